def matmul_kernel(
    a_ptr,
    b_ptr,
    c_ptr,
    M,
    N,
    K,
    stride_am,
    stride_ak,
    stride_bk,
    stride_bn,
    stride_cm,
    stride_cn,
    BLOCK_M: tl.constexpr,
    BLOCK_N: tl.constexpr,
    BLOCK_K: tl.constexpr,
    GROUP_M: tl.constexpr,
):
    pid = tl.program_id(axis=0)
    num_pid_m = tl.cdiv(M, BLOCK_M)
    num_pid_n = tl.cdiv(N, BLOCK_N)
    num_pid_in_group = GROUP_M * num_pid_n
    group_id = pid // num_pid_in_group
    first_pid_m = group_id * GROUP_M
    group_size_m = min(num_pid_m - first_pid_m, GROUP_M)
    pid_m = first_pid_m + ((pid % num_pid_in_group) % group_size_m)
    pid_n = (pid % num_pid_in_group) // group_size_m

    offs_am = (pid_m * BLOCK_M + tl.arange(0, BLOCK_M)) % M
    offs_bn = (pid_n * BLOCK_N + tl.arange(0, BLOCK_N)) % N
    offs_k = tl.arange(0, BLOCK_K)
    a_ptrs = a_ptr + offs_am[:, None] * stride_am + offs_k[None, :] * stride_ak
    b_ptrs = b_ptr + offs_k[:, None] * stride_bk + offs_bn[None, :] * stride_bn

    acc = tl.zeros((BLOCK_M, BLOCK_N), dtype=tl.float32)
    for kk in range(0, tl.cdiv(K, BLOCK_K)):
        a = tl.load(a_ptrs, mask=offs_k[None, :] < K - kk * BLOCK_K, other=0.0)
        b = tl.load(b_ptrs, mask=offs_k[:, None] < K - kk * BLOCK_K, other=0.0)
        acc = tl.dot(a, b, acc)
        a_ptrs += BLOCK_K * stride_ak
        b_ptrs += BLOCK_K * stride_bk

    c = acc.to(c_ptr.dtype.element_ty)
    offs_cm = pid_m * BLOCK_M + tl.arange(0, BLOCK_M)
    offs_cn = pid_n * BLOCK_N + tl.arange(0, BLOCK_N)
    c_ptrs = c_ptr + offs_cm[:, None] * stride_cm + offs_cn[None, :] * stride_cn
    mask = (offs_cm[:, None] < M) & (offs_cn[None, :] < N)
    tl.store(c_ptrs, c, mask=mask)

# config = {"BLOCK_K": 64, "BLOCK_M": 256, "BLOCK_N": 256, "GROUP_M": 8, "arch": "sm_100", "dtype": "fp8e5m2", "num_ctas": 1, "num_stages": 3, "num_warps": 2}
# arch = sm_100


// ===== COMPILED SASS (sm_100a) =====

	.target	sm_100a

	.elftype	@"ET_EXEC"


//--------------------- .note.nv.tkinfo           --------------------------
	.section	.note.nv.tkinfo,"",@"SHT_NOTE"
	.sectionflags	@"SHF_NOTE_NV_TKINFO"
	.tkinfo
        /*0018*/ 	.word	0x00000081
        /*0030*/ 	.string	""
        /*0030*/ 	.string	"ptxas-blackwell"
        /*0030*/ 	.string	"Cuda compilation tools, release 12.9, V12.9.86"
        /*0030*/ 	.string	"Build cuda_12.9.r12.9/compiler.36037853_0"
        /*0030*/ 	.string	"-v  -suppress-debug-info  -lineinfo  -arch sm_100a "



//--------------------- .note.nv.cuver            --------------------------
	.section	.note.nv.cuver,"",@"SHT_NOTE"
	.sectionflags	@"SHF_NOTE_NV_CUVER"
        /*0018*/ 	.short	0x0001
        /*001a*/ 	.short	0x0064
        /*001c*/ 	.short	0x0001
        /*001e*/ 	.short	0x0000
        /*0020*/ 	.short	0x0001
        /*0022*/ 	.short	0x0000


//--------------------- .nv.info                  --------------------------
	.section	.nv.info,"",@"SHT_CUDA_INFO"
	.align	4


	//----- nvinfo : EIATTR_REGCOUNT
	.align		4
        /*0000*/ 	.byte	0x04, 0x2f
        /*0002*/ 	.short	(.L_1 - .L_0)
	.align		4
.L_0:
        /*0004*/ 	.word	index@(matmul_kernel)
        /*0008*/ 	.word	0x00000020


	//----- nvinfo : EIATTR_FRAME_SIZE
	.align		4
.L_1:
        /*000c*/ 	.byte	0x04, 0x11
        /*000e*/ 	.short	(.L_3 - .L_2)
	.align		4
.L_2:
        /*0010*/ 	.word	index@(matmul_kernel)
        /*0014*/ 	.word	0x00006998


	//----- nvinfo : EIATTR_MIN_STACK_SIZE
	.align		4
.L_3:
        /*0018*/ 	.byte	0x04, 0x12
        /*001a*/ 	.short	(.L_5 - .L_4)
	.align		4
.L_4:
        /*001c*/ 	.word	index@(matmul_kernel)
        /*0020*/ 	.word	0x00006998
.L_5:


//--------------------- .nv.info.matmul_kernel    --------------------------
	.section	.nv.info.matmul_kernel,"",@"SHT_CUDA_INFO"
	.sectionflags	@""
	.align	4


	//----- nvinfo : EIATTR_CUDA_API_VERSION
	.align		4
        /*0000*/ 	.byte	0x04, 0x37
        /*0002*/ 	.short	(.L_7 - .L_6)
.L_6:
        /*0004*/ 	.word	0x00000081


	//----- nvinfo : EIATTR_KPARAM_INFO
	.align		4
.L_7:
        /*0008*/ 	.byte	0x04, 0x17
        /*000a*/ 	.short	(.L_9 - .L_8)
.L_8:
        /*000c*/ 	.word	0x00000000
        /*0010*/ 	.short	0x000d
        /*0012*/ 	.short	0x0048
        /*0014*/ 	.byte	0x00, 0xf4, 0x21, 0x00


	//----- nvinfo : EIATTR_KPARAM_INFO
	.align		4
.L_9:
        /*0018*/ 	.byte	0x04, 0x17
        /*001a*/ 	.short	(.L_11 - .L_10)
.L_10:
        /*001c*/ 	.word	0x00000000
        /*0020*/ 	.short	0x000c
        /*0022*/ 	.short	0x0040
        /*0024*/ 	.byte	0x00, 0xf4, 0x21, 0x00


	//----- nvinfo : EIATTR_KPARAM_INFO
	.align		4
.L_11:
        /*0028*/ 	.byte	0x04, 0x17
        /*002a*/ 	.short	(.L_13 - .L_12)
.L_12:
        /*002c*/ 	.word	0x00000000
        /*0030*/ 	.short	0x000b
        /*0032*/ 	.short	0x0038
        /*0034*/ 	.byte	0x00, 0xf0, 0x11, 0x00


	//----- nvinfo : EIATTR_KPARAM_INFO
	.align		4
.L_13:
        /*0038*/ 	.byte	0x04, 0x17
        /*003a*/ 	.short	(.L_15 - .L_14)
.L_14:
        /*003c*/ 	.word	0x00000000
        /*0040*/ 	.short	0x000a
        /*0042*/ 	.short	0x0034
        /*0044*/ 	.byte	0x00, 0xf0, 0x11, 0x00


	//----- nvinfo : EIATTR_KPARAM_INFO
	.align		4
.L_15:
        /*0048*/ 	.byte	0x04, 0x17
        /*004a*/ 	.short	(.L_17 - .L_16)
.L_16:
        /*004c*/ 	.word	0x00000000
        /*0050*/ 	.short	0x0009
        /*0052*/ 	.short	0x0030
        /*0054*/ 	.byte	0x00, 0xf0, 0x11, 0x00


	//----- nvinfo : EIATTR_KPARAM_INFO
	.align		4
.L_17:
        /*0058*/ 	.byte	0x04, 0x17
        /*005a*/ 	.short	(.L_19 - .L_18)
.L_18:
        /*005c*/ 	.word	0x00000000
        /*0060*/ 	.short	0x0008
        /*0062*/ 	.short	0x002c
        /*0064*/ 	.byte	0x00, 0xf0, 0x11, 0x00


	//----- nvinfo : EIATTR_KPARAM_INFO
	.align		4
.L_19:
        /*0068*/ 	.byte	0x04, 0x17
        /*006a*/ 	.short	(.L_21 - .L_20)
.L_20:
        /*006c*/ 	.word	0x00000000
        /*0070*/ 	.short	0x0007
        /*0072*/ 	.short	0x0028
        /*0074*/ 	.byte	0x00, 0xf0, 0x11, 0x00


	//----- nvinfo : EIATTR_KPARAM_INFO
	.align		4
.L_21:
        /*0078*/ 	.byte	0x04, 0x17
        /*007a*/ 	.short	(.L_23 - .L_22)
.L_22:
        /*007c*/ 	.word	0x00000000
        /*0080*/ 	.short	0x0006
        /*0082*/ 	.short	0x0024
        /*0084*/ 	.byte	0x00, 0xf0, 0x11, 0x00


	//----- nvinfo : EIATTR_KPARAM_INFO
	.align		4
.L_23:
        /*0088*/ 	.byte	0x04, 0x17
        /*008a*/ 	.short	(.L_25 - .L_24)
.L_24:
        /*008c*/ 	.word	0x00000000
        /*0090*/ 	.short	0x0005
        /*0092*/ 	.short	0x0020
        /*0094*/ 	.byte	0x00, 0xf0, 0x11, 0x00


	//----- nvinfo : EIATTR_KPARAM_INFO
	.align		4
.L_25:
        /*0098*/ 	.byte	0x04, 0x17
        /*009a*/ 	.short	(.L_27 - .L_26)
.L_26:
        /*009c*/ 	.word	0x00000000
        /*00a0*/ 	.short	0x0004
        /*00a2*/ 	.short	0x001c
        /*00a4*/ 	.byte	0x00, 0xf0, 0x11, 0x00


	//----- nvinfo : EIATTR_KPARAM_INFO
	.align		4
.L_27:
        /*00a8*/ 	.byte	0x04, 0x17
        /*00aa*/ 	.short	(.L_29 - .L_28)
.L_28:
        /*00ac*/ 	.word	0x00000000
        /*00b0*/ 	.short	0x0003
        /*00b2*/ 	.short	0x0018
        /*00b4*/ 	.byte	0x00, 0xf0, 0x11, 0x00


	//----- nvinfo : EIATTR_KPARAM_INFO
	.align		4
.L_29:
        /*00b8*/ 	.byte	0x04, 0x17
        /*00ba*/ 	.short	(.L_31 - .L_30)
.L_30:
        /*00bc*/ 	.word	0x00000000
        /*00c0*/ 	.short	0x0002
        /*00c2*/ 	.short	0x0010
        /*00c4*/ 	.byte	0x00, 0xf4, 0x21, 0x00


	//----- nvinfo : EIATTR_KPARAM_INFO
	.align		4
.L_31:
        /*00c8*/ 	.byte	0x04, 0x17
        /*00ca*/ 	.short	(.L_33 - .L_32)
.L_32:
        /*00cc*/ 	.word	0x00000000
        /*00d0*/ 	.short	0x0001
        /*00d2*/ 	.short	0x0008
        /*00d4*/ 	.byte	0x00, 0xf4, 0x21, 0x00


	//----- nvinfo : EIATTR_KPARAM_INFO
	.align		4
.L_33:
        /*00d8*/ 	.byte	0x04, 0x17
        /*00da*/ 	.short	(.L_35 - .L_34)
.L_34:
        /*00dc*/ 	.word	0x00000000
        /*00e0*/ 	.short	0x0000
        /*00e2*/ 	.short	0x0000
        /*00e4*/ 	.byte	0x00, 0xf4, 0x21, 0x00


	//----- nvinfo : EIATTR_SPARSE_MMA_MASK
	.align		4
.L_35:
        /*00e8*/ 	.byte	0x03, 0x50
        /*00ea*/ 	.short	0x0000


	//----- nvinfo : EIATTR_MAXREG_COUNT
	.align		4
        /*00ec*/ 	.byte	0x03, 0x1b
        /*00ee*/ 	.short	0x00ff


	//----- nvinfo : EIATTR_NUM_BARRIERS
	.align		4
        /*00f0*/ 	.byte	0x02, 0x4c
        /*00f2*/ 	.byte	0x01
	.zero		1


	//----- nvinfo : EIATTR_ANNOTATIONS
	.align		4
        /*00f4*/ 	.byte	0x04, 0x55
        /*00f6*/ 	.short	(.L_37 - .L_36)


	//   ....[0]....
.L_36:
        /*00f8*/ 	.word	0x00000001
        /*00fc*/ 	.byte	0x10, 0x05, 0x00, 0x00, 0x01, 0x00, 0x00, 0x00, 0x40, 0x05, 0x00, 0x00, 0x01, 0x00, 0x00, 0x00
        /* <DEDUP_REMOVED lines=2457> */
        /*9a9c*/ 	.byte	0xe0, 0x4b, 0x02, 0x00


	//----- nvinfo : EIATTR_VRC_CTA_INIT_COUNT
	.align		4
.L_37:
        /*9aa0*/ 	.byte	0x02, 0x4a
	.zero		1
	.zero		1


	//----- nvinfo : EIATTR_EXIT_INSTR_OFFSETS
	.align		4
        /*9aa4*/ 	.byte	0x04, 0x1c
        /*9aa6*/ 	.short	(.L_39 - .L_38)


	//   ....[0]....
.L_38:
        /*9aa8*/ 	.word	0x000dd3f0


	//   ....[1]....
        /*9aac*/ 	.word	0x000dd420


	//----- nvinfo : EIATTR_REQNTID
	.align		4
.L_39:
        /*9ab0*/ 	.byte	0x04, 0x10
        /*9ab2*/ 	.short	(.L_41 - .L_40)
.L_40:
        /*9ab4*/ 	.word	0x00000040
        /*9ab8*/ 	.word	0x00000001
        /*9abc*/ 	.word	0x00000001


	//----- nvinfo : EIATTR_CBANK_PARAM_SIZE
	.align		4
.L_41:
        /*9ac0*/ 	.byte	0x03, 0x19
        /*9ac2*/ 	.short	0x0050


	//----- nvinfo : EIATTR_PARAM_CBANK
	.align		4
        /*9ac4*/ 	.byte	0x04, 0x0a
        /*9ac6*/ 	.short	(.L_43 - .L_42)
	.align		4
.L_42:
        /*9ac8*/ 	.word	index@(.nv.constant0.matmul_kernel)
        /*9acc*/ 	.short	0x0380
        /*9ace*/ 	.short	0x0050


	//----- nvinfo : EIATTR_SW_WAR
	.align		4
.L_43:
        /*9ad0*/ 	.byte	0x04, 0x36
        /*9ad2*/ 	.short	(.L_45 - .L_44)
.L_44:
        /*9ad4*/ 	.word	0x00000008
.L_45:


//--------------------- .nv.compat                --------------------------
	.section	.nv.compat,"",@"SHT_CUDA_COMPAT_INFO"
	.align	4
        /*0000*/ 	.byte	0x02, 0x02, 0x02, 0x00, 0x02, 0x05, 0x05, 0x00, 0x02, 0x03, 0x00, 0x00, 0x02, 0x06, 0x01, 0x00


//--------------------- .nv.callgraph             --------------------------
	.section	.nv.callgraph,"",@"SHT_CUDA_CALLGRAPH"
	.align	4
	.sectionentsize	8
	.align		4
        /*0000*/ 	.word	0x00000000
	.align		4
        /*0004*/ 	.word	0xffffffff
	.align		4
        /*0008*/ 	.word	0x00000000
	.align		4
        /*000c*/ 	.word	0xfffffffe
	.align		4
        /*0010*/ 	.word	0x00000000
	.align		4
        /*0014*/ 	.word	0xfffffffd
	.align		4
        /*0018*/ 	.word	0x00000000
	.align		4
        /*001c*/ 	.word	0xfffffffc


//--------------------- .text.matmul_kernel       --------------------------
	.section	.text.matmul_kernel,"ax",@progbits
	.align	128
        .global         matmul_kernel
        .type           matmul_kernel,@function
        .size           matmul_kernel,(.L_x_4 - matmul_kernel)
        .other          matmul_kernel,@"STO_CUDA_ENTRY STV_DEFAULT"
matmul_kernel:
.text.matmul_kernel:
[----:B------:R-:W0:Y:S08]  /*0000*/  LDC R1, c[0x0][0x37c] ;  /* 0x0000df00ff017b82 */ /* 0x000e300000000800 */
[----:B------:R-:W1:Y:S01]  /*0010*/  LDC.64 R4, c[0x0][0x398] ;  /* 0x0000e600ff047b82 */ /* 0x000e620000000a00 */
[----:B0-----:R-:W-:Y:S01]  /*0020*/  VIADD R1, R1, 0xffff9668 ;  /* 0xffff966801017836 */ /* 0x001fe20000000000 */
[----:B------:R-:W0:Y:S01]  /*0030*/  S2R R24, SR_TID.X ;  /* 0x0000000000187919 */ /* 0x000e220000002100 */
[----:B------:R-:W2:Y:S01]  /*0040*/  LDCU UR38, c[0x0][0x3a0] ;  /* 0x00007400ff2677ac */ /* 0x000ea20008000800 */
[----:B------:R-:W-:-:S04]  /*0050*/  UMOV UR4, 0x400 ;  /* 0x0000040000047882 */ /* 0x000fc80000000000 */
[----:B------:R-:W3:Y:S01]  /*0060*/  S2UR UR5, SR_CgaCtaId ;  /* 0x00000000000579c3 */ /* 0x000ee20000008800 */
[----:B------:R-:W4:Y:S01]  /*0070*/  LDCU.64 UR42, c[0x0][0x358] ;  /* 0x00006b00ff2a77ac */ /* 0x000f220008000a00 */
[----:B--2---:R-:W-:Y:S01]  /*0080*/  UIADD3 UR38, UPT, UPT, UR38, 0x3f, URZ ;  /* 0x0000003f26267890 */ /* 0x004fe2000fffe0ff */
[----:B-1----:R-:W-:-:S03]  /*0090*/  VIADD R0, R5, 0xff ;  /* 0x000000ff05007836 */ /* 0x002fc60000000000 */
[----:B------:R-:W-:Y:S02]  /*00a0*/  UISETP.GT.AND UP0, UPT, UR38, 0x3f, UPT ;  /* 0x0000003f2600788c */ /* 0x000fe4000bf04270 */
[----:B------:R-:W-:Y:S01]  /*00b0*/  SHF.R.S32.HI R3, RZ, 0x1f, R0 ;  /* 0x0000001fff037819 */ /* 0x000fe20000011400 */
[----:B---3--:R-:W-:-:S03]  /*00c0*/  ULEA UR4, UR5, UR4, 0x18 ;  /* 0x0000000405047291 */ /* 0x008fc6000f8ec0ff */
[----:B------:R-:W-:Y:S02]  /*00d0*/  LEA.HI R3, R3, R0, RZ, 0x8 ;  /* 0x0000000003037211 */ /* 0x000fe400078f40ff */
[----:B0-----:R-:W-:Y:S02]  /*00e0*/  LOP3.LUT R14, R24, 0x3f, RZ, 0xc0, !PT ;  /* 0x0000003f180e7812 */ /* 0x001fe400078ec0ff */
[----:B------:R-:W-:Y:S02]  /*00f0*/  SHF.R.S32.HI R0, RZ, 0x8, R3 ;  /* 0x00000008ff007819 */ /* 0x000fe40000011403 */
[----:B------:R-:W0:Y:S03]  /*0100*/  S2R R3, SR_CTAID.X ;  /* 0x0000000000037919 */ /* 0x000e260000002500 */
[----:B------:R-:W-:-:S05]  /*0110*/  IMAD.SHL.U32 R0, R0, 0x8, RZ ;  /* 0x0000000800007824 */ /* 0x000fca00078e00ff */
[-C--:B------:R-:W-:Y:S02]  /*0120*/  IABS R9, R0.reuse ;  /* 0x0000000000097213 */ /* 0x080fe40000000000 */
[----:B------:R-:W-:Y:S02]  /*0130*/  IABS R12, R0 ;  /* 0x00000000000c7213 */ /* 0x000fe40000000000 */
[----:B------:R-:W1:Y:S08]  /*0140*/  I2F.RP R2, R9 ;  /* 0x0000000900027306 */ /* 0x000e700000209400 */
[----:B-1----:R-:W1:Y:S01]  /*0150*/  MUFU.RCP R2, R2 ;  /* 0x0000000200027308 */ /* 0x002e620000001000 */
[----:B0-----:R-:W-:Y:S01]  /*0160*/  IABS R10, R3 ;  /* 0x00000003000a7213 */ /* 0x001fe20000000000 */
[----:B-1----:R-:W-:-:S02]  /*0170*/  VIADD R6, R2, 0xffffffe ;  /* 0x0ffffffe02067836 */ /* 0x002fc40000000000 */
[----:B------:R-:W-:-:S04]  /*0180*/  IMAD.MOV R2, RZ, RZ, -R12 ;  /* 0x000000ffff027224 */ /* 0x000fc800078e0a0c */
[----:B------:R0:W1:Y:S02]  /*0190*/  F2I.FTZ.U32.TRUNC.NTZ R7, R6 ;  /* 0x0000000600077305 */ /* 0x000064000021f000 */
[----:B0-----:R-:W-:Y:S02]  /*01a0*/  IMAD.MOV.U32 R6, RZ, RZ, RZ ;  /* 0x000000ffff067224 */ /* 0x001fe400078e00ff */
[----:B-1----:R-:W-:-:S04]  /*01b0*/  IMAD.MOV R8, RZ, RZ, -R7 ;  /* 0x000000ffff087224 */ /* 0x002fc800078e0a07 */
[----:B------:R-:W-:Y:S02]  /*01c0*/  IMAD R11, R8, R9, RZ ;  /* 0x00000009080b7224 */ /* 0x000fe400078e02ff */
[----:B------:R-:W-:Y:S02]  /*01d0*/  IMAD.MOV.U32 R8, RZ, RZ, R10 ;  /* 0x000000ffff087224 */ /* 0x000fe400078e000a */
[----:B------:R-:W-:-:S06]  /*01e0*/  IMAD.HI.U32 R7, R7, R11, R6 ;  /* 0x0000000b07077227 */ /* 0x000fcc00078e0006 */
[----:B------:R-:W-:-:S04]  /*01f0*/  IMAD.HI.U32 R7, R7, R8, RZ ;  /* 0x0000000807077227 */ /* 0x000fc800078e00ff */
[----:B------:R-:W-:-:S05]  /*0200*/  IMAD R2, R7, R2, R8 ;  /* 0x0000000207027224 */ /* 0x000fca00078e0208 */
[----:B------:R-:W-:-:S13]  /*0210*/  ISETP.GT.U32.AND P1, PT, R9, R2, PT ;  /* 0x000000020900720c */ /* 0x000fda0003f24070 */
[----:B------:R-:W-:Y:S02]  /*0220*/  @!P1 IMAD.IADD R2, R2, 0x1, -R9 ;  /* 0x0000000102029824 */ /* 0x000fe400078e0a09 */
[----:B------:R-:W-:Y:S01]  /*0230*/  @!P1 VIADD R7, R7, 0x1 ;  /* 0x0000000107079836 */ /* 0x000fe20000000000 */
[----:B------:R-:W-:Y:S02]  /*0240*/  ISETP.NE.AND P1, PT, R0, RZ, PT ;  /* 0x000000ff0000720c */ /* 0x000fe40003f25270 */
[----:B------:R-:W-:Y:S02]  /*0250*/  ISETP.GE.U32.AND P0, PT, R2, R9, PT ;  /* 0x000000090200720c */ /* 0x000fe40003f06070 */
[----:B------:R-:W-:-:S04]  /*0260*/  LOP3.LUT R2, R3, R0, RZ, 0x3c, !PT ;  /* 0x0000000003027212 */ /* 0x000fc800078e3cff */
[----:B------:R-:W-:Y:S01]  /*0270*/  ISETP.GE.AND P2, PT, R2, RZ, PT ;  /* 0x000000ff0200720c */ /* 0x000fe20003f46270 */
[----:B------:R-:W-:-:S06]  /*0280*/  VIADD R2, R4, 0xff ;  /* 0x000000ff04027836 */ /* 0x000fcc0000000000 */
[----:B------:R-:W-:-:S04]  /*0290*/  @P0 VIADD R7, R7, 0x1 ;  /* 0x0000000107070836 */ /* 0x000fc80000000000 */
[----:B------:R-:W-:Y:S01]  /*02a0*/  IMAD.MOV.U32 R6, RZ, RZ, R7 ;  /* 0x000000ffff067224 */ /* 0x000fe200078e0007 */
[----:B------:R-:W-:-:S03]  /*02b0*/  SHF.R.S32.HI R7, RZ, 0x1f, R2 ;  /* 0x0000001fff077819 */ /* 0x000fc60000011402 */
[----:B------:R-:W-:Y:S01]  /*02c0*/  @!P2 IMAD.MOV R6, RZ, RZ, -R6 ;  /* 0x000000ffff06a224 */ /* 0x000fe200078e0a06 */
[----:B------:R-:W-:Y:S02]  /*02d0*/  @!P1 LOP3.LUT R6, RZ, R0, RZ, 0x33, !PT ;  /* 0x00000000ff069212 */ /* 0x000fe400078e33ff */
[----:B------:R-:W-:-:S03]  /*02e0*/  LEA.HI R7, R7, R2, RZ, 0x8 ;  /* 0x0000000207077211 */ /* 0x000fc600078f40ff */
[----:B------:R-:W-:Y:S02]  /*02f0*/  IMAD.SHL.U32 R2, R6, 0x8, RZ ;  /* 0x0000000806027824 */ /* 0x000fe400078e00ff */
[----:B------:R-:W-:-:S03]  /*0300*/  IMAD.MOV R6, RZ, RZ, -R6 ;  /* 0x000000ffff067224 */ /* 0x000fc600078e0a06 */
[----:B------:R-:W-:Y:S01]  /*0310*/  LEA.HI.SX32 R7, R7, -R2, 0x18 ;  /* 0x8000000207077211 */ /* 0x000fe200078fc2ff */
[----:B------:R-:W-:Y:S02]  /*0320*/  IMAD R15, R0, R6, R3 ;  /* 0x00000006000f7224 */ /* 0x000fe400078e0203 */
[----:B------:R-:W-:Y:S01]  /*0330*/  IMAD.MOV.U32 R6, RZ, RZ, RZ ;  /* 0x000000ffff067224 */ /* 0x000fe200078e00ff */
[----:B------:R-:W-:Y:S02]  /*0340*/  VIMNMX R8, PT, PT, R7, 0x8, PT ;  /* 0x0000000807087848 */ /* 0x000fe40003fe0100 */
[----:B------:R-:W-:Y:S02]  /*0350*/  IABS R13, R15 ;  /* 0x0000000f000d7213 */ /* 0x000fe40000000000 */
[----:B------:R-:W-:-:S04]  /*0360*/  IABS R11, R8 ;  /* 0x00000008000b7213 */ /* 0x000fc80000000000 */
[----:B------:R-:W0:Y:S08]  /*0370*/  I2F.RP R9, R11 ;  /* 0x0000000b00097306 */ /* 0x000e300000209400 */
[----:B0-----:R-:W0:Y:S02]  /*0380*/  MUFU.RCP R9, R9 ;  /* 0x0000000900097308 */ /* 0x001e240000001000 */
[----:B0-----:R-:W-:-:S06]  /*0390*/  VIADD R7, R9, 0xffffffe ;  /* 0x0ffffffe09077836 */ /* 0x001fcc0000000000 */
[----:B------:R-:W0:Y:S02]  /*03a0*/  F2I.FTZ.U32.TRUNC.NTZ R7, R7 ;  /* 0x0000000700077305 */ /* 0x000e24000021f000 */
[----:B0-----:R-:W-:-:S04]  /*03b0*/  IMAD.MOV R10, RZ, RZ, -R7 ;  /* 0x000000ffff0a7224 */ /* 0x001fc800078e0a07 */
[----:B------:R-:W-:-:S04]  /*03c0*/  IMAD.MOV.U32 R0, RZ, RZ, R10 ;  /* 0x000000ffff007224 */ /* 0x000fc800078e000a */
[----:B------:R-:W-:Y:S01]  /*03d0*/  IMAD R3, R0, R11, RZ ;  /* 0x0000000b00037224 */ /* 0x000fe200078e02ff */
[----:B------:R-:W-:-:S03]  /*03e0*/  IABS R0, R8 ;  /* 0x0000000800007213 */ /* 0x000fc60000000000 */
[----:B------:R-:W-:-:S04]  /*03f0*/  IMAD.HI.U32 R6, R7, R3, R6 ;  /* 0x0000000307067227 */ /* 0x000fc800078e0006 */
[----:B------:R-:W-:Y:S02]  /*0400*/  IMAD.MOV R0, RZ, RZ, -R0 ;  /* 0x000000ffff007224 */ /* 0x000fe400078e0a00 */
        /* <DEDUP_REMOVED lines=8> */
[----:B------:R-:W-:-:S07]  /*0490*/  ISETP.GE.AND P2, PT, R0, RZ, PT ;  /* 0x000000ff0000720c */ /* 0x000fce0003f46270 */
[----:B------:R-:W-:-:S06]  /*04a0*/  @P0 VIADD R6, R6, 0x1 ;  /* 0x0000000106060836 */ /* 0x000fcc0000000000 */
[----:B------:R-:W-:Y:S01]  /*04b0*/  @!P2 IMAD.MOV R6, RZ, RZ, -R6 ;  /* 0x000000ffff06a224 */ /* 0x000fe200078e0a06 */
[----:B------:R-:W-:-:S05]  /*04c0*/  @!P1 LOP3.LUT R6, RZ, R8, RZ, 0x33, !PT ;  /* 0x00000008ff069212 */ /* 0x000fca00078e33ff */
[----:B------:R-:W-:Y:S02]  /*04d0*/  IMAD.MOV R3, RZ, RZ, -R6 ;  /* 0x000000ffff037224 */ /* 0x000fe400078e0a06 */
[----:B------:R-:W-:Y:S02]  /*04e0*/  IMAD.SHL.U32 R25, R6, 0x100, RZ ;  /* 0x0000010006197824 */ /* 0x000fe400078e00ff */
[----:B------:R-:W-:Y:S02]  /*04f0*/  IMAD R3, R8, R3, R15 ;  /* 0x0000000308037224 */ /* 0x000fe400078e020f */
[C---:B------:R-:W-:Y:S01]  /*0500*/  VIADD R6, R25.reuse, 0x1 ;  /* 0x0000000119067836 */ /* 0x040fe20000000000 */
[----:B------:R-:W-:Y:S01]  /*0510*/  STL [R1+0x10a0], R25 ;  /* 0x0010a01901007387 */ /* 0x000fe20000100800 */
[----:B------:R-:W-:Y:S02]  /*0520*/  IMAD.IADD R0, R2, 0x1, R3 ;  /* 0x0000000102007824 */ /* 0x000fe400078e0203 */
[C---:B------:R-:W-:Y:S01]  /*0530*/  VIADD R3, R25.reuse, 0x2 ;  /* 0x0000000219037836 */ /* 0x040fe20000000000 */
[----:B------:R0:W-:Y:S01]  /*0540*/  STL [R1+0x534], R6 ;  /* 0x0005340601007387 */ /* 0x0001e20000100800 */
[----:B------:R-:W-:-:S02]  /*0550*/  VIADD R2, R25, 0x3 ;  /* 0x0000000319027836 */ /* 0x000fc40000000000 */
[C---:B------:R-:W-:Y:S01]  /*0560*/  VIADD R7, R25.reuse, 0x34 ;  /* 0x0000003419077836 */ /* 0x040fe20000000000 */
[----:B------:R1:W-:Y:S01]  /*0570*/  STL [R1+0x530], R3 ;  /* 0x0005300301007387 */ /* 0x0003e20000100800 */
[C---:B------:R-:W-:Y:S02]  /*0580*/  VIADD R8, R25.reuse, 0x47 ;  /* 0x0000004719087836 */ /* 0x040fe40000000000 */
[C---:B------:R-:W-:Y:S01]  /*0590*/  VIADD R16, R25.reuse, 0xa9 ;  /* 0x000000a919107836 */ /* 0x040fe20000000000 */
[----:B------:R2:W-:Y:S01]  /*05a0*/  STL [R1+0x53c], R2 ;  /* 0x00053c0201007387 */ /* 0x0005e20000100800 */
[----:B------:R-:W-:Y:S02]  /*05b0*/  IMAD R23, R0, 0x100, R14 ;  /* 0x0000010000177824 */ /* 0x000fe400078e020e */
[C---:B0-----:R-:W-:Y:S02]  /*05c0*/  VIADD R6, R25.reuse, 0x4 ;  /* 0x0000000419067836 */ /* 0x041fe40000000000 */
[----:B------:R-:W-:-:S02]  /*05d0*/  VIADD R0, R25, 0xef ;  /* 0x000000ef19007836 */ /* 0x000fc40000000000 */
[----:B-1----:R-:W-:Y:S01]  /*05e0*/  VIADD R3, R25, 0x5 ;  /* 0x0000000519037836 */ /* 0x002fe20000000000 */
[----:B------:R0:W-:Y:S01]  /*05f0*/  STL [R1+0x538], R6 ;  /* 0x0005380601007387 */ /* 0x0001e20000100800 */
[----:B------:R-:W-:Y:S02]  /*0600*/  VIADD R26, R23, 0x40 ;  /* 0x00000040171a7836 */ /* 0x000fe40000000000 */
[C---:B--2---:R-:W-:Y:S01]  /*0610*/  VIADD R2, R25.reuse, 0x6 ;  /* 0x0000000619027836 */ /* 0x044fe20000000000 */
[----:B------:R1:W-:Y:S01]  /*0620*/  STL [R1+0x52c], R3 ;  /* 0x00052c0301007387 */ /* 0x0003e20000100800 */
[C---:B------:R-:W-:Y:S02]  /*0630*/  VIADD R17, R25.reuse, 0x7 ;  /* 0x0000000719117836 */ /* 0x040fe40000000000 */
[C---:B------:R-:W-:Y:S01]  /*0640*/  VIADD R22, R25.reuse, 0xf0 ;  /* 0x000000f019167836 */ /* 0x040fe20000000000 */
[----:B------:R2:W-:Y:S01]  /*0650*/  STL [R1+0x528], R2 ;  /* 0x0005280201007387 */ /* 0x0005e20000100800 */
[----:B------:R-:W-:-:S02]  /*0660*/  VIADD R21, R25, 0xf1 ;  /* 0x000000f119157836 */ /* 0x000fc40000000000 */
[C---:B0-----:R-:W-:Y:S02]  /*0670*/  VIADD R6, R25.reuse, 0x8 ;  /* 0x0000000819067836 */ /* 0x041fe40000000000 */
[C---:B------:R-:W-:Y:S02]  /*0680*/  VIADD R20, R25.reuse, 0xf3 ;  /* 0x000000f319147836 */ /* 0x040fe40000000000 */
[C---:B-1----:R-:W-:Y:S01]  /*0690*/  VIADD R3, R25.reuse, 0xa ;  /* 0x0000000a19037836 */ /* 0x042fe20000000000 */
[----:B------:R0:W-:Y:S01]  /*06a0*/  STL [R1+0x520], R6 ;  /* 0x0005200601007387 */ /* 0x0001e20000100800 */
[C---:B------:R-:W-:Y:S02]  /*06b0*/  VIADD R19, R25.reuse, 0xf4 ;  /* 0x000000f419137836 */ /* 0x040fe40000000000 */
[C---:B--2---:R-:W-:Y:S02]  /*06c0*/  VIADD R2, R25.reuse, 0x9 ;  /* 0x0000000919027836 */ /* 0x044fe40000000000 */
[----:B------:R-:W-:-:S02]  /*06d0*/  VIADD R18, R25, 0xf5 ;  /* 0x000000f519127836 */ /* 0x000fc40000000000 */
[C---:B------:R-:W-:Y:S01]  /*06e0*/  VIADD R15, R25.reuse, 0xf6 ;  /* 0x000000f6190f7836 */ /* 0x040fe20000000000 */
[----:B------:R1:W-:Y:S01]  /*06f0*/  STL [R1+0x51c], R2 ;  /* 0x00051c0201007387 */ /* 0x0003e20000100800 */
[C---:B------:R-:W-:Y:S02]  /*0700*/  VIADD R14, R25.reuse, 0xf7 ;  /* 0x000000f7190e7836 */ /* 0x040fe40000000000 */
[C---:B0-----:R-:W-:Y:S01]  /*0710*/  VIADD R6, R25.reuse, 0xd ;  /* 0x0000000d19067836 */ /* 0x041fe20000000000 */
[----:B------:R0:W-:Y:S01]  /*0720*/  STL [R1+0x518], R3 ;  /* 0x0005180301007387 */ /* 0x0001e20000100800 */
[C---:B------:R-:W-:Y:S02]  /*0730*/  VIADD R13, R25.reuse, 0xf8 ;  /* 0x000000f8190d7836 */ /* 0x040fe40000000000 */
[C---:B------:R-:W-:Y:S02]  /*0740*/  VIADD R12, R25.reuse, 0xf9 ;  /* 0x000000f9190c7836 */ /* 0x040fe40000000000 */
[----:B------:R-:W-:-:S02]  /*0750*/  VIADD R11, R25, 0xfa ;  /* 0x000000fa190b7836 */ /* 0x000fc40000000000 */
[C---:B-1----:R-:W-:Y:S02]  /*0760*/  VIADD R2, R25.reuse, 0xb ;  /* 0x0000000b19027836 */ /* 0x042fe40000000000 */
[C---:B------:R-:W-:Y:S02]  /*0770*/  VIADD R10, R25.reuse, 0xfb ;  /* 0x000000fb190a7836 */ /* 0x040fe40000000000 */
[C---:B0-----:R-:W-:Y:S01]  /*0780*/  VIADD R3, R25.reuse, 0xc ;  /* 0x0000000c19037836 */ /* 0x041fe20000000000 */
[----:B------:R0:W-:Y:S01]  /*0790*/  STL [R1+0x514], R2 ;  /* 0x0005140201007387 */ /* 0x0001e20000100800 */
[----:B------:R-:W-:-:S03]  /*07a0*/  VIADD R9, R25, 0xfc ;  /* 0x000000fc19097836 */ /* 0x000fc60000000000 */
[----:B------:R1:W-:Y:S04]  /*07b0*/  STL [R1+0x510], R3 ;  /* 0x0005100301007387 */ /* 0x0003e80000100800 */
[----:B------:R2:W-:Y:S01]  /*07c0*/  STL [R1+0x50c], R6 ;  /* 0x00050c0601007387 */ /* 0x0005e20000100800 */
[C---:B0-----:R-:W-:Y:S02]  /*07d0*/  VIADD R2, R25.reuse, 0xe ;  /* 0x0000000e19027836 */ /* 0x041fe40000000000 */
[----:B-1----:R-:W-:-:S03]  /*07e0*/  VIADD R3, R25, 0xf ;  /* 0x0000000f19037836 */ /* 0x002fc60000000000 */
[----:B------:R0:W-:Y:S01]  /*07f0*/  STL [R1+0x508], R2 ;  /* 0x0005080201007387 */ /* 0x0001e20000100800 */
[----:B--2---:R-:W-:-:S03]  /*0800*/  VIADD R6, R25, 0x10 ;  /* 0x0000001019067836 */ /* 0x004fc60000000000 */
        /* <DEDUP_REMOVED lines=72> */
[----:B------:R1:W-:Y:S01]  /*0c90*/  STL [R1+0x470], R7 ;  /* 0x0004700701007387 */ /* 0x0003e20000100800 */
[C---:B0-----:R-:W-:Y:S02]  /*0ca0*/  VIADD R2, R25.reuse, 0x35 ;  /* 0x0000003519027836 */ /* 0x041fe40000000000 */
[----:B-1----:R-:W-:-:S03]  /*0cb0*/  VIADD R7, R25, 0x38 ;  /* 0x0000003819077836 */ /* 0x002fc60000000000 */
[----:B------:R0:W-:Y:S04]  /*0cc0*/  STL [R1+0x464], R2 ;  /* 0x0004640201007387 */ /* 0x0001e80000100800 */
[----:B------:R1:W-:Y:S01]  /*0cd0*/  STL [R1+0x45c], R6 ;  /* 0x00045c0601007387 */ /* 0x0003e20000100800 */
[C---:B0-----:R-:W-:Y:S02]  /*0ce0*/  VIADD R2, R25.reuse, 0x37 ;  /* 0x0000003719027836 */ /* 0x041fe40000000000 */
[----:B-1----:R-:W-:-:S03]  /*0cf0*/  VIADD R6, R25, 0x39 ;  /* 0x0000003919067836 */ /* 0x002fc60000000000 */
[----:B------:R0:W-:Y:S04]  /*0d00*/  STL [R1+0x454], R2 ;  /* 0x0004540201007387 */ /* 0x0001e80000100800 */
        /* <DEDUP_REMOVED lines=26> */
[----:B0-----:R-:W-:-:S03]  /*0eb0*/  VIADD R2, R25, 0x46 ;  /* 0x0000004619027836 */ /* 0x001fc60000000000 */
[----:B------:R0:W-:Y:S01]  /*0ec0*/  STL [R1+0x3c4], R8 ;  /* 0x0003c40801007387 */ /* 0x0001e20000100800 */
[C---:B-1----:R-:W-:Y:S02]  /*0ed0*/  VIADD R7, R25.reuse, 0x48 ;  /* 0x0000004819077836 */ /* 0x042fe40000000000 */
[----:B--2---:R-:W-:-:S03]  /*0ee0*/  VIADD R6, R25, 0x49 ;  /* 0x0000004919067836 */ /* 0x004fc60000000000 */
[----:B------:R1:W-:Y:S01]  /*0ef0*/  STL [R1+0x3a0], R7 ;  /* 0x0003a00701007387 */ /* 0x0003e20000100800 */
[----:B0-----:R-:W-:-:S03]  /*0f00*/  VIADD R8, R25, 0x4c ;  /* 0x0000004c19087836 */ /* 0x001fc60000000000 */
[----:B------:R0:W-:Y:S01]  /*0f10*/  STL [R1+0x39c], R6 ;  /* 0x00039c0601007387 */ /* 0x0001e20000100800 */
[C---:B-1----:R-:W-:Y:S02]  /*0f20*/  VIADD R7, R25.reuse, 0x4a ;  /* 0x0000004a19077836 */ /* 0x042fe40000000000 */
[----:B0-----:R-:W-:-:S03]  /*0f30*/  VIADD R6, R25, 0x4b ;  /* 0x0000004b19067836 */ /* 0x001fc60000000000 */
        /* <DEDUP_REMOVED lines=190> */
[----:B------:R-:W-:Y:S01]  /*1b20*/  STL [R1+0x3494], R16 ;  /* 0x0034941001007387 */ /* 0x000fe20000100800 */
        /* <DEDUP_REMOVED lines=139> */
[C---:B-1----:R-:W-:Y:S02]  /*23e0*/  VIADD R6, R25.reuse, 0xff ;  /* 0x000000ff19067836 */ /* 0x042fe40000000000 */
[----:B--2---:R-:W-:Y:S02]  /*23f0*/  VIADD R0, R25, 0xf2 ;  /* 0x000000f219007836 */ /* 0x004fe40000000000 */
[----:B------:R-:W-:-:S03]  /*2400*/  VIADD R25, R23, 0x80 ;  /* 0x0000008017197836 */ /* 0x000fc60000000000 */
[----:B------:R0:W-:Y:S04]  /*2410*/  STL [R1+0x1c], R0 ;  /* 0x00001c0001007387 */ /* 0x0001e80000100800 */
[----:B------:R1:W-:Y:S01]  /*2420*/  STL [R1+0x1f94], R26 ;  /* 0x001f941a01007387 */ /* 0x0003e20000100800 */
[----:B0-----:R-:W-:-:S05]  /*2430*/  VIADD R0, R23, 0xc0 ;  /* 0x000000c017007836 */ /* 0x001fca0000000000 */
[----:B------:R1:W-:Y:S04]  /*2440*/  STL [R1+0x10ac], R0 ;  /* 0x0010ac0001007387 */ /* 0x0003e80000100800 */
[----:B------:R1:W-:Y:S01]  /*2450*/  STL [R1+0x1f90], R25 ;  /* 0x001f901901007387 */ /* 0x0003e20000100800 */
[----:B----4-:R-:W-:Y:S05]  /*2460*/  BRA.U UP0, `(.L_x_0) ;  /* 0x00000041000c7547 */ /* 0x010fea000b800000 */
[----:B-1----:R-:W-:Y:S01]  /*2470*/  IMAD.SHL.U32 R0, R24, 0x10, RZ ;  /* 0x0000001018007824 */ /* 0x002fe200078e00ff */
[----:B------:R1:W-:Y:S04]  /*2480*/  STL [R1+0x30], RZ ;  /* 0x000030ff01007387 */ /* 0x0003e80000100800 */
[----:B------:R1:W-:Y:S04]  /*2490*/  STL [R1+0x3490], R0 ;  /* 0x0034900001007387 */ /* 0x0003e80000100800 */
[----:B------:R1:W-:Y:S04]  /*24a0*/  STL [R1+0x34], RZ ;  /* 0x000034ff01007387 */ /* 0x0003e80000100800 */
        /* <DEDUP_REMOVED lines=1021> */
[----:B------:R1:W-:Y:S01]  /*6480*/  STL [R1+0x10bc], RZ ;  /* 0x0010bcff01007387 */ /* 0x0003e20000100800 */
[----:B------:R-:W-:Y:S05]  /*6490*/  BRA `(.L_x_1) ;  /* 0x000007d4000c7947 */ /* 0x000fea0003800000 */
.L_x_0:
[----:B------:R0:W-:Y:S01]  /*64a0*/  STL [R1+0x36b8], R15 ;  /* 0x0036b80f01007387 */ /* 0x0001e20000100800 */
[----:B------:R-:W-:Y:S01]  /*64b0*/  IABS R24, R23 ;  /* 0x0000001700187213 */ /* 0x000fe20000000000 */
[----:B------:R-:W2:Y:S01]  /*64c0*/  LDCU UR45, c[0x0][0x3ac] ;  /* 0x00007580ff2d77ac */ /* 0x000ea20008000800 */
[----:B------:R-:W-:Y:S01]  /*64d0*/  ISETP.GE.AND P5, PT, R6, RZ, PT ;  /* 0x000000ff0600720c */ /* 0x000fe20003fa6270 */
[----:B------:R-:W3:Y:S01]  /*64e0*/  LDCU.128 UR20, c[0x0][0x380] ;  /* 0x00007000ff1477ac */ /* 0x000ee20008000c00 */
[----:B0-----:R-:W4:Y:S01]  /*64f0*/  LDL R15, [R1+0x1f94] ;  /* 0x001f9400010f7983 */ /* 0x001f220000100800 */
[----:B------:R-:W0:Y:S03]  /*6500*/  LDCU UR41, c[0x0][0x3b0] ;  /* 0x00007600ff2977ac */ /* 0x000e260008000800 */
[----:B------:R5:W-:Y:S01]  /*6510*/  STL [R1+0x36b4], R18 ;  /* 0x0036b41201007387 */ /* 0x000be20000100800 */
[----:B------:R-:W1:Y:S01]  /*6520*/  LDCU UR44, c[0x0][0x3a4] ;  /* 0x00007480ff2c77ac */ /* 0x000e620008000800 */
[----:B------:R-:W0:Y:S01]  /*6530*/  LDCU UR5, c[0x0][0x3a8] ;  /* 0x00007500ff0577ac */ /* 0x000e220008000800 */
[----:B------:R-:W0:Y:S01]  /*6540*/  LDCU UR6, c[0x0][0x3a8] ;  /* 0x00007500ff0677ac */ /* 0x000e220008000800 */
[----:B-----5:R-:W5:Y:S01]  /*6550*/  LDL R18, [R1+0x1f90] ;  /* 0x001f900001127983 */ /* 0x020f620000100800 */
[----:B------:R-:W0:Y:S03]  /*6560*/  LDCU UR7, c[0x0][0x3a8] ;  /* 0x00007500ff0777ac */ /* 0x000e260008000800 */
[----:B------:R1:W-:Y:S01]  /*6570*/  STL [R1+0x36b0], R19 ;  /* 0x0036b01301007387 */ /* 0x0003e20000100800 */
[----:B------:R-:W0:Y:S01]  /*6580*/  LDCU UR8, c[0x0][0x3a8] ;  /* 0x00007500ff0877ac */ /* 0x000e220008000800 */
[----:B------:R-:W0:Y:S02]  /*6590*/  LDCU UR9, c[0x0][0x3a8] ;  /* 0x00007500ff0977ac */ /* 0x000e240008000800 */
[----:B-1----:R-:W2:Y:S01]  /*65a0*/  LDL R19, [R1+0x10ac] ;  /* 0x0010ac0001137983 */ /* 0x002ea20000100800 */
[----:B------:R-:W1:Y:S03]  /*65b0*/  LDCU UR10, c[0x0][0x3a8] ;  /* 0x00007500ff0a77ac */ /* 0x000e660008000800 */
[----:B------:R0:W-:Y:S01]  /*65c0*/  STL [R1+0x36ac], R20 ;  /* 0x0036ac1401007387 */ /* 0x0001e20000100800 */
[----:B------:R-:W1:Y:S03]  /*65d0*/  LDCU UR11, c[0x0][0x3a8] ;  /* 0x00007500ff0b77ac */ /* 0x000e660008000800 */
[----:B------:R3:W-:Y:S01]  /*65e0*/  STL [R1+0x36a8], R21 ;  /* 0x0036a81501007387 */ /* 0x0007e20000100800 */
[----:B------:R-:W1:Y:S03]  /*65f0*/  LDCU UR12, c[0x0][0x3a8] ;  /* 0x00007500ff0c77ac */ /* 0x000e660008000800 */
[----:B------:R3:W-:Y:S01]  /*6600*/  STL [R1+0x36a4], R22 ;  /* 0x0036a41601007387 */ /* 0x0007e20000100800 */
[----:B------:R-:W1:Y:S01]  /*6610*/  LDCU UR13, c[0x0][0x3a8] ;  /* 0x00007500ff0d77ac */ /* 0x000e620008000800 */
[----:B0-----:R-:W-:-:S02]  /*6620*/  IMAD.MOV.U32 R20, RZ, RZ, R16 ;  /* 0x000000ffff147224 */ /* 0x001fc400078e0010 */
[----:B------:R0:W-:Y:S01]  /*6630*/  STL [R1+0x35cc], R5 ;  /* 0x0035cc0501007387 */ /* 0x0001e20000100800 */
[----:B------:R-:W1:Y:S01]  /*6640*/  LDCU UR14, c[0x0][0x3a8] ;  /* 0x00007500ff0e77ac */ /* 0x000e620008000800 */
[----:B---3--:R-:W-:Y:S01]  /*6650*/  IMAD.MOV.U32 R21, RZ, RZ, R3 ;  /* 0x000000ffff157224 */ /* 0x008fe200078e0003 */
[----:B------:R-:W-:Y:S01]  /*6660*/  IABS R3, R4 ;  /* 0x0000000400037213 */ /* 0x000fe20000000000 */
[----:B------:R-:W3:Y:S01]  /*6670*/  LDCU UR15, c[0x0][0x3a8] ;  /* 0x00007500ff0f77ac */ /* 0x000ee20008000800 */
[----:B------:R-:W-:Y:S02]  /*6680*/  IMAD.MOV.U32 R22, RZ, RZ, R2 ;  /* 0x000000ffff167224 */ /* 0x000fe400078e0002 */
[----:B------:R-:W1:Y:S01]  /*6690*/  I2F.RP R16, R3 ;  /* 0x0000000300107306 */ /* 0x000e620000209400 */
[----:B------:R-:W-:Y:S01]  /*66a0*/  IABS R2, R5 ;  /* 0x0000000500027213 */ /* 0x000fe20000000000 */
[----:B------:R-:W2:Y:S01]  /*66b0*/  LDCU UR16, c[0x0][0x3a8] ;  /* 0x00007500ff1077ac */ /* 0x000ea20008000800 */
[----:B0-----:R-:W-:Y:S01]  /*66c0*/  IMAD.MOV.U32 R5, RZ, RZ, R17 ;  /* 0x000000ffff057224 */ /* 0x001fe200078e0011 */
[----:B------:R-:W0:Y:S04]  /*66d0*/  LDCU UR17, c[0x0][0x3a8] ;  /* 0x00007500ff1177ac */ /* 0x000e280008000800 */
[----:B------:R-:W0:Y:S01]  /*66e0*/  I2F.RP R0, R2 ;  /* 0x0000000200007306 */ /* 0x000e220000209400 */
[----:B------:R-:W2:Y:S01]  /*66f0*/  LDCU UR18, c[0x0][0x3a8] ;  /* 0x00007500ff1277ac */ /* 0x000ea20008000800 */
[----:B------:R-:W2:Y:S06]  /*6700*/  LDCU UR19, c[0x0][0x3a8] ;  /* 0x00007500ff1377ac */ /* 0x000eac0008000800 */
[----:B-1----:R-:W1:Y:S01]  /*6710*/  MUFU.RCP R16, R16 ;  /* 0x0000001000107308 */ /* 0x002e620000001000 */
[----:B------:R-:W2:Y:S01]  /*6720*/  LDCU UR24, c[0x0][0x3a8] ;  /* 0x00007500ff1877ac */ /* 0x000ea20008000800 */
[----:B------:R-:W2:Y:S06]  /*6730*/  LDCU UR25, c[0x0][0x3a8] ;  /* 0x00007500ff1977ac */ /* 0x000eac0008000800 */
[----:B0-----:R-:W0:Y:S01]  /*6740*/  MUFU.RCP R0, R0 ;  /* 0x0000000000007308 */ /* 0x001e220000001000 */
[----:B------:R-:W2:Y:S01]  /*6750*/  LDCU UR26, c[0x0][0x3a8] ;  /* 0x00007500ff1a77ac */ /* 0x000ea20008000800 */
[----:B------:R-:W2:Y:S01]  /*6760*/  LDCU UR27, c[0x0][0x3a8] ;  /* 0x00007500ff1b77ac */ /* 0x000ea20008000800 */
[----:B-1----:R-:W-:Y:S01]  /*6770*/  VIADD R16, R16, 0xffffffe ;  /* 0x0ffffffe10107836 */ /* 0x002fe20000000000 */
[----:B------:R-:W1:Y:S04]  /*6780*/  LDCU UR28, c[0x0][0x3a8] ;  /* 0x00007500ff1c77ac */ /* 0x000e680008000800 */
[----:B------:R-:W1:Y:S01]  /*6790*/  F2I.FTZ.U32.TRUNC.NTZ R17, R16 ;  /* 0x0000001000117305 */ /* 0x000e62000021f000 */
[----:B------:R-:W2:Y:S01]  /*67a0*/  LDCU UR29, c[0x0][0x3a8] ;  /* 0x00007500ff1d77ac */ /* 0x000ea20008000800 */
[----:B0-----:R-:W-:Y:S01]  /*67b0*/  VIADD R0, R0, 0xffffffe ;  /* 0x0ffffffe00007836 */ /* 0x001fe20000000000 */
[----:B------:R-:W0:Y:S01]  /*67c0*/  LDCU UR30, c[0x0][0x3a8] ;  /* 0x00007500ff1e77ac */ /* 0x000e220008000800 */
[----:B------:R-:W0:Y:S01]  /*67d0*/  LDCU UR31, c[0x0][0x3a8] ;  /* 0x00007500ff1f77ac */ /* 0x000e220008000800 */
[----:B------:R-:W0:Y:S01]  /*67e0*/  LDCU UR32, c[0x0][0x3a8] ;  /* 0x00007500ff2077ac */ /* 0x000e220008000800 */
[----:B-1----:R-:W-:Y:S01]  /*67f0*/  IMAD.MOV R16, RZ, RZ, -R17 ;  /* 0x000000ffff107224 */ /* 0x002fe200078e0a11 */
[----:B------:R-:W1:Y:S03]  /*6800*/  LDCU UR33, c[0x0][0x3a8] ;  /* 0x00007500ff2177ac */ /* 0x000e660008000800 */
[----:B------:R-:W-:-:S02]  /*6810*/  IMAD R25, R16, R3, RZ ;  /* 0x0000000310197224 */ /* 0x000fc400078e02ff */
[----:B------:R-:W-:Y:S01]  /*6820*/  IMAD.MOV.U32 R16, RZ, RZ, RZ ;  /* 0x000000ffff107224 */ /* 0x000fe200078e00ff */
[----:B------:R-:W0:Y:S03]  /*6830*/  LDCU UR34, c[0x0][0x3a8] ;  /* 0x00007500ff2277ac */ /* 0x000e260008000800 */
[----:B------:R-:W-:Y:S01]  /*6840*/  IMAD.HI.U32 R25, R17, R25, R16 ;  /* 0x0000001911197227 */ /* 0x000fe200078e0010 */
[----:B------:R-:W0:Y:S01]  /*6850*/  LDCU UR35, c[0x0][0x3a8] ;  /* 0x00007500ff2377ac */ /* 0x000e220008000800 */
[----:B------:R2:W0:Y:S01]  /*6860*/  F2I.FTZ.U32.TRUNC.NTZ R17, R0 ;  /* 0x0000000000117305 */ /* 0x000422000021f000 */
[----:B------:R-:W0:Y:S03]  /*6870*/  LDCU UR36, c[0x0][0x3a8] ;  /* 0x00007500ff2477ac */ /* 0x000e260008000800 */
[----:B------:R-:W-:Y:S01]  /*6880*/  IMAD.HI.U32 R28, R25, R24, RZ ;  /* 0x00000018191c7227 */ /* 0x000fe200078e00ff */
[----:B------:R-:W0:Y:S03]  /*6890*/  LDCU UR37, c[0x0][0x3a8] ;  /* 0x00007500ff2577ac */ /* 0x000e260008000800 */
[----:B------:R-:W-:Y:S01]  /*68a0*/  IMAD.MOV R29, RZ, RZ, -R28 ;  /* 0x000000ffff1d7224 */ /* 0x000fe200078e0a1c */
[----:B------:R-:W0:Y:S03]  /*68b0*/  LDCU UR39, c[0x0][0x3a8] ;  /* 0x00007500ff2777ac */ /* 0x000e260008000800 */
[----:B------:R-:W-:-:S02]  /*68c0*/  IMAD R24, R3, R29, R24 ;  /* 0x0000001d03187224 */ /* 0x000fc400078e0218 */
[----:B------:R-:W3:Y:S01]  /*68d0*/  LDL R29, [R1+0x348c] ;  /* 0x00348c00011d7983 */ /* 0x000ee20000100800 */
[----:B------:R-:W0:Y:S01]  /*68e0*/  LDCU UR40, c[0x0][0x3a8] ;  /* 0x00007500ff2877ac */ /* 0x000e220008000800 */
[----:B----4-:R-:W-:-:S05]  /*68f0*/  IABS R23, R15 ;  /* 0x0000000f00177213 */ /* 0x010fca0000000000 */
[----:B------:R-:W-:-:S04]  /*6900*/  IMAD.HI.U32 R26, R25, R23, RZ ;  /* 0x00000017191a7227 */ /* 0x000fc800078e00ff */
[----:B------:R-:W-:Y:S01]  /*6910*/  IMAD.MOV R28, RZ, RZ, -R26 ;  /* 0x000000ffff1c7224 */ /* 0x000fe200078e0a1a */
[----:B-----5:R-:W-:-:S05]  /*6920*/  IABS R16, R18 ;  /* 0x0000001200107213 */ /* 0x020fca0000000000 */
[----:B------:R-:W-:-:S04]  /*6930*/  IMAD.HI.U32 R27, R25, R16, RZ ;  /* 0x00000010191b7227 */ /* 0x000fc800078e00ff */
[----:B------:R-:W-:Y:S01]  /*6940*/  IMAD.MOV R27, RZ, RZ, -R27 ;  /* 0x000000ffff1b7224 */ /* 0x000fe200078e0a1b */
[----:B--2---:R-:W-:-:S05]  /*6950*/  IABS R0, R19 ;  /* 0x0000001300007213 */ /* 0x004fca0000000000 */
[----:B------:R-:W-:-:S04]  /*6960*/  IMAD.HI.U32 R25, R25, R0, RZ ;  /* 0x0000000019197227 */ /* 0x000fc800078e00ff */
[----:B------:R-:W-:Y:S02]  /*6970*/  IMAD.MOV.U32 R26, RZ, RZ, R25 ;  /* 0x000000ffff1a7224 */ /* 0x000fe400078e0019 */
[----:B0-----:R-:W-:Y:S02]  /*6980*/  IMAD.MOV R25, RZ, RZ, -R17 ;  /* 0x000000ffff197224 */ /* 0x001fe400078e0a11 */
[----:B------:R-:W-:Y:S02]  /*6990*/  IMAD.MOV R26, RZ, RZ, -R26 ;  /* 0x000000ffff1a7224 */ /* 0x000fe400078e0a1a */
[C---:B------:R-:W-:Y:S02]  /*69a0*/  IMAD R27, R3.reuse, R27, R16 ;  /* 0x0000001b031b7224 */ /* 0x040fe400078e0210 */
[----:B------:R-:W-:Y:S02]  /*69b0*/  IMAD.MOV.U32 R16, RZ, RZ, R25 ;  /* 0x000000ffff107224 */ /* 0x000fe400078e0019 */
[----:B------:R-:W-:-:S02]  /*69c0*/  IMAD R26, R3, R26, R0 ;  /* 0x0000001a031a7224 */ /* 0x000fc400078e0200 */
[----:B------:R-:W-:Y:S02]  /*69d0*/  IMAD R0, R16, R2, RZ ;  /* 0x0000000210007224 */ /* 0x000fe400078e02ff */
[----:B------:R-:W-:Y:S02]  /*69e0*/  IMAD.MOV.U32 R16, RZ, RZ, RZ ;  /* 0x000000ffff107224 */ /* 0x000fe400078e00ff */
[----:B------:R-:W-:Y:S01]  /*69f0*/  IMAD R23, R3, R28, R23 ;  /* 0x0000001c03177224 */ /* 0x000fe200078e0217 */
[----:B------:R-:W-:Y:S01]  /*6a00*/  IABS R28, R6 ;  /* 0x00000006001c7213 */ /* 0x000fe20000000000 */
[----:B------:R-:W-:Y:S01]  /*6a10*/  IMAD.HI.U32 R0, R17, R0, R16 ;  /* 0x0000000011007227 */ /* 0x000fe200078e0010 */
[----:B------:R-:W-:Y:S01]  /*6a20*/  ISETP.GT.U32.AND P2, PT, R3, R27, PT ;  /* 0x0000001b0300720c */ /* 0x000fe20003f44070 */
[----:B------:R-:W2:Y:S04]  /*6a30*/  LDL R6, [R1+0x3488] ;  /* 0x0034880001067983 */ /* 0x000ea80000100800 */
[----:B------:R-:W-:-:S04]  /*6a40*/  IMAD.HI.U32 R17, R0, R28, RZ ;  /* 0x0000001c00117227 */ /* 0x000fc800078e00ff */
[----:B------:R-:W-:-:S04]  /*6a50*/  IMAD.MOV R17, RZ, RZ, -R17 ;  /* 0x000000ffff117224 */ /* 0x000fc800078e0a11 */
[----:B------:R-:W-:Y:S02]  /*6a60*/  IMAD R17, R2, R17, R28 ;  /* 0x0000001102117224 */ /* 0x000fe400078e021c */
[----:B------:R-:W4:Y:S01]  /*6a70*/  LDL R28, [R1+0x10a8] ;  /* 0x0010a800011c7983 */ /* 0x000f220000100800 */
[----:B------:R-:W-:Y:S01]  /*6a80*/  @!P2 IMAD.IADD R27, R27, 0x1, -R3 ;  /* 0x000000011b1ba824 */ /* 0x000fe200078e0a03 */
[----:B------:R-:W-:Y:S02]  /*6a90*/  IABS R25, R7 ;  /* 0x0000000700197213 */ /* 0x000fe40000000000 */
[----:B------:R-:W-:Y:S02]  /*6aa0*/  ISETP.GE.AND P2, PT, R7, RZ, PT ;  /* 0x000000ff0700720c */ /* 0x000fe40003f46270 */
[----:B------:R-:W5:Y:S01]  /*6ab0*/  LDL R7, [R1+0x3498] ;  /* 0x0034980001077983 */ /* 0x000f620000100800 */
[C---:B------:R-:W-:Y:S02]  /*6ac0*/  ISETP.GT.U32.AND P0, PT, R3.reuse, R24, PT ;  /* 0x000000180300720c */ /* 0x040fe40003f04070 */
[----:B------:R-:W-:-:S02]  /*6ad0*/  ISETP.GT.U32.AND P1, PT, R3, R23, PT ;  /* 0x000000170300720c */ /* 0x000fc40003f24070 */
[----:B------:R-:W-:-:S09]  /*6ae0*/  ISETP.GT.U32.AND P3, PT, R3, R26, PT ;  /* 0x0000001a0300720c */ /* 0x000fd20003f64070 */
[--C-:B------:R-:W-:Y:S02]  /*6af0*/  @!P0 IMAD.IADD R24, R24, 0x1, -R3.reuse ;  /* 0x0000000118188824 */ /* 0x100fe400078e0a03 */
[----:B------:R-:W-:-:S03]  /*6b00*/  @!P1 IMAD.IADD R23, R23, 0x1, -R3 ;  /* 0x0000000117179824 */ /* 0x000fc600078e0a03 */
[C---:B------:R-:W-:Y:S02]  /*6b10*/  ISETP.GT.U32.AND P1, PT, R3.reuse, R24, PT ;  /* 0x000000180300720c */ /* 0x040fe40003f24070 */
[----:B------:R-:W-:Y:S01]  /*6b20*/  ISETP.GT.U32.AND P4, PT, R3, R23, PT ;  /* 0x000000170300720c */ /* 0x000fe20003f84070 */
[----:B------:R-:W-:Y:S02]  /*6b30*/  @!P3 IMAD.IADD R26, R26, 0x1, -R3 ;  /* 0x000000011a1ab824 */ /* 0x000fe400078e0a03 */
[----:B------:R-:W-:-:S08]  /*6b40*/  IMAD.HI.U32 R16, R0, R25, RZ ;  /* 0x0000001900107227 */ /* 0x000fd000078e00ff */
[--C-:B------:R-:W-:Y:S01]  /*6b50*/  @!P1 IMAD.IADD R24, R24, 0x1, -R3.reuse ;  /* 0x0000000118189824 */ /* 0x100fe200078e0a03 */
[----:B------:R-:W-:Y:S01]  /*6b60*/  ISETP.GE.AND P1, PT, R15, RZ, PT ;  /* 0x000000ff0f00720c */ /* 0x000fe20003f26270 */
[----:B------:R-:W-:Y:S01]  /*6b70*/  IMAD.MOV R16, RZ, RZ, -R16 ;  /* 0x000000ffff107224 */ /* 0x000fe200078e0a10 */
[----:B------:R-:W3:Y:S01]  /*6b80*/  LDL.LU R15, [R1+0x36b8] ;  /* 0x0036b800010f7983 */ /* 0x000ee20000300800 */
[----:B------:R-:W-:Y:S01]  /*6b90*/  @!P4 IMAD.IADD R23, R23, 0x1, -R3 ;  /* 0x000000011717c824 */ /* 0x000fe200078e0a03 */
[----:B------:R-:W-:Y:S01]  /*6ba0*/  ISETP.GE.AND P4, PT, R18, RZ, PT ;  /* 0x000000ff1200720c */ /* 0x000fe20003f86270 */
[----:B------:R-:W-:Y:S01]  /*6bb0*/  IMAD R16, R2, R16, R25 ;  /* 0x0000001002107224 */ /* 0x000fe200078e0219 */
[----:B------:R-:W3:Y:S07]  /*6bc0*/  LDL.LU R18, [R1+0x36b4] ;  /* 0x0036b40001127983 */ /* 0x000eee0000300800 */
[----:B------:R-:W-:Y:S01]  /*6bd0*/  @!P1 IMAD.MOV R23, RZ, RZ, -R23 ;  /* 0x000000ffff179224 */ /* 0x000fe200078e0a17 */
[----:B------:R-:W-:-:S02]  /*6be0*/  ISETP.NE.AND P1, PT, R4, RZ, PT ;  /* 0x000000ff0400720c */ /* 0x000fc40003f25270 */
[----:B----4-:R-:W-:Y:S01]  /*6bf0*/  ISETP.GE.AND P3, PT, R28, RZ, PT ;  /* 0x000000ff1c00720c */ /* 0x010fe20003f66270 */
[----:B-----5:R-:W-:Y:S01]  /*6c00*/  IMAD.MOV.U32 R25, RZ, RZ, R7 ;  /* 0x000000ffff197224 */ /* 0x020fe200078e0007 */
[----:B------:R-:W-:-:S11]  /*6c10*/  LOP3.LUT R7, RZ, R4, RZ, 0x33, !PT ;  /* 0x00000004ff077212 */ /* 0x000fd600078e33ff */
[----:B------:R-:W-:Y:S01]  /*6c20*/  @!P3 IMAD.MOV R24, RZ, RZ, -R24 ;  /* 0x000000ffff18b224 */ /* 0x000fe200078e0a18 */
[----:B------:R-:W-:Y:S02]  /*6c30*/  ISETP.GE.AND P3, PT, R19, RZ, PT ;  /* 0x000000ff1300720c */ /* 0x000fe40003f66270 */
[----:B------:R-:W4:Y:S04]  /*6c40*/  LDL.LU R19, [R1+0x36b0] ;  /* 0x0036b00001137983 */ /* 0x000f280000300800 */
[----:B------:R-:W5:Y:S01]  /*6c50*/  LDL R4, [R1+0x34ec] ;  /* 0x0034ec0001047983 */ /* 0x000f620000100800 */
[C---:B------:R-:W-:Y:S02]  /*6c60*/  ISETP.GT.U32.AND P0, PT, R3.reuse, R27, PT ;  /* 0x0000001b0300720c */ /* 0x040fe40003f04070 */
[----:B------:R-:W-:-:S11]  /*6c70*/  ISETP.GT.U32.AND P6, PT, R3, R26, PT ;  /* 0x0000001a0300720c */ /* 0x000fd60003fc4070 */
[--C-:B------:R-:W-:Y:S01]  /*6c80*/  @!P0 IMAD.IADD R27, R27, 0x1, -R3.reuse ;  /* 0x000000011b1b8824 */ /* 0x100fe200078e0a03 */
[----:B------:R-:W-:Y:S01]  /*6c90*/  ISETP.GT.U32.AND P0, PT, R2, R17, PT ;  /* 0x000000110200720c */ /* 0x000fe20003f04070 */
[----:B------:R-:W-:Y:S01]  /*6ca0*/  @!P6 IMAD.IADD R26, R26, 0x1, -R3 ;  /* 0x000000011a1ae824 */ /* 0x000fe200078e0a03 */
[----:B------:R-:W-:Y:S02]  /*6cb0*/  ISETP.GE.AND P6, PT, R8, RZ, PT ;  /* 0x000000ff0800720c */ /* 0x000fe40003fc6270 */
[----:B------:R-:W-:Y:S01]  /*6cc0*/  IABS R8, R8 ;  /* 0x0000000800087213 */ /* 0x000fe20000000000 */
[----:B--2---:R-:W-:Y:S02]  /*6cd0*/  IMAD.MOV.U32 R28, RZ, RZ, R6 ;  /* 0x000000ffff1c7224 */ /* 0x004fe400078e0006 */
[----:B------:R-:W-:Y:S02]  /*6ce0*/  @!P3 IMAD.MOV R26, RZ, RZ, -R26 ;  /* 0x000000ffff1ab224 */ /* 0x000fe400078e0a1a */
[----:B------:R-:W-:-:S04]  /*6cf0*/  IMAD.HI.U32 R6, R0, R8, RZ ;  /* 0x0000000800067227 */ /* 0x000fc800078e00ff */
[----:B------:R-:W-:Y:S01]  /*6d00*/  @!P0 IMAD.IADD R17, R17, 0x1, -R2 ;  /* 0x0000000111118824 */ /* 0x000fe200078e0a02 */
[C---:B------:R-:W-:Y:S01]  /*6d10*/  ISETP.GT.U32.AND P0, PT, R2.reuse, R16, PT ;  /* 0x000000100200720c */ /* 0x040fe20003f04070 */
[----:B------:R-:W-:Y:S01]  /*6d20*/  IMAD.MOV R6, RZ, RZ, -R6 ;  /* 0x000000ffff067224 */ /* 0x000fe200078e0a06 */
[C---:B------:R-:W-:Y:S02]  /*6d30*/  SEL R24, R7.reuse, R24, !P1 ;  /* 0x0000001807187207 */ /* 0x040fe40004800000 */
[C---:B------:R-:W-:Y:S01]  /*6d40*/  ISETP.GT.U32.AND P3, PT, R2.reuse, R17, PT ;  /* 0x000000110200720c */ /* 0x040fe20003f64070 */
[----:B------:R-:W-:Y:S02]  /*6d50*/  @!P4 IMAD.MOV R27, RZ, RZ, -R27 ;  /* 0x000000ffff1bc224 */ /* 0x000fe400078e0a1b */
[----:B------:R-:W-:Y:S01]  /*6d60*/  IMAD R6, R2, R6, R8 ;  /* 0x0000000602067224 */ /* 0x000fe200078e0208 */
[----:B------:R0:W-:Y:S05]  /*6d70*/  STL [R1+0x54c], R24 ;  /* 0x00054c1801007387 */ /* 0x0001ea0000100800 */
[----:B------:R-:W-:Y:S01]  /*6d80*/  @!P0 IMAD.IADD R16, R16, 0x1, -R2 ;  /* 0x0000000110108824 */ /* 0x000fe200078e0a02 */
[----:B0-----:R-:W-:-:S02]  /*6d90*/  SEL R24, R7, R23, !P1 ;  /* 0x0000001707187207 */ /* 0x001fc40004800000 */
[C---:B------:R-:W-:Y:S02]  /*6da0*/  SEL R23, R7.reuse, R27, !P1 ;  /* 0x0000001b07177207 */ /* 0x040fe40004800000 */
[----:B------:R-:W-:Y:S02]  /*6db0*/  SEL R7, R7, R26, !P1 ;  /* 0x0000001a07077207 */ /* 0x000fe40004800000 */
[C---:B------:R-:W-:Y:S01]  /*6dc0*/  ISETP.GT.U32.AND P1, PT, R2.reuse, R6, PT ;  /* 0x000000060200720c */ /* 0x040fe20003f24070 */
[--C-:B------:R-:W-:Y:S01]  /*6dd0*/  @!P3 IMAD.IADD R17, R17, 0x1, -R2.reuse ;  /* 0x000000011111b824 */ /* 0x100fe200078e0a02 */
[----:B------:R-:W-:Y:S02]  /*6de0*/  ISETP.GT.U32.AND P3, PT, R2, R16, PT ;  /* 0x000000100200720c */ /* 0x000fe40003f64070 */
[----:B------:R-:W-:Y:S02]  /*6df0*/  ISETP.GE.AND P4, PT, R9, RZ, PT ;  /* 0x000000ff0900720c */ /* 0x000fe40003f86270 */
[----:B------:R-:W-:Y:S01]  /*6e00*/  IABS R9, R9 ;  /* 0x0000000900097213 */ /* 0x000fe20000000000 */
[----:B------:R-:W-:Y:S06]  /*6e10*/  STL [R1+0x548], R24 ;  /* 0x0005481801007387 */ /* 0x000fec0000100800 */
[----:B------:R-:W-:-:S02]  /*6e20*/  @!P1 IMAD.IADD R6, R6, 0x1, -R2 ;  /* 0x0000000106069824 */ /* 0x000fc400078e0a02 */
[----:B------:R-:W-:Y:S01]  /*6e30*/  @!P3 IMAD.IADD R16, R16, 0x1, -R2 ;  /* 0x000000011010b824 */ /* 0x000fe200078e0a02 */
[----:B------:R-:W-:Y:S02]  /*6e40*/  STL [R1+0x544], R23 ;  /* 0x0005441701007387 */ /* 0x000fe40000100800 */
[----:B------:R-:W-:Y:S01]  /*6e50*/  ISETP.GT.U32.AND P3, PT, R2, R6, PT ;  /* 0x000000060200720c */ /* 0x000fe20003f64070 */
[----:B------:R-:W-:Y:S01]  /*6e60*/  IMAD.MOV.U32 R26, RZ, RZ, R28 ;  /* 0x000000ffff1a7224 */ /* 0x000fe200078e001c */
[----:B------:R0:W-:Y:S01]  /*6e70*/  STL [R1+0x540], R7 ;  /* 0x0005400701007387 */ /* 0x0001e20000100800 */
[----:B---3--:R-:W-:Y:S02]  /*6e80*/  IMAD.MOV.U32 R28, RZ, RZ, R29 ;  /* 0x000000ffff1c7224 */ /* 0x008fe400078e001d */
[----:B------:R-:W-:Y:S02]  /*6e90*/  IMAD.MOV.U32 R29, RZ, RZ, R20 ;  /* 0x000000ffff1d7224 */ /* 0x000fe400078e0014 */
[----:B------:R-:W-:Y:S01]  /*6ea0*/  IMAD.MOV.U32 R20, RZ, RZ, R17 ;  /* 0x000000ffff147224 */ /* 0x000fe200078e0011 */
[----:B0-----:R-:W-:Y:S01]  /*6eb0*/  IABS R7, R12 ;  /* 0x0000000c00077213 */ /* 0x001fe20000000000 */
[----:B------:R-:W-:-:S02]  /*6ec0*/  IMAD.MOV.U32 R17, RZ, RZ, R21 ;  /* 0x000000ffff117224 */ /* 0x000fc400078e0015 */
[----:B------:R-:W-:Y:S02]  /*6ed0*/  IMAD.MOV.U32 R21, RZ, RZ, R16 ;  /* 0x000000ffff157224 */ /* 0x000fe400078e0010 */
[----:B------:R-:W-:Y:S01]  /*6ee0*/  IMAD.HI.U32 R24, R0, R7, RZ ;  /* 0x0000000700187227 */ /* 0x000fe200078e00ff */
[----:B------:R-:W2:Y:S03]  /*6ef0*/  LDL R16, [R1+0x349c] ;  /* 0x00349c0001107983 */ /* 0x000ea60000100800 */
[----:B------:R-:W-:Y:S02]  /*6f00*/  @!P5 IMAD.MOV R20, RZ, RZ, -R20 ;  /* 0x000000ffff14d224 */ /* 0x000fe400078e0a14 */
[----:B------:R-:W-:Y:S02]  /*6f10*/  @!P2 IMAD.MOV R21, RZ, RZ, -R21 ;  /* 0x000000ffff15a224 */ /* 0x000fe400078e0a15 */
[----:B------:R-:W-:-:S02]  /*6f20*/  IMAD.MOV R24, RZ, RZ, -R24 ;  /* 0x000000ffff187224 */ /* 0x000fc400078e0a18 */
[----:B------:R-:W-:Y:S01]  /*6f30*/  @!P3 IMAD.IADD R6, R6, 0x1, -R2 ;  /* 0x000000010606b824 */ /* 0x000fe200078e0a02 */
[----:B------:R0:W-:Y:S01]  /*6f40*/  STL [R1+0x46c], R20 ;  /* 0x00046c1401007387 */ /* 0x0001e20000100800 */
[----:B------:R-:W-:Y:S02]  /*6f50*/  IMAD R7, R2, R24, R7 ;  /* 0x0000001802077224 */ /* 0x000fe400078e0207 */
[----:B------:R-:W-:Y:S02]  /*6f60*/  IMAD.MOV.U32 R24, RZ, RZ, R22 ;  /* 0x000000ffff187224 */ /* 0x000fe400078e0016 */
[----:B------:R-:W-:Y:S01]  /*6f70*/  IMAD.MOV.U32 R22, RZ, RZ, R6 ;  /* 0x000000ffff167224 */ /* 0x000fe200078e0006 */
[----:B0-----:R-:W3:Y:S04]  /*6f80*/  LDL.LU R20, [R1+0x36ac] ;  /* 0x0036ac0001147983 */ /* 0x001ee80000300800 */
[----:B------:R0:W-:Y:S04]  /*6f90*/  STL [R1+0x468], R21 ;  /* 0x0004681501007387 */ /* 0x0001e80000100800 */
[----:B0-----:R-:W3:Y:S04]  /*6fa0*/  LDL.LU R21, [R1+0x36a8] ;  /* 0x0036a80001157983 */ /* 0x001ee80000300800 */
[----:B------:R-:W3:Y:S01]  /*6fb0*/  LDL.LU R6, [R1+0x2ec] ;  /* 0x0002ec0001067983 */ /* 0x000ee20000300800 */
[----:B------:R-:W-:Y:S01]  /*6fc0*/  @!P6 IMAD.MOV R22, RZ, RZ, -R22 ;  /* 0x000000ffff16e224 */ /* 0x000fe200078e0a16 */
[----:B------:R-:W-:-:S02]  /*6fd0*/  IABS R3, R10 ;  /* 0x0000000a00037213 */ /* 0x000fc40000000000 */
[----:B------:R-:W-:Y:S02]  /*6fe0*/  ISETP.GE.AND P0, PT, R10, RZ, PT ;  /* 0x000000ff0a00720c */ /* 0x000fe40003f06270 */
[----:B------:R0:W-:Y:S01]  /*6ff0*/  STL [R1+0x460], R22 ;  /* 0x0004601601007387 */ /* 0x0001e20000100800 */
[----:B------:R-:W-:-:S03]  /*7000*/  IABS R10, R13 ;  /* 0x0000000d000a7213 */ /* 0x000fc60000000000 */
[----:B0-----:R-:W4:Y:S01]  /*7010*/  LDL.LU R22, [R1+0x36a4] ;  /* 0x0036a40001167983 */ /* 0x001f220000300800 */
[----:B-----5:R-:W-:Y:S02]  /*7020*/  IMAD.MOV.U32 R8, RZ, RZ, R4 ;  /* 0x000000ffff087224 */ /* 0x020fe400078e0004 */
[----:B------:R-:W-:-:S04]  /*7030*/  IMAD.HI.U32 R4, R0, R9, RZ ;  /* 0x0000000900047227 */ /* 0x000fc800078e00ff */
[----:B------:R-:W-:-:S04]  /*7040*/  IMAD.MOV R4, RZ, RZ, -R4 ;  /* 0x000000ffff047224 */ /* 0x000fc800078e0a04 */
[----:B------:R-:W-:Y:S01]  /*7050*/  IMAD R9, R2, R4, R9 ;  /* 0x0000000402097224 */ /* 0x000fe200078e0209 */
[----:B------:R-:W-:-:S05]  /*7060*/  IABS R4, R11 ;  /* 0x0000000b00047213 */ /* 0x000fca0000000000 */
[----:B------:R-:W-:Y:S01]  /*7070*/  IMAD.HI.U32 R23, R0, R4, RZ ;  /* 0x0000000400177227 */ /* 0x000fe200078e00ff */
[----:B------:R-:W-:-:S03]  /*7080*/  ISETP.GT.U32.AND P1, PT, R2, R9, PT ;  /* 0x000000090200720c */ /* 0x000fc60003f24070 */
[----:B------:R-:W-:-:S04]  /*7090*/  IMAD.MOV R23, RZ, RZ, -R23 ;  /* 0x000000ffff177224 */ /* 0x000fc800078e0a17 */
[----:B------:R-:W-:-:S05]  /*70a0*/  IMAD R4, R2, R23, R4 ;  /* 0x0000001702047224 */ /* 0x000fca00078e0204 */
[----:B------:R-:W-:Y:S01]  /*70b0*/  ISETP.GT.U32.AND P3, PT, R2, R4, PT ;  /* 0x000000040200720c */ /* 0x000fe20003f64070 */
[----:B------:R-:W-:-:S05]  /*70c0*/  @!P1 IMAD.IADD R9, R9, 0x1, -R2 ;  /* 0x0000000109099824 */ /* 0x000fca00078e0a02 */
[----:B------:R-:W-:-:S07]  /*70d0*/  ISETP.GT.U32.AND P1, PT, R2, R9, PT ;  /* 0x000000090200720c */ /* 0x000fce0003f24070 */
[----:B------:R-:W-:-:S05]  /*70e0*/  @!P3 IMAD.IADD R4, R4, 0x1, -R2 ;  /* 0x000000010404b824 */ /* 0x000fca00078e0a02 */
[----:B------:R-:W-:Y:S01]  /*70f0*/  ISETP.GT.U32.AND P3, PT, R2, R4, PT ;  /* 0x000000040200720c */ /* 0x000fe20003f64070 */
[----:B------:R-:W-:-:S04]  /*7100*/  @!P1 IMAD.IADD R9, R9, 0x1, -R2 ;  /* 0x0000000109099824 */ /* 0x000fc800078e0a02 */
[----:B------:R-:W-:-:S05]  /*7110*/  @!P4 IMAD.MOV R9, RZ, RZ, -R9 ;  /* 0x000000ffff09c224 */ /* 0x000fca00078e0a09 */
[----:B------:R0:W-:Y:S03]  /*7120*/  STL [R1+0x458], R9 ;  /* 0x0004580901007387 */ /* 0x0001e60000100800 */
[----:B------:R-:W-:Y:S01]  /*7130*/  @!P3 IMAD.IADD R4, R4, 0x1, -R2 ;  /* 0x000000010404b824 */ /* 0x000fe200078e0a02 */
[----:B------:R-:W-:Y:S02]  /*7140*/  ISETP.GE.AND P3, PT, R13, RZ, PT ;  /* 0x000000ff0d00720c */ /* 0x000fe40003f66270 */
[----:B------:R-:W5:Y:S01]  /*7150*/  LDL.LU R13, [R1+0x28] ;  /* 0x00002800010d7983 */ /* 0x000f620000300800 */
[----:B------:R-:W-:Y:S02]  /*7160*/  IMAD.MOV.U32 R27, RZ, RZ, R8 ;  /* 0x000000ffff1b7224 */ /* 0x000fe400078e0008 */
[----:B------:R-:W-:-:S04]  /*7170*/  IMAD.HI.U32 R8, R0, R3, RZ ;  /* 0x0000000300087227 */ /* 0x000fc800078e00ff */
[----:B------:R-:W-:-:S04]  /*7180*/  IMAD.MOV R8, RZ, RZ, -R8 ;  /* 0x000000ffff087224 */ /* 0x000fc800078e0a08 */
[----:B------:R-:W-:-:S05]  /*7190*/  IMAD R3, R2, R8, R3 ;  /* 0x0000000802037224 */ /* 0x000fca00078e0203 */
[C---:B------:R-:W-:Y:S02]  /*71a0*/  ISETP.GT.U32.AND P5, PT, R2.reuse, R3, PT ;  /* 0x000000030200720c */ /* 0x040fe40003fa4070 */
[----:B------:R-:W-:Y:S02]  /*71b0*/  ISETP.GT.U32.AND P6, PT, R2, R7, PT ;  /* 0x000000070200720c */ /* 0x000fe40003fc4070 */
[----:B------:R-:W-:Y:S02]  /*71c0*/  IABS R8, R14 ;  /* 0x0000000e00087213 */ /* 0x000fe40000000000 */
[----:B------:R-:W-:Y:S01]  /*71d0*/  ISETP.GE.AND P2, PT, R11, RZ, PT ;  /* 0x000000ff0b00720c */ /* 0x000fe20003f46270 */
[----:B--2---:R-:W-:Y:S02]  /*71e0*/  IMAD.MOV.U32 R23, RZ, RZ, R16 ;  /* 0x000000ffff177224 */ /* 0x004fe400078e0010 */
[----:B------:R-:W-:-:S04]  /*71f0*/  IMAD.HI.U32 R16, R0, R8, RZ ;  /* 0x0000000800107227 */ /* 0x000fc800078e00ff */
[----:B------:R-:W-:Y:S02]  /*7200*/  @!P5 IMAD.IADD R3, R3, 0x1, -R2 ;  /* 0x000000010303d824 */ /* 0x000fe400078e0a02 */
[----:B------:R-:W-:-:S03]  /*7210*/  IMAD.HI.U32 R11, R0, R10, RZ ;  /* 0x0000000a000b7227 */ /* 0x000fc600078e00ff */
[C---:B------:R-:W-:Y:S01]  /*7220*/  ISETP.GT.U32.AND P5, PT, R2.reuse, R3, PT ;  /* 0x000000030200720c */ /* 0x040fe20003fa4070 */
[----:B------:R-:W-:Y:S02]  /*7230*/  IMAD.MOV R16, RZ, RZ, -R16 ;  /* 0x000000ffff107224 */ /* 0x000fe400078e0a10 */
[----:B------:R-:W-:Y:S02]  /*7240*/  @!P6 IMAD.IADD R7, R7, 0x1, -R2 ;  /* 0x000000010707e824 */ /* 0x000fe400078e0a02 */
[----:B------:R-:W-:Y:S02]  /*7250*/  IMAD.MOV R11, RZ, RZ, -R11 ;  /* 0x000000ffff0b7224 */ /* 0x000fe400078e0a0b */
[C---:B------:R-:W-:Y:S01]  /*7260*/  IMAD R8, R2.reuse, R16, R8 ;  /* 0x0000001002087224 */ /* 0x040fe200078e0208 */
[C---:B------:R-:W-:Y:S01]  /*7270*/  ISETP.GT.U32.AND P4, PT, R2.reuse, R7, PT ;  /* 0x000000070200720c */ /* 0x040fe20003f84070 */
[----:B------:R-:W-:Y:S01]  /*7280*/  IMAD R10, R2, R11, R10 ;  /* 0x0000000b020a7224 */ /* 0x000fe200078e020a */
[----:B------:R-:W-:-:S02]  /*7290*/  IABS R11, R18 ;  /* 0x00000012000b7213 */ /* 0x000fc40000000000 */
[----:B------:R-:W-:Y:S01]  /*72a0*/  ISETP.GE.AND P6, PT, R12, RZ, PT ;  /* 0x000000ff0c00720c */ /* 0x000fe20003fc6270 */
[----:B------:R-:W-:Y:S01]  /*72b0*/  @!P5 IMAD.IADD R3, R3, 0x1, -R2 ;  /* 0x000000010303d824 */ /* 0x000fe200078e0a02 */
[----:B------:R-:W-:Y:S01]  /*72c0*/  ISETP.GT.U32.AND P1, PT, R2, R10, PT ;  /* 0x0000000a0200720c */ /* 0x000fe20003f24070 */
[----:B------:R-:W-:Y:S01]  /*72d0*/  IMAD.HI.U32 R12, R0, R11, RZ ;  /* 0x0000000b000c7227 */ /* 0x000fe200078e00ff */
[----:B------:R-:W-:-:S03]  /*72e0*/  ISETP.GT.U32.AND P5, PT, R2, R8, PT ;  /* 0x000000080200720c */ /* 0x000fc60003fa4070 */
[----:B---3--:R-:W-:Y:S01]  /*72f0*/  IMAD.MOV.U32 R16, RZ, RZ, R6 ;  /* 0x000000ffff107224 */ /* 0x008fe200078e0006 */
[----:B------:R-:W-:-:S05]  /*7300*/  IABS R6, R15 ;  /* 0x0000000f00067213 */ /* 0x000fca0000000000 */
[----:B0-----:R-:W-:-:S04]  /*7310*/  IMAD.HI.U32 R9, R0, R6, RZ ;  /* 0x0000000600097227 */ /* 0x001fc800078e00ff */
[----:B------:R-:W-:Y:S02]  /*7320*/  IMAD.MOV R9, RZ, RZ, -R9 ;  /* 0x000000ffff097224 */ /* 0x000fe400078e0a09 */
[----:B------:R-:W-:Y:S02]  /*7330*/  IMAD.MOV R12, RZ, RZ, -R12 ;  /* 0x000000ffff0c7224 */ /* 0x000fe400078e0a0c */
[C---:B------:R-:W-:Y:S02]  /*7340*/  IMAD R6, R2.reuse, R9, R6 ;  /* 0x0000000902067224 */ /* 0x040fe400078e0206 */
[----:B------:R-:W-:Y:S02]  /*7350*/  @!P4 IMAD.IADD R7, R7, 0x1, -R2 ;  /* 0x000000010707c824 */ /* 0x000fe400078e0a02 */
[C---:B------:R-:W-:Y:S01]  /*7360*/  IMAD R11, R2.reuse, R12, R11 ;  /* 0x0000000c020b7224 */ /* 0x040fe200078e020b */
[----:B------:R-:W-:Y:S01]  /*7370*/  ISETP.GT.U32.AND P4, PT, R2, R6, PT ;  /* 0x000000060200720c */ /* 0x000fe20003f84070 */
[----:B------:R-:W-:-:S02]  /*7380*/  IMAD.MOV.U32 R9, RZ, RZ, R7 ;  /* 0x000000ffff097224 */ /* 0x000fc400078e0007 */
[--C-:B------:R-:W-:Y:S02]  /*7390*/  @!P1 IMAD.IADD R10, R10, 0x1, -R2.reuse ;  /* 0x000000010a0a9824 */ /* 0x100fe400078e0a02 */
[--C-:B------:R-:W-:Y:S02]  /*73a0*/  @!P5 IMAD.IADD R8, R8, 0x1, -R2.reuse ;  /* 0x000000010808d824 */ /* 0x100fe400078e0a02 */
[----:B------:R-:W-:Y:S01]  /*73b0*/  @!P6 IMAD.MOV R9, RZ, RZ, -R9 ;  /* 0x000000ffff09e224 */ /* 0x000fe200078e0a09 */
[C---:B------:R-:W-:Y:S01]  /*73c0*/  ISETP.GT.U32.AND P6, PT, R2.reuse, R11, PT ;  /* 0x0000000b0200720c */ /* 0x040fe20003fc4070 */
[----:B------:R-:W-:Y:S01]  /*73d0*/  @!P0 IMAD.MOV R3, RZ, RZ, -R3 ;  /* 0x000000ffff038224 */ /* 0x000fe200078e0a03 */
[C---:B------:R-:W-:Y:S02]  /*73e0*/  ISETP.GT.U32.AND P0, PT, R2.reuse, R10, PT ;  /* 0x0000000a0200720c */ /* 0x040fe40003f04070 */
[----:B------:R-:W-:Y:S01]  /*73f0*/  ISETP.GT.U32.AND P5, PT, R2, R8, PT ;  /* 0x000000080200720c */ /* 0x000fe20003fa4070 */
[----:B------:R-:W-:Y:S01]  /*7400*/  @!P4 IMAD.IADD R6, R6, 0x1, -R2 ;  /* 0x000000010606c824 */ /* 0x000fe200078e0a02 */
[----:B------:R-:W-:Y:S01]  /*7410*/  ISETP.GE.AND P1, PT, R14, RZ, PT ;  /* 0x000000ff0e00720c */ /* 0x000fe20003f26270 */
[----:B------:R-:W-:Y:S01]  /*7420*/  @!P2 IMAD.MOV R4, RZ, RZ, -R4 ;  /* 0x000000ffff04a224 */ /* 0x000fe200078e0a04 */
[----:B------:R-:W2:Y:S01]  /*7430*/  LDL.LU R14, [R1+0x23c] ;  /* 0x00023c00010e7983 */ /* 0x000ea20000300800 */
[----:B------:R-:W-:-:S04]  /*7440*/  ISETP.GE.AND P2, PT, R15, RZ, PT ;  /* 0x000000ff0f00720c */ /* 0x000fc80003f46270 */
[--C-:B------:R-:W-:Y:S01]  /*7450*/  @!P6 IMAD.IADD R11, R11, 0x1, -R2.reuse ;  /* 0x000000010b0be824 */ /* 0x100fe200078e0a02 */
[----:B------:R-:W-:Y:S01]  /*7460*/  ISETP.GT.U32.AND P6, PT, R2, R6, PT ;  /* 0x000000060200720c */ /* 0x000fe20003fc4070 */
[----:B------:R0:W-:Y:S01]  /*7470*/  STL [R1+0x44c], R3 ;  /* 0x00044c0301007387 */ /* 0x0001e20000100800 */
[--C-:B------:R-:W-:Y:S01]  /*7480*/  @!P0 IMAD.IADD R10, R10, 0x1, -R2.reuse ;  /* 0x000000010a0a8824 */ /* 0x100fe200078e0a02 */
[----:B------:R-:W-:Y:S01]  /*7490*/  ISETP.GE.AND P0, PT, R18, RZ, PT ;  /* 0x000000ff1200720c */ /* 0x000fe20003f06270 */
[----:B------:R-:W-:Y:S01]  /*74a0*/  @!P5 IMAD.IADD R8, R8, 0x1, -R2 ;  /* 0x000000010808d824 */ /* 0x000fe200078e0a02 */
[----:B------:R-:W-:Y:S01]  /*74b0*/  STL [R1+0x448], R4 ;  /* 0x0004480401007387 */ /* 0x000fe20000100800 */
[----:B----4-:R-:W-:-:S03]  /*74c0*/  ISETP.GE.AND P5, PT, R19, RZ, PT ;  /* 0x000000ff1300720c */ /* 0x010fc60003fa6270 */
[----:B------:R-:W-:Y:S01]  /*74d0*/  STL [R1+0x444], R9 ;  /* 0x0004440901007387 */ /* 0x000fe20000100800 */
[----:B0-----:R-:W-:-:S03]  /*74e0*/  IABS R3, R19 ;  /* 0x0000001300037213 */ /* 0x001fc60000000000 */
[----:B------:R-:W3:Y:S01]  /*74f0*/  LDL R18, [R1+0x8] ;  /* 0x0000080001127983 */ /* 0x000ee20000100800 */
[----:B------:R-:W-:Y:S02]  /*7500*/  @!P3 IMAD.MOV R10, RZ, RZ, -R10 ;  /* 0x000000ffff0ab224 */ /* 0x000fe400078e0a0a */
[----:B------:R-:W-:Y:S02]  /*7510*/  @!P1 IMAD.MOV R8, RZ, RZ, -R8 ;  /* 0x000000ffff089224 */ /* 0x000fe400078e0a08 */
[----:B------:R-:W-:Y:S02]  /*7520*/  @!P6 IMAD.IADD R6, R6, 0x1, -R2 ;  /* 0x000000010606e824 */ /* 0x000fe400078e0a02 */
[----:B-----5:R-:W-:Y:S02]  /*7530*/  IMAD.MOV.U32 R15, RZ, RZ, R13 ;  /* 0x000000ffff0f7224 */ /* 0x020fe400078e000d */
[----:B------:R-:W4:Y:S04]  /*7540*/  LDL R13, [R1+0x4] ;  /* 0x00000400010d7983 */ /* 0x000f280000100800 */
[----:B------:R-:W5:Y:S04]  /*7550*/  LDL.LU R19, [R1+0x1c] ;  /* 0x00001c0001137983 */ /* 0x000f680000300800 */
[----:B------:R-:W-:Y:S04]  /*7560*/  STL [R1+0x440], R10 ;  /* 0x0004400a01007387 */ /* 0x000fe80000100800 */
[----:B------:R0:W-:Y:S04]  /*7570*/  STL [R1+0x43c], R8 ;  /* 0x00043c0801007387 */ /* 0x0001e80000100800 */
[----:B------:R1:W-:Y:S01]  /*7580*/  STL [R1+0x36a0], R21 ;  /* 0x0036a01501007387 */ /* 0x0003e20000100800 */
[----:B0-----:R-:W-:Y:S01]  /*7590*/  IABS R8, R21 ;  /* 0x0000001500087213 */ /* 0x001fe20000000000 */
[----:B-1----:R-:W-:-:S02]  /*75a0*/  IMAD.MOV.U32 R21, RZ, RZ, R6 ;  /* 0x000000ffff157224 */ /* 0x002fc400078e0006 */
[----:B------:R-:W2:Y:S02]  /*75b0*/  LDL.LU R6, [R1+0x40] ;  /* 0x0000400001067983 */ /* 0x000ea40000300800 */
[----:B------:R-:W-:-:S05]  /*75c0*/  @!P2 IMAD.MOV R21, RZ, RZ, -R21 ;  /* 0x000000ffff15a224 */ /* 0x000fca00078e0a15 */
[----:B------:R0:W-:Y:S04]  /*75d0*/  STL [R1+0x430], R21 ;  /* 0x0004301501007387 */ /* 0x0001e80000100800 */
[----:B0-----:R-:W2:Y:S01]  /*75e0*/  LDL.LU R21, [R1+0x36a0] ;  /* 0x0036a00001157983 */ /* 0x001ea20000300800 */
[----:B------:R-:W-:Y:S01]  /*75f0*/  IABS R4, R20 ;  /* 0x0000001400047213 */ /* 0x000fe20000000000 */
[----:B------:R-:W-:Y:S01]  /*7600*/  IMAD.HI.U32 R9, R0, R3, RZ ;  /* 0x0000000300097227 */ /* 0x000fe200078e00ff */
[----:B------:R-:W-:-:S03]  /*7610*/  ISETP.GT.U32.AND P3, PT, R2, R11, PT ;  /* 0x0000000b0200720c */ /* 0x000fc60003f64070 */
[----:B------:R-:W-:-:S04]  /*7620*/  IMAD.HI.U32 R12, R0, R4, RZ ;  /* 0x00000004000c7227 */ /* 0x000fc800078e00ff */
[----:B------:R-:W-:Y:S02]  /*7630*/  IMAD.MOV R9, RZ, RZ, -R9 ;  /* 0x000000ffff097224 */ /* 0x000fe400078e0a09 */
[----:B------:R-:W-:Y:S02]  /*7640*/  IMAD.MOV R12, RZ, RZ, -R12 ;  /* 0x000000ffff0c7224 */ /* 0x000fe400078e0a0c */
[C---:B------:R-:W-:Y:S02]  /*7650*/  IMAD R3, R2.reuse, R9, R3 ;  /* 0x0000000902037224 */ /* 0x040fe400078e0203 */
[C---:B------:R-:W-:Y:S02]  /*7660*/  IMAD R4, R2.reuse, R12, R4 ;  /* 0x0000000c02047224 */ /* 0x040fe400078e0204 */
[----:B------:R-:W-:Y:S01]  /*7670*/  @!P3 IMAD.IADD R11, R11, 0x1, -R2 ;  /* 0x000000010b0bb824 */ /* 0x000fe200078e0a02 */
[C---:B------:R-:W-:Y:S02]  /*7680*/  ISETP.GT.U32.AND P6, PT, R2.reuse, R3, PT ;  /* 0x000000030200720c */ /* 0x040fe40003fc4070 */
[----:B------:R-:W-:-:S02]  /*7690*/  ISETP.GT.U32.AND P3, PT, R2, R4, PT ;  /* 0x000000040200720c */ /* 0x000fc40003f64070 */
[----:B------:R-:W-:-:S09]  /*76a0*/  IABS R9, R22 ;  /* 0x0000001600097213 */ /* 0x000fd20000000000 */
[--C-:B------:R-:W-:Y:S02]  /*76b0*/  @!P6 IMAD.IADD R3, R3, 0x1, -R2.reuse ;  /* 0x000000010303e824 */ /* 0x100fe400078e0a02 */
[----:B------:R-:W-:-:S03]  /*76c0*/  @!P3 IMAD.IADD R4, R4, 0x1, -R2 ;  /* 0x000000010404b824 */ /* 0x000fc600078e0a02 */
[C---:B------:R-:W-:Y:S02]  /*76d0*/  ISETP.GT.U32.AND P2, PT, R2.reuse, R3, PT ;  /* 0x000000030200720c */ /* 0x040fe40003f44070 */
[----:B------:R-:W-:Y:S01]  /*76e0*/  ISETP.GT.U32.AND P3, PT, R2, R4, PT ;  /* 0x000000040200720c */ /* 0x000fe20003f64070 */
[----:B------:R-:W-:Y:S01]  /*76f0*/  @!P0 IMAD.MOV R11, RZ, RZ, -R11 ;  /* 0x000000ffff0b8224 */ /* 0x000fe200078e0a0b */
[----:B------:R-:W-:Y:S01]  /*7700*/  ISETP.GE.AND P4, PT, R20, RZ, PT ;  /* 0x000000ff1400720c */ /* 0x000fe20003f86270 */
[----:B------:R-:W-:-:S03]  /*7710*/  IMAD.MOV.U32 R20, RZ, RZ, R16 ;  /* 0x000000ffff147224 */ /* 0x000fc600078e0010 */
[----:B------:R0:W-:Y:S05]  /*7720*/  STL [R1+0x42c], R11 ;  /* 0x00042c0b01007387 */ /* 0x0001ea0000100800 */
[--C-:B------:R-:W-:Y:S02]  /*7730*/  @!P2 IMAD.IADD R3, R3, 0x1, -R2.reuse ;  /* 0x000000010303a824 */ /* 0x100fe400078e0a02 */
[----:B------:R-:W-:Y:S01]  /*7740*/  @!P3 IMAD.IADD R4, R4, 0x1, -R2 ;  /* 0x000000010404b824 */ /* 0x000fe200078e0a02 */
[----:B---3--:R-:W-:Y:S01]  /*7750*/  IABS R12, R18 ;  /* 0x00000012000c7213 */ /* 0x008fe20000000000 */
[----:B------:R-:W-:-:S04]  /*7760*/  IMAD.MOV.U32 R18, RZ, RZ, R15 ;  /* 0x000000ffff127224 */ /* 0x000fc800078e000f */
[----:B------:R-:W-:-:S04]  /*7770*/  IMAD.HI.U32 R16, R0, R12, RZ ;  /* 0x0000000c00107227 */ /* 0x000fc800078e00ff */
[----:B0-----:R-:W-:Y:S02]  /*7780*/  IMAD.MOV.U32 R11, RZ, RZ, R18 ;  /* 0x000000ffff0b7224 */ /* 0x001fe400078e0012 */
[----:B------:R-:W3:Y:S01]  /*7790*/  LDL.LU R18, [R1+0x14] ;  /* 0x0000140001127983 */ /* 0x000ee20000300800 */
[----:B------:R-:W-:-:S04]  /*77a0*/  IMAD.MOV R16, RZ, RZ, -R16 ;  /* 0x000000ffff107224 */ /* 0x000fc800078e0a10 */
[----:B------:R-:W-:Y:S02]  /*77b0*/  IMAD R12, R2, R16, R12 ;  /* 0x00000010020c7224 */ /* 0x000fe400078e020c */
[----:B------:R-:W-:Y:S02]  /*77c0*/  IMAD.MOV.U32 R16, RZ, RZ, R3 ;  /* 0x000000ffff107224 */ /* 0x000fe400078e0003 */
[----:B------:R-:W-:Y:S01]  /*77d0*/  IMAD.MOV.U32 R3, RZ, RZ, R4 ;  /* 0x000000ffff037224 */ /* 0x000fe200078e0004 */
[----:B----4-:R-:W-:Y:S02]  /*77e0*/  IABS R10, R13 ;  /* 0x0000000d000a7213 */ /* 0x010fe40000000000 */
[----:B-----5:R-:W-:-:S05]  /*77f0*/  IABS R7, R19 ;  /* 0x0000001300077213 */ /* 0x020fca0000000000 */
[----:B------:R-:W-:-:S04]  /*7800*/  IMAD.HI.U32 R13, R0, R7, RZ ;  /* 0x00000007000d7227 */ /* 0x000fc800078e00ff */
[----:B------:R-:W-:Y:S01]  /*7810*/  IMAD.MOV R13, RZ, RZ, -R13 ;  /* 0x000000ffff0d7224 */ /* 0x000fe200078e0a0d */
[----:B------:R-:W-:Y:S01]  /*7820*/  ISETP.GE.AND P1, PT, R19, RZ, PT ;  /* 0x000000ff1300720c */ /* 0x000fe20003f26270 */
[----:B--2---:R-:W-:Y:S02]  /*7830*/  IMAD.MOV.U32 R19, RZ, RZ, R14 ;  /* 0x000000ffff137224 */ /* 0x004fe400078e000e */
[----:B------:R-:W-:Y:S02]  /*7840*/  IMAD R7, R2, R13, R7 ;  /* 0x0000000d02077224 */ /* 0x000fe400078e0207 */
[----:B------:R-:W-:-:S04]  /*7850*/  IMAD.HI.U32 R13, R0, R8, RZ ;  /* 0x00000008000d7227 */ /* 0x000fc800078e00ff */
[----:B------:R-:W-:-:S04]  /*7860*/  IMAD.HI.U32 R14, R0, R9, RZ ;  /* 0x00000009000e7227 */ /* 0x000fc800078e00ff */
[----:B------:R-:W-:Y:S02]  /*7870*/  IMAD.MOV R13, RZ, RZ, -R13 ;  /* 0x000000ffff0d7224 */ /* 0x000fe400078e0a0d */
[----:B------:R-:W-:Y:S02]  /*7880*/  IMAD.MOV R14, RZ, RZ, -R14 ;  /* 0x000000ffff0e7224 */ /* 0x000fe400078e0a0e */
[C---:B------:R-:W-:Y:S02]  /*7890*/  IMAD R8, R2.reuse, R13, R8 ;  /* 0x0000000d02087224 */ /* 0x040fe400078e0208 */
[C---:B------:R-:W-:Y:S01]  /*78a0*/  IMAD R9, R2.reuse, R14, R9 ;  /* 0x0000000e02097224 */ /* 0x040fe200078e0209 */
[----:B------:R-:W-:Y:S02]  /*78b0*/  ISETP.GE.AND P0, PT, R21, RZ, PT ;  /* 0x000000ff1500720c */ /* 0x000fe40003f06270 */
[----:B------:R-:W2:Y:S04]  /*78c0*/  LDL R21, [R1+0x10] ;  /* 0x0000100001157983 */ /* 0x000ea80000100800 */
[----:B------:R-:W4:Y:S04]  /*78d0*/  LDL.LU R13, [R1+0x18] ;  /* 0x00001800010d7983 */ /* 0x000f280000300800 */
[----:B------:R-:W5:Y:S04]  /*78e0*/  LDL.LU R14, [R1+0xc] ;  /* 0x00000c00010e7983 */ /* 0x000f680000300800 */
[----:B------:R-:W2:Y:S01]  /*78f0*/  LDL.LU R4, [R1+0x4] ;  /* 0x0000040001047983 */ /* 0x000ea20000300800 */
[----:B------:R-:W-:Y:S01]  /*7900*/  ISETP.GT.U32.AND P6, PT, R2, R7, PT ;  /* 0x000000070200720c */ /* 0x000fe20003fc4070 */
[----:B------:R-:W-:Y:S01]  /*7910*/  IMAD.HI.U32 R15, R0, R10, RZ ;  /* 0x0000000a000f7227 */ /* 0x000fe200078e00ff */
[----:B------:R-:W-:-:S03]  /*7920*/  ISETP.GT.U32.AND P2, PT, R2, R8, PT ;  /* 0x000000080200720c */ /* 0x000fc60003f44070 */
[----:B------:R-:W-:-:S08]  /*7930*/  IMAD.MOV R15, RZ, RZ, -R15 ;  /* 0x000000ffff0f7224 */ /* 0x000fd000078e0a0f */
[----:B------:R-:W-:Y:S02]  /*7940*/  @!P6 IMAD.IADD R7, R7, 0x1, -R2 ;  /* 0x000000010707e824 */ /* 0x000fe400078e0a02 */
[----:B------:R-:W-:-:S03]  /*7950*/  @!P5 IMAD.MOV R16, RZ, RZ, -R16 ;  /* 0x000000ffff10d224 */ /* 0x000fc600078e0a10 */
[C---:B------:R-:W-:Y:S01]  /*7960*/  ISETP.GT.U32.AND P6, PT, R2.reuse, R7, PT ;  /* 0x000000070200720c */ /* 0x040fe20003fc4070 */
[----:B------:R-:W-:Y:S02]  /*7970*/  IMAD R10, R2, R15, R10 ;  /* 0x0000000f020a7224 */ /* 0x000fe400078e020a */
[----:B------:R-:W-:Y:S02]  /*7980*/  IMAD.MOV.U32 R15, RZ, RZ, R6 ;  /* 0x000000ffff0f7224 */ /* 0x000fe400078e0006 */
[----:B------:R-:W-:Y:S01]  /*7990*/  @!P4 IMAD.MOV R3, RZ, RZ, -R3 ;  /* 0x000000ffff03c224 */ /* 0x000fe200078e0a03 */
[----:B------:R0:W-:Y:S01]  /*79a0*/  STL [R1+0x420], R16 ;  /* 0x0004201001007387 */ /* 0x0001e20000100800 */
[--C-:B------:R-:W-:Y:S01]  /*79b0*/  @!P2 IMAD.IADD R8, R8, 0x1, -R2.reuse ;  /* 0x000000010808a824 */ /* 0x100fe200078e0a02 */
[----:B------:R-:W-:Y:S02]  /*79c0*/  ISETP.GE.AND P4, PT, R22, RZ, PT ;  /* 0x000000ff1600720c */ /* 0x000fe40003f86270 */
[----:B0-----:R-:W3:Y:S03]  /*79d0*/  LDL.LU R16, [R1+0x20] ;  /* 0x0000200001107983 */ /* 0x001ee60000300800 */
[----:B------:R-:W-:Y:S01]  /*79e0*/  @!P6 IMAD.IADD R7, R7, 0x1, -R2 ;  /* 0x000000010707e824 */ /* 0x000fe200078e0a02 */
[----:B------:R0:W-:Y:S01]  /*79f0*/  STL [R1+0x41c], R3 ;  /* 0x00041c0301007387 */ /* 0x0001e20000100800 */
[----:B-----5:R-:W-:-:S02]  /*7a00*/  IABS R6, R14 ;  /* 0x0000000e00067213 */ /* 0x020fc40000000000 */
[----:B--2---:R-:W-:-:S03]  /*7a10*/  ISETP.GE.AND P2, PT, R4, RZ, PT ;  /* 0x000000ff0400720c */ /* 0x004fc60003f46270 */
[----:B0-----:R-:W-:Y:S01]  /*7a20*/  IMAD.HI.U32 R3, R0, R6, RZ ;  /* 0x0000000600037227 */ /* 0x001fe200078e00ff */
[----:B------:R-:W-:-:S03]  /*7a30*/  IABS R4, R21 ;  /* 0x0000001500047213 */ /* 0x000fc60000000000 */
[----:B------:R-:W-:Y:S02]  /*7a40*/  IMAD.MOV.U32 R21, RZ, RZ, R11 ;  /* 0x000000ffff157224 */ /* 0x000fe400078e000b */
[----:B------:R-:W-:Y:S02]  /*7a50*/  IMAD.MOV R11, RZ, RZ, -R3 ;  /* 0x000000ffff0b7224 */ /* 0x000fe400078e0a03 */
[----:B------:R-:W-:Y:S02]  /*7a60*/  IMAD.MOV.U32 R3, RZ, RZ, R4 ;  /* 0x000000ffff037224 */ /* 0x000fe400078e0004 */
[----:B----4-:R-:W-:Y:S02]  /*7a70*/  IMAD.MOV.U32 R22, RZ, RZ, R13 ;  /* 0x000000ffff167224 */ /* 0x010fe400078e000d */
[----:B------:R-:W-:Y:S01]  /*7a80*/  IMAD.MOV.U32 R4, RZ, RZ, R7 ;  /* 0x000000ffff047224 */ /* 0x000fe200078e0007 */
[----:B------:R-:W2:Y:S03]  /*7a90*/  LDL.LU R13, [R1+0x8] ;  /* 0x00000800010d7983 */ /* 0x000ea60000300800 */
[----:B------:R-:W-:Y:S01]  /*7aa0*/  @!P1 IMAD.MOV R4, RZ, RZ, -R4 ;  /* 0x000000ffff049224 */ /* 0x000fe200078e0a04 */
[----:B------:R0:W-:Y:S04]  /*7ab0*/  STL [R1+0x369c], R15 ;  /* 0x00369c0f01007387 */ /* 0x0001e80000100800 */
[----:B------:R3:W-:Y:S04]  /*7ac0*/  STL [R1+0x414], R4 ;  /* 0x0004140401007387 */ /* 0x0007e80000100800 */
[----:B0-----:R-:W4:Y:S01]  /*7ad0*/  LDL.LU R15, [R1+0x10] ;  /* 0x00001000010f7983 */ /* 0x001f220000300800 */
[----:B------:R-:W-:-:S02]  /*7ae0*/  ISETP.GT.U32.AND P3, PT, R2, R9, PT ;  /* 0x000000090200720c */ /* 0x000fc40003f64070 */
[C---:B------:R-:W-:Y:S02]  /*7af0*/  ISETP.GT.U32.AND P5, PT, R2.reuse, R10, PT ;  /* 0x0000000a0200720c */ /* 0x040fe40003fa4070 */
[----:B------:R-:W-:-:S09]  /*7b00*/  ISETP.GT.U32.AND P6, PT, R2, R12, PT ;  /* 0x0000000c0200720c */ /* 0x000fd20003fc4070 */
[--C-:B------:R-:W-:Y:S02]  /*7b10*/  @!P3 IMAD.IADD R9, R9, 0x1, -R2.reuse ;  /* 0x000000010909b824 */ /* 0x100fe400078e0a02 */
[----:B------:R-:W-:-:S03]  /*7b20*/  @!P5 IMAD.IADD R10, R10, 0x1, -R2 ;  /* 0x000000010a0ad824 */ /* 0x000fc600078e0a02 */
[C---:B------:R-:W-:Y:S02]  /*7b30*/  ISETP.GT.U32.AND P5, PT, R2.reuse, R9, PT ;  /* 0x000000090200720c */ /* 0x040fe40003fa4070 */
[C---:B------:R-:W-:Y:S02]  /*7b40*/  ISETP.GT.U32.AND P3, PT, R2.reuse, R8, PT ;  /* 0x000000080200720c */ /* 0x040fe40003f64070 */
[----:B---3--:R-:W-:Y:S01]  /*7b50*/  IABS R4, R18 ;  /* 0x0000001200047213 */ /* 0x008fe20000000000 */
[----:B------:R-:W-:Y:S02]  /*7b60*/  IMAD R6, R2, R11, R6 ;  /* 0x0000000b02067224 */ /* 0x000fe400078e0206 */
[----:B------:R-:W-:Y:S02]  /*7b70*/  @!P6 IMAD.IADD R12, R12, 0x1, -R2 ;  /* 0x000000010c0ce824 */ /* 0x000fe400078e0a02 */
[----:B------:R-:W-:Y:S01]  /*7b80*/  IMAD.HI.U32 R11, R0, R4, RZ ;  /* 0x00000004000b7227 */ /* 0x000fe200078e00ff */
[----:B------:R-:W-:-:S03]  /*7b90*/  ISETP.GT.U32.AND P6, PT, R2, R10, PT ;  /* 0x0000000a0200720c */ /* 0x000fc60003fc4070 */
[--C-:B------:R-:W-:Y:S01]  /*7ba0*/  @!P5 IMAD.IADD R9, R9, 0x1, -R2.reuse ;  /* 0x000000010909d824 */ /* 0x100fe200078e0a02 */
[----:B------:R-:W-:Y:S01]  /*7bb0*/  ISETP.GT.U32.AND P5, PT, R2, R6, PT ;  /* 0x000000060200720c */ /* 0x000fe20003fa4070 */
[----:B------:R-:W-:Y:S02]  /*7bc0*/  IMAD.MOV R11, RZ, RZ, -R11 ;  /* 0x000000ffff0b7224 */ /* 0x000fe400078e0a0b */
[----:B------:R-:W-:Y:S02]  /*7bd0*/  @!P3 IMAD.IADD R8, R8, 0x1, -R2 ;  /* 0x000000010808b824 */ /* 0x000fe400078e0a02 */
[----:B------:R-:W-:Y:S02]  /*7be0*/  IMAD R4, R2, R11, R4 ;  /* 0x0000000b02047224 */ /* 0x000fe400078e0204 */
[----:B------:R-:W-:Y:S02]  /*7bf0*/  IMAD.MOV.U32 R11, RZ, RZ, R22 ;  /* 0x000000ffff0b7224 */ /* 0x000fe400078e0016 */
[----:B------:R-:W-:-:S02]  /*7c00*/  @!P6 IMAD.IADD R10, R10, 0x1, -R2 ;  /* 0x000000010a0ae824 */ /* 0x000fc400078e0a02 */
[----:B------:R-:W-:Y:S02]  /*7c10*/  @!P4 IMAD.MOV R9, RZ, RZ, -R9 ;  /* 0x000000ffff09c224 */ /* 0x000fe400078e0a09 */
[----:B------:R-:W-:Y:S02]  /*7c20*/  @!P5 IMAD.IADD R6, R6, 0x1, -R2 ;  /* 0x000000010606d824 */ /* 0x000fe400078e0a02 */
[----:B------:R-:W-:Y:S01]  /*7c30*/  @!P2 IMAD.MOV R10, RZ, RZ, -R10 ;  /* 0x000000ffff0aa224 */ /* 0x000fe200078e0a0a */
[----:B------:R-:W-:Y:S02]  /*7c40*/  ISETP.GE.AND P2, PT, R18, RZ, PT ;  /* 0x000000ff1200720c */ /* 0x000fe40003f46270 */
[----:B--2---:R-:W-:Y:S02]  /*7c50*/  ISETP.GE.AND P3, PT, R13, RZ, PT ;  /* 0x000000ff0d00720c */ /* 0x004fe40003f66270 */
[----:B------:R-:W-:Y:S01]  /*7c60*/  IABS R13, R22 ;  /* 0x00000016000d7213 */ /* 0x000fe20000000000 */
[----:B------:R-:W-:-:S04]  /*7c70*/  IMAD.MOV.U32 R22, RZ, RZ, R8 ;  /* 0x000000ffff167224 */ /* 0x000fc800078e0008 */
[----:B------:R-:W-:Y:S01]  /*7c80*/  @!P0 IMAD.MOV R22, RZ, RZ, -R22 ;  /* 0x000000ffff168224 */ /* 0x000fe200078e0a16 */
[----:B----4-:R-:W-:Y:S02]  /*7c90*/  ISETP.GE.AND P5, PT, R15, RZ, PT ;  /* 0x000000ff0f00720c */ /* 0x010fe40003fa6270 */
[----:B------:R-:W2:Y:S04]  /*7ca0*/  LDL.LU R15, [R1+0x369c] ;  /* 0x00369c00010f7983 */ /* 0x000ea80000300800 */
[----:B------:R0:W-:Y:S04]  /*7cb0*/  STL [R1+0x408], R22 ;  /* 0x0004081601007387 */ /* 0x0001e80000100800 */
[----:B0-----:R-:W3:Y:S04]  /*7cc0*/  LDL.LU R22, [R1+0x44] ;  /* 0x0000440001167983 */ /* 0x001ee80000300800 */
[----:B------:R0:W-:Y:S04]  /*7cd0*/  STL [R1+0x404], R9 ;  /* 0x0004040901007387 */ /* 0x0001e80000100800 */
[----:B------:R-:W4:Y:S01]  /*7ce0*/  LDL.LU R18, [R1+0x48] ;  /* 0x0000480001127983 */ /* 0x000f220000300800 */
[----:B------:R-:W-:-:S04]  /*7cf0*/  IMAD.HI.U32 R7, R0, R3, RZ ;  /* 0x0000000300077227 */ /* 0x000fc800078e00ff */
[----:B------:R-:W-:-:S04]  /*7d00*/  IMAD.MOV R7, RZ, RZ, -R7 ;  /* 0x000000ffff077224 */ /* 0x000fc800078e0a07 */
[----:B------:R-:W-:-:S05]  /*7d10*/  IMAD R3, R2, R7, R3 ;  /* 0x0000000702037224 */ /* 0x000fca00078e0203 */
[C---:B------:R-:W-:Y:S02]  /*7d20*/  ISETP.GT.U32.AND P6, PT, R2.reuse, R3, PT ;  /* 0x000000030200720c */ /* 0x040fe40003fc4070 */
[C---:B------:R-:W-:Y:S02]  /*7d30*/  ISETP.GT.U32.AND P1, PT, R2.reuse, R12, PT ;  /* 0x0000000c0200720c */ /* 0x040fe40003f24070 */
[----:B------:R-:W-:-:S09]  /*7d40*/  ISETP.GT.U32.AND P0, PT, R2, R6, PT ;  /* 0x000000060200720c */ /* 0x000fd20003f04070 */
[----:B------:R-:W-:-:S05]  /*7d50*/  @!P6 IMAD.IADD R3, R3, 0x1, -R2 ;  /* 0x000000010303e824 */ /* 0x000fca00078e0a02 */
[----:B------:R-:W-:Y:S01]  /*7d60*/  ISETP.GT.U32.AND P6, PT, R2, R3, PT ;  /* 0x000000030200720c */ /* 0x000fe20003fc4070 */
[--C-:B------:R-:W-:Y:S01]  /*7d70*/  @!P1 IMAD.IADD R12, R12, 0x1, -R2.reuse ;  /* 0x000000010c0c9824 */ /* 0x100fe200078e0a02 */
[----:B------:R-:W-:Y:S01]  /*7d80*/  ISETP.GE.AND P1, PT, R14, RZ, PT ;  /* 0x000000ff0e00720c */ /* 0x000fe20003f26270 */
[----:B------:R-:W-:Y:S02]  /*7d90*/  @!P0 IMAD.IADD R6, R6, 0x1, -R2 ;  /* 0x0000000106068824 */ /* 0x000fe400078e0a02 */
[----:B------:R-:W-:-:S08]  /*7da0*/  @!P3 IMAD.MOV R12, RZ, RZ, -R12 ;  /* 0x000000ffff0cb224 */ /* 0x000fd000078e0a0c */
[----:B------:R-:W-:-:S04]  /*7db0*/  @!P6 IMAD.IADD R3, R3, 0x1, -R2 ;  /* 0x000000010303e824 */ /* 0x000fc800078e0a02 */
[----:B0-----:R-:W-:Y:S02]  /*7dc0*/  IMAD.MOV.U32 R9, RZ, RZ, R3 ;  /* 0x000000ffff097224 */ /* 0x001fe400078e0003 */
[----:B------:R-:W-:Y:S01]  /*7dd0*/  @!P1 IMAD.MOV R6, RZ, RZ, -R6 ;  /* 0x000000ffff069224 */ /* 0x000fe200078e0a06 */
[----:B------:R-:W-:Y:S01]  /*7de0*/  STL [R1+0x400], R10 ;  /* 0x0004000a01007387 */ /* 0x000fe20000100800 */
[----:B------:R-:W-:Y:S01]  /*7df0*/  @!P5 IMAD.MOV R9, RZ, RZ, -R9 ;  /* 0x000000ffff09d224 */ /* 0x000fe200078e0a09 */
[----:B------:R-:W-:Y:S02]  /*7e00*/  IABS R7, R16 ;  /* 0x0000001000077213 */ /* 0x000fe40000000000 */
[----:B------:R0:W-:Y:S01]  /*7e10*/  STL [R1+0x3fc], R12 ;  /* 0x0003fc0c01007387 */ /* 0x0001e20000100800 */
[----:B------:R-:W-:-:S03]  /*7e20*/  ISETP.GE.AND P0, PT, R16, RZ, PT ;  /* 0x000000ff1000720c */ /* 0x000fc60003f06270 */
[----:B------:R-:W5:Y:S04]  /*7e30*/  LDL R16, [R1+0x2c] ;  /* 0x00002c0001107983 */ /* 0x000f680000100800 */
[----:B------:R-:W-:Y:S04]  /*7e40*/  STL [R1+0x3f8], R6 ;  /* 0x0003f80601007387 */ /* 0x000fe80000100800 */
[----:B------:R-:W-:Y:S01]  /*7e50*/  STL [R1+0x3f4], R9 ;  /* 0x0003f40901007387 */ /* 0x000fe20000100800 */
[----:B----4-:R-:W-:Y:S02]  /*7e60*/  ISETP.GE.AND P5, PT, R18, RZ, PT ;  /* 0x000000ff1200720c */ /* 0x010fe40003fa6270 */
[----:B0-----:R-:W-:-:S02]  /*7e70*/  IABS R12, R18 ;  /* 0x00000012000c7213 */ /* 0x001fc40000000000 */
[----:B------:R-:W4:Y:S01]  /*7e80*/  LDL.LU R18, [R1+0x38] ;  /* 0x0000380001127983 */ /* 0x000f220000300800 */
[----:B------:R-:W-:Y:S01]  /*7e90*/  ISETP.GT.U32.AND P4, PT, R2, R4, PT ;  /* 0x000000040200720c */ /* 0x000fe20003f84070 */
[----:B------:R-:W-:-:S12]  /*7ea0*/  IMAD.HI.U32 R8, R0, R7, RZ ;  /* 0x0000000700087227 */ /* 0x000fd800078e00ff */
[----:B------:R-:W-:-:S05]  /*7eb0*/  @!P4 IMAD.IADD R4, R4, 0x1, -R2 ;  /* 0x000000010404c824 */ /* 0x000fca00078e0a02 */
[C---:B------:R-:W-:Y:S01]  /*7ec0*/  ISETP.GT.U32.AND P4, PT, R2.reuse, R4, PT ;  /* 0x000000040200720c */ /* 0x040fe20003f84070 */
[----:B------:R-:W-:Y:S01]  /*7ed0*/  IMAD.MOV R8, RZ, RZ, -R8 ;  /* 0x000000ffff087224 */ /* 0x000fe200078e0a08 */
[----:B----4-:R0:W-:Y:S04]  /*7ee0*/  STL [R1+0x3698], R18 ;  /* 0x0036981201007387 */ /* 0x0101e80000100800 */
[----:B0-----:R-:W4:Y:S01]  /*7ef0*/  LDL.LU R18, [R1+0x24] ;  /* 0x0000240001127983 */ /* 0x001f220000300800 */
[----:B------:R-:W-:-:S06]  /*7f00*/  IMAD R7, R2, R8, R7 ;  /* 0x0000000802077224 */ /* 0x000fcc00078e0207 */
[----:B------:R-:W-:Y:S01]  /*7f10*/  @!P4 IMAD.IADD R4, R4, 0x1, -R2 ;  /* 0x000000010404c824 */ /* 0x000fe200078e0a02 */
[----:B------:R-:W-:Y:S01]  /*7f20*/  ISETP.GT.U32.AND P4, PT, R2, R7, PT ;  /* 0x000000070200720c */ /* 0x000fe20003f84070 */
[----:B------:R-:W-:-:S04]  /*7f30*/  IMAD.HI.U32 R14, R0, R13, RZ ;  /* 0x0000000d000e7227 */ /* 0x000fc800078e00ff */
[----:B------:R-:W-:-:S04]  /*7f40*/  IMAD.HI.U32 R6, R0, R12, RZ ;  /* 0x0000000c00067227 */ /* 0x000fc800078e00ff */
[----:B------:R-:W-:Y:S02]  /*7f50*/  IMAD.MOV R14, RZ, RZ, -R14 ;  /* 0x000000ffff0e7224 */ /* 0x000fe400078e0a0e */
[----:B------:R-:W-:Y:S01]  /*7f60*/  IMAD.MOV R6, RZ, RZ, -R6 ;  /* 0x000000ffff067224 */ /* 0x000fe200078e0a06 */
[----:B------:R-:W-:Y:S01]  /*7f70*/  ISETP.GE.AND P3, PT, R11, RZ, PT ;  /* 0x000000ff0b00720c */ /* 0x000fe20003f66270 */
[----:B------:R-:W-:Y:S01]  /*7f80*/  IMAD R13, R2, R14, R13 ;  /* 0x0000000e020d7224 */ /* 0x000fe200078e020d */
[----:B---3--:R-:W-:Y:S01]  /*7f90*/  ISETP.GE.AND P1, PT, R22, RZ, PT ;  /* 0x000000ff1600720c */ /* 0x008fe20003f26270 */
[----:B------:R-:W-:Y:S01]  /*7fa0*/  @!P4 IMAD.IADD R7, R7, 0x1, -R2 ;  /* 0x000000010707c824 */ /* 0x000fe200078e0a02 */
[----:B------:R-:W-:Y:S01]  /*7fb0*/  IABS R14, R22 ;  /* 0x00000016000e7213 */ /* 0x000fe20000000000 */
[C---:B------:R-:W-:Y:S01]  /*7fc0*/  IMAD R6, R2.reuse, R6, R12 ;  /* 0x0000000602067224 */ /* 0x040fe200078e020c */
[----:B------:R-:W3:Y:S01]  /*7fd0*/  LDL R22, [R1+0x3c] ;  /* 0x00003c0001167983 */ /* 0x000ee20000100800 */
[----:B------:R-:W-:-:S02]  /*7fe0*/  ISETP.GT.U32.AND P6, PT, R2, R13, PT ;  /* 0x0000000d0200720c */ /* 0x000fc40003fc4070 */
[----:B----4-:R-:W-:Y:S02]  /*7ff0*/  IABS R11, R18 ;  /* 0x00000012000b7213 */ /* 0x010fe40000000000 */
[----:B------:R-:W-:Y:S02]  /*8000*/  ISETP.GE.AND P4, PT, R18, RZ, PT ;  /* 0x000000ff1200720c */ /* 0x000fe40003f86270 */
[----:B------:R-:W4:Y:S04]  /*8010*/  LDL.LU R18, [R1+0x3698] ;  /* 0x0036980001127983 */ /* 0x000f280000300800 */
[----:B------:R-:W2:Y:S03]  /*8020*/  LDL R12, [R1+0x34] ;  /* 0x00003400010c7983 */ /* 0x000ea60000100800 */
[----:B------:R-:W-:Y:S01]  /*8030*/  @!P6 IMAD.IADD R13, R13, 0x1, -R2 ;  /* 0x000000010d0de824 */ /* 0x000fe200078e0a02 */
[----:B-----5:R-:W-:-:S04]  /*8040*/  IABS R9, R16 ;  /* 0x0000001000097213 */ /* 0x020fc80000000000 */
[----:B------:R-:W-:Y:S01]  /*8050*/  ISETP.GT.U32.AND P6, PT, R2, R13, PT ;  /* 0x0000000d0200720c */ /* 0x000fe20003fc4070 */
[----:B------:R-:W-:-:S04]  /*8060*/  IMAD.HI.U32 R3, R0, R14, RZ ;  /* 0x0000000e00037227 */ /* 0x000fc800078e00ff */
[----:B------:R-:W-:Y:S02]  /*8070*/  IMAD.MOV R3, RZ, RZ, -R3 ;  /* 0x000000ffff037224 */ /* 0x000fe400078e0a03 */
[----:B------:R-:W-:-:S04]  /*8080*/  IMAD.HI.U32 R8, R0, R9, RZ ;  /* 0x0000000900087227 */ /* 0x000fc800078e00ff */
[----:B------:R-:W-:Y:S02]  /*8090*/  IMAD R14, R2, R3, R14 ;  /* 0x00000003020e7224 */ /* 0x000fe400078e020e */
[----:B------:R-:W-:Y:S02]  /*80a0*/  IMAD.MOV R8, RZ, RZ, -R8 ;  /* 0x000000ffff087224 */ /* 0x000fe400078e0a08 */
[----:B------:R-:W-:-:S04]  /*80b0*/  IMAD.HI.U32 R3, R0, R11, RZ ;  /* 0x0000000b00037227 */ /* 0x000fc800078e00ff */
[----:B------:R-:W-:Y:S02]  /*80c0*/  @!P6 IMAD.IADD R13, R13, 0x1, -R2 ;  /* 0x000000010d0de824 */ /* 0x000fe400078e0a02 */
[C---:B------:R-:W-:Y:S02]  /*80d0*/  IMAD R8, R2.reuse, R8, R9 ;  /* 0x0000000802087224 */ /* 0x040fe400078e0209 */
[----:B------:R-:W-:Y:S02]  /*80e0*/  IMAD.MOV R3, RZ, RZ, -R3 ;  /* 0x000000ffff037224 */ /* 0x000fe400078e0a03 */
[----:B------:R-:W-:Y:S02]  /*80f0*/  IMAD.MOV.U32 R9, RZ, RZ, R13 ;  /* 0x000000ffff097224 */ /* 0x000fe400078e000d */
[----:B------:R-:W-:Y:S02]  /*8100*/  @!P2 IMAD.MOV R4, RZ, RZ, -R4 ;  /* 0x000000ffff04a224 */ /* 0x000fe400078e0a04 */
[----:B------:R-:W-:-:S02]  /*8110*/  IMAD R3, R2, R3, R11 ;  /* 0x0000000302037224 */ /* 0x000fc400078e020b */
[----:B------:R-:W-:Y:S01]  /*8120*/  @!P3 IMAD.MOV R9, RZ, RZ, -R9 ;  /* 0x000000ffff09b224 */ /* 0x000fe200078e0a09 */
[----:B------:R-:W5:Y:S01]  /*8130*/  LDL R11, [R1+0x30] ;  /* 0x00003000010b7983 */ /* 0x000f620000100800 */
[----:B------:R-:W-:-:S03]  /*8140*/  IABS R10, R21 ;  /* 0x00000015000a7213 */ /* 0x000fc60000000000 */
[----:B------:R2:W-:Y:S04]  /*8150*/  STL [R1+0x3ec], R4 ;  /* 0x0003ec0401007387 */ /* 0x0005e80000100800 */
[----:B----4-:R0:W-:Y:S01]  /*8160*/  STL [R1+0x3690], R18 ;  /* 0x0036901201007387 */ /* 0x0101e20000100800 */
[----:B--2---:R-:W-:-:S03]  /*8170*/  IABS R4, R12 ;  /* 0x0000000c00047213 */ /* 0x004fc60000000000 */
[----:B------:R-:W-:Y:S01]  /*8180*/  STL [R1+0x3e8], R9 ;  /* 0x0003e80901007387 */ /* 0x000fe20000100800 */
[----:B------:R-:W-:Y:S01]  /*8190*/  IABS R12, R18 ;  /* 0x00000012000c7213 */ /* 0x000fe20000000000 */
[----:B0-----:R-:W-:Y:S02]  /*81a0*/  IMAD.MOV.U32 R18, RZ, RZ, R21 ;  /* 0x000000ffff127224 */ /* 0x001fe400078e0015 */
[----:B------:R-:W2:Y:S01]  /*81b0*/  LDL.LU R21, [R1+0x50] ;  /* 0x0000500001157983 */ /* 0x000ea20000300800 */
[----:B------:R-:W-:-:S13]  /*81c0*/  ISETP.GT.U32.AND P6, PT, R2, R14, PT ;  /* 0x0000000e0200720c */ /* 0x000fda0003fc4070 */
[----:B------:R-:W-:Y:S01]  /*81d0*/  @!P6 IMAD.IADD R14, R14, 0x1, -R2 ;  /* 0x000000010e0ee824 */ /* 0x000fe200078e0a02 */
[----:B------:R-:W-:Y:S01]  /*81e0*/  ISETP.GT.U32.AND P6, PT, R2, R7, PT ;  /* 0x000000070200720c */ /* 0x000fe20003fc4070 */
[----:B------:R-:W-:-:S04]  /*81f0*/  IMAD.MOV.U32 R13, RZ, RZ, R4 ;  /* 0x000000ffff0d7224 */ /* 0x000fc800078e0004 */
[----:B------:R-:W-:-:S08]  /*8200*/  IMAD.HI.U32 R4, R0, R13, RZ ;  /* 0x0000000d00047227 */ /* 0x000fd000078e00ff */
[----:B------:R-:W-:Y:S02]  /*8210*/  @!P6 IMAD.IADD R7, R7, 0x1, -R2 ;  /* 0x000000010707e824 */ /* 0x000fe400078e0a02 */
[----:B------:R-:W-:-:S04]  /*8220*/  IMAD.MOV R4, RZ, RZ, -R4 ;  /* 0x000000ffff047224 */ /* 0x000fc800078e0a04 */
[----:B------:R-:W-:Y:S02]  /*8230*/  IMAD R4, R2, R4, R13 ;  /* 0x0000000402047224 */ /* 0x000fe400078e020d */
[----:B------:R-:W-:Y:S02]  /*8240*/  IMAD.MOV.U32 R13, RZ, RZ, R18 ;  /* 0x000000ffff0d7224 */ /* 0x000fe400078e0012 */
[----:B------:R-:W-:Y:S02]  /*8250*/  IMAD.MOV.U32 R16, RZ, RZ, R15 ;  /* 0x000000ffff107224 */ /* 0x000fe400078e000f */
[----:B------:R-:W-:Y:S01]  /*8260*/  IMAD.HI.U32 R15, R0, R10, RZ ;  /* 0x0000000a000f7227 */ /* 0x000fe200078e00ff */
[----:B------:R-:W-:-:S03]  /*8270*/  ISETP.GT.U32.AND P2, PT, R2, R14, PT ;  /* 0x0000000e0200720c */ /* 0x000fc60003f44070 */
[----:B------:R-:W-:Y:S01]  /*8280*/  IMAD.MOV R15, RZ, RZ, -R15 ;  /* 0x000000ffff0f7224 */ /* 0x000fe200078e0a0f */
[----:B--2---:R0:W-:Y:S02]  /*8290*/  STL [R1+0x3694], R21 ;  /* 0x0036941501007387 */ /* 0x0041e40000100800 */
[----:B0-----:R-:W-:Y:S02]  /*82a0*/  IMAD.MOV.U32 R21, RZ, RZ, R7 ;  /* 0x000000ffff157224 */ /* 0x001fe400078e0007 */
[----:B------:R-:W2:Y:S02]  /*82b0*/  LDL R7, [R1+0x4c] ;  /* 0x00004c0001077983 */ /* 0x000ea40000100800 */
[----:B------:R-:W-:-:S05]  /*82c0*/  @!P0 IMAD.MOV R21, RZ, RZ, -R21 ;  /* 0x000000ffff158224 */ /* 0x000fca00078e0a15 */
[----:B------:R0:W-:Y:S04]  /*82d0*/  STL [R1+0x3dc], R21 ;  /* 0x0003dc1501007387 */ /* 0x0001e80000100800 */
[----:B0-----:R-:W4:Y:S04]  /*82e0*/  LDL.LU R21, [R1+0x2c] ;  /* 0x00002c0001157983 */ /* 0x001f280000300800 */
[----:B------:R-:W2:Y:S01]  /*82f0*/  LDL.LU R18, [R1+0x30] ;  /* 0x0000300001127983 */ /* 0x000ea20000300800 */
[----:B------:R-:W-:Y:S01]  /*8300*/  IMAD R10, R2, R15, R10 ;  /* 0x0000000f020a7224 */ /* 0x000fe200078e020a */
[----:B-----5:R-:W-:-:S02]  /*8310*/  IABS R15, R11 ;  /* 0x0000000b000f7213 */ /* 0x020fc40000000000 */
[----:B---3--:R-:W-:Y:S01]  /*8320*/  IABS R11, R22 ;  /* 0x00000016000b7213 */ /* 0x008fe20000000000 */
[----:B------:R-:W-:Y:S01]  /*8330*/  IMAD.MOV.U32 R22, RZ, RZ, R16 ;  /* 0x000000ffff167224 */ /* 0x000fe200078e0010 */
[----:B------:R-:W-:Y:S01]  /*8340*/  ISETP.GT.U32.AND P6, PT, R2, R3, PT ;  /* 0x000000030200720c */ /* 0x000fe20003fc4070 */
[----:B------:R-:W-:Y:S01]  /*8350*/  IMAD.HI.U32 R16, R0, R15, RZ ;  /* 0x0000000f00107227 */ /* 0x000fe200078e00ff */
[----:B------:R-:W-:-:S03]  /*8360*/  ISETP.GT.U32.AND P3, PT, R2, R6, PT ;  /* 0x000000060200720c */ /* 0x000fc60003f64070 */
[----:B------:R-:W-:Y:S01]  /*8370*/  @!P2 IMAD.IADD R14, R14, 0x1, -R2 ;  /* 0x000000010e0ea824 */ /* 0x000fe200078e0a02 */
[----:B------:R-:W-:Y:S01]  /*8380*/  ISETP.GT.U32.AND P2, PT, R2, R10, PT ;  /* 0x0000000a0200720c */ /* 0x000fe20003f44070 */
[----:B------:R-:W-:-:S04]  /*8390*/  IMAD.MOV R16, RZ, RZ, -R16 ;  /* 0x000000ffff107224 */ /* 0x000fc800078e0a10 */
[----:B------:R-:W-:Y:S02]  /*83a0*/  IMAD R16, R2, R16, R15 ;  /* 0x0000001002107224 */ /* 0x000fe400078e020f */
[--C-:B------:R-:W-:Y:S02]  /*83b0*/  @!P6 IMAD.IADD R3, R3, 0x1, -R2.reuse ;  /* 0x000000010303e824 */ /* 0x100fe400078e0a02 */
[----:B------:R-:W-:Y:S01]  /*83c0*/  @!P3 IMAD.IADD R6, R6, 0x1, -R2 ;  /* 0x000000010606b824 */ /* 0x000fe200078e0a02 */
[----:B------:R-:W-:-:S03]  /*83d0*/  ISETP.GT.U32.AND P6, PT, R2, R16, PT ;  /* 0x000000100200720c */ /* 0x000fc60003fc4070 */
[----:B------:R-:W-:Y:S01]  /*83e0*/  @!P2 IMAD.IADD R10, R10, 0x1, -R2 ;  /* 0x000000010a0aa824 */ /* 0x000fe200078e0a02 */
[----:B------:R-:W-:Y:S01]  /*83f0*/  ISETP.GT.U32.AND P2, PT, R2, R6, PT ;  /* 0x000000060200720c */ /* 0x000fe20003f44070 */
[----:B------:R-:W-:-:S08]  /*8400*/  @!P1 IMAD.MOV R14, RZ, RZ, -R14 ;  /* 0x000000ffff0e9224 */ /* 0x000fd000078e0a0e */
[----:B------:R-:W-:-:S04]  /*8410*/  @!P6 IMAD.IADD R16, R16, 0x1, -R2 ;  /* 0x000000011010e824 */ /* 0x000fc800078e0a02 */
[----:B------:R-:W-:Y:S01]  /*8420*/  @!P2 IMAD.IADD R6, R6, 0x1, -R2 ;  /* 0x000000010606a824 */ /* 0x000fe200078e0a02 */
[C---:B------:R-:W-:Y:S02]  /*8430*/  ISETP.GT.U32.AND P1, PT, R2.reuse, R16, PT ;  /* 0x000000100200720c */ /* 0x040fe40003f24070 */
[----:B------:R-:W-:Y:S01]  /*8440*/  ISETP.GT.U32.AND P2, PT, R2, R4, PT ;  /* 0x000000040200720c */ /* 0x000fe20003f44070 */
[----:B------:R-:W-:-:S04]  /*8450*/  IMAD.HI.U32 R15, R0, R11, RZ ;  /* 0x0000000b000f7227 */ /* 0x000fc800078e00ff */
[----:B------:R-:W-:Y:S01]  /*8460*/  IMAD.MOV R15, RZ, RZ, -R15 ;  /* 0x000000ffff0f7224 */ /* 0x000fe200078e0a0f */
[----:B------:R0:W-:Y:S03]  /*8470*/  STL [R1+0x3d8], R14 ;  /* 0x0003d80e01007387 */ /* 0x0001e60000100800 */
[----:B------:R-:W-:Y:S02]  /*8480*/  IMAD R11, R2, R15, R11 ;  /* 0x0000000f020b7224 */ /* 0x000fe400078e020b */
[--C-:B------:R-:W-:Y:S01]  /*8490*/  @!P1 IMAD.IADD R16, R16, 0x1, -R2.reuse ;  /* 0x0000000110109824 */ /* 0x100fe200078e0a02 */
[----:B------:R-:W3:Y:S01]  /*84a0*/  LDL.LU R15, [R1+0x34] ;  /* 0x00003400010f7983 */ /* 0x000ee20000300800 */
[----:B------:R-:W-:Y:S01]  /*84b0*/  @!P2 IMAD.IADD R4, R4, 0x1, -R2 ;  /* 0x000000010404a824 */ /* 0x000fe200078e0a02 */
[----:B----4-:R-:W-:Y:S02]  /*84c0*/  ISETP.GE.AND P1, PT, R21, RZ, PT ;  /* 0x000000ff1500720c */ /* 0x010fe40003f26270 */
[----:B------:R-:W4:Y:S01]  /*84d0*/  LDL.LU R21, [R1+0x3694] ;  /* 0x0036940001157983 */ /* 0x000f220000300800 */
[----:B--2---:R-:W-:-:S03]  /*84e0*/  ISETP.GE.AND P2, PT, R18, RZ, PT ;  /* 0x000000ff1200720c */ /* 0x004fc60003f46270 */
[----:B------:R-:W2:Y:S01]  /*84f0*/  LDL.LU R18, [R1+0x3690] ;  /* 0x0036900001127983 */ /* 0x000ea20000300800 */
[----:B------:R-:W-:Y:S01]  /*8500*/  ISETP.GT.U32.AND P3, PT, R2, R8, PT ;  /* 0x000000080200720c */ /* 0x000fe20003f64070 */
[----:B------:R-:W-:Y:S01]  /*8510*/  IMAD.HI.U32 R9, R0, R12, RZ ;  /* 0x0000000c00097227 */ /* 0x000fe200078e00ff */
[----:B------:R-:W-:-:S03]  /*8520*/  ISETP.GT.U32.AND P0, PT, R2, R3, PT ;  /* 0x000000030200720c */ /* 0x000fc60003f04070 */
[----:B------:R-:W-:-:S08]  /*8530*/  IMAD.MOV R9, RZ, RZ, -R9 ;  /* 0x000000ffff097224 */ /* 0x000fd000078e0a09 */
[----:B------:R-:W-:Y:S01]  /*8540*/  @!P3 IMAD.IADD R8, R8, 0x1, -R2 ;  /* 0x000000010808b824 */ /* 0x000fe200078e0a02 */
[C---:B------:R-:W-:Y:S01]  /*8550*/  ISETP.GT.U32.AND P3, PT, R2.reuse, R10, PT ;  /* 0x0000000a0200720c */ /* 0x040fe20003f64070 */
[C---:B------:R-:W-:Y:S01]  /*8560*/  IMAD R9, R2.reuse, R9, R12 ;  /* 0x0000000902097224 */ /* 0x040fe200078e020c */
[----:B------:R-:W-:Y:S02]  /*8570*/  IABS R12, R22 ;  /* 0x00000016000c7213 */ /* 0x000fe40000000000 */
[----:B------:R-:W-:Y:S02]  /*8580*/  ISETP.GT.U32.AND P6, PT, R2, R8, PT ;  /* 0x000000080200720c */ /* 0x000fe40003fc4070 */
[----:B------:R-:W-:Y:S01]  /*8590*/  IABS R7, R7 ;  /* 0x0000000700077213 */ /* 0x000fe20000000000 */
[----:B------:R-:W-:-:S06]  /*85a0*/  @!P0 IMAD.IADD R3, R3, 0x1, -R2 ;  /* 0x0000000103038824 */ /* 0x000fcc00078e0a02 */
[----:B------:R-:W-:Y:S01]  /*85b0*/  @!P3 IMAD.IADD R10, R10, 0x1, -R2 ;  /* 0x000000010a0ab824 */ /* 0x000fe200078e0a02 */
[----:B------:R-:W-:Y:S01]  /*85c0*/  ISETP.GE.AND P3, PT, R13, RZ, PT ;  /* 0x000000ff0d00720c */ /* 0x000fe20003f66270 */
[----:B------:R-:W-:-:S04]  /*85d0*/  IMAD.HI.U32 R13, R0, R12, RZ ;  /* 0x0000000c000d7227 */ /* 0x000fc800078e00ff */
[----:B0-----:R-:W-:-:S04]  /*85e0*/  IMAD.HI.U32 R14, R0, R7, RZ ;  /* 0x00000007000e7227 */ /* 0x001fc800078e00ff */
[----:B------:R-:W-:Y:S02]  /*85f0*/  IMAD.MOV R13, RZ, RZ, -R13 ;  /* 0x000000ffff0d7224 */ /* 0x000fe400078e0a0d */
[----:B------:R-:W-:Y:S02]  /*8600*/  @!P5 IMAD.MOV R6, RZ, RZ, -R6 ;  /* 0x000000ffff06d224 */ /* 0x000fe400078e0a06 */
[----:B------:R-:W-:Y:S02]  /*8610*/  IMAD.MOV R14, RZ, RZ, -R14 ;  /* 0x000000ffff0e7224 */ /* 0x000fe400078e0a0e */
[----:B------:R-:W-:Y:S01]  /*8620*/  @!P4 IMAD.MOV R3, RZ, RZ, -R3 ;  /* 0x000000ffff03c224 */ /* 0x000fe200078e0a03 */
[----:B------:R0:W-:Y:S01]  /*8630*/  STL [R1+0x3c0], R6 ;  /* 0x0003c00601007387 */ /* 0x0001e20000100800 */
[----:B------:R-:W-:Y:S02]  /*8640*/  IMAD R12, R2, R13, R12 ;  /* 0x0000000d020c7224 */ /* 0x000fe400078e020c */
[----:B------:R-:W-:-:S02]  /*8650*/  @!P6 IMAD.IADD R8, R8, 0x1, -R2 ;  /* 0x000000010808e824 */ /* 0x000fc400078e0a02 */
[----:B------:R-:W-:Y:S02]  /*8660*/  IMAD.MOV.U32 R13, RZ, RZ, R10 ;  /* 0x000000ffff0d7224 */ /* 0x000fe400078e000a */
[----:B------:R-:W-:Y:S01]  /*8670*/  IMAD R7, R2, R14, R7 ;  /* 0x0000000e02077224 */ /* 0x000fe200078e0207 */
[----:B------:R-:W5:Y:S04]  /*8680*/  LDL.LU R10, [R1+0x3c] ;  /* 0x00003c00010a7983 */ /* 0x000f680000300800 */
[----:B------:R-:W4:Y:S01]  /*8690*/  LDL.LU R14, [R1+0x4c] ;  /* 0x00004c00010e7983 */ /* 0x000f220000300800 */
[----:B------:R-:W-:-:S03]  /*86a0*/  @!P3 IMAD.MOV R13, RZ, RZ, -R13 ;  /* 0x000000ffff0db224 */ /* 0x000fc600078e0a0d */
[----:B------:R1:W-:Y:S01]  /*86b0*/  STL [R1+0x3bc], R3 ;  /* 0x0003bc0301007387 */ /* 0x0003e20000100800 */
[----:B0-----:R-:W-:Y:S02]  /*86c0*/  IMAD.MOV.U32 R6, RZ, RZ, R22 ;  /* 0x000000ffff067224 */ /* 0x001fe400078e0016 */
[----:B-1----:R-:W-:Y:S02]  /*86d0*/  IMAD.MOV.U32 R3, RZ, RZ, R8 ;  /* 0x000000ffff037224 */ /* 0x002fe400078e0008 */
[----:B------:R-:W-:Y:S02]  /*86e0*/  IMAD.MOV.U32 R8, RZ, RZ, R16 ;  /* 0x000000ffff087224 */ /* 0x000fe400078e0010 */
[----:B------:R-:W-:Y:S02]  /*86f0*/  @!P1 IMAD.MOV R3, RZ, RZ, -R3 ;  /* 0x000000ffff039224 */ /* 0x000fe400078e0a03 */
[----:B------:R-:W-:Y:S01]  /*8700*/  @!P2 IMAD.MOV R8, RZ, RZ, -R8 ;  /* 0x000000ffff08a224 */ /* 0x000fe200078e0a08 */
[----:B------:R0:W-:Y:S04]  /*8710*/  STL [R1+0x3b8], R13 ;  /* 0x0003b80d01007387 */ /* 0x0001e80000100800 */
[----:B------:R-:W4:Y:S04]  /*8720*/  LDL.LU R22, [R1+0x58] ;  /* 0x0000580001167983 */ /* 0x000f280000300800 */
[----:B------:R-:W-:Y:S04]  /*8730*/  STL [R1+0x3b4], R3 ;  /* 0x0003b40301007387 */ /* 0x000fe80000100800 */
[----:B------:R1:W-:Y:S01]  /*8740*/  STL [R1+0x3b0], R8 ;  /* 0x0003b00801007387 */ /* 0x0003e20000100800 */
[----:B--2---:R-:W-:-:S03]  /*8750*/  ISETP.GE.AND P1, PT, R18, RZ, PT ;  /* 0x000000ff1200720c */ /* 0x004fc60003f26270 */
[----:B------:R-:W2:Y:S01]  /*8760*/  LDL.LU R18, [R1+0x84] ;  /* 0x0000840001127983 */ /* 0x000ea20000300800 */
[C---:B------:R-:W-:Y:S02]  /*8770*/  ISETP.GT.U32.AND P0, PT, R2.reuse, R9, PT ;  /* 0x000000090200720c */ /* 0x040fe40003f04070 */
[C---:B------:R-:W-:Y:S01]  /*8780*/  ISETP.GT.U32.AND P6, PT, R2.reuse, R11, PT ;  /* 0x0000000b0200720c */ /* 0x040fe20003fc4070 */
[----:B0-----:R-:W2:Y:S01]  /*8790*/  LDL.LU R13, [R1+0x54] ;  /* 0x00005400010d7983 */ /* 0x001ea20000300800 */
[----:B------:R-:W-:-:S09]  /*87a0*/  ISETP.GT.U32.AND P3, PT, R2, R12, PT ;  /* 0x0000000c0200720c */ /* 0x000fd20003f64070 */
[--C-:B------:R-:W-:Y:S02]  /*87b0*/  @!P0 IMAD.IADD R9, R9, 0x1, -R2.reuse ;  /* 0x0000000109098824 */ /* 0x100fe400078e0a02 */
[--C-:B------:R-:W-:Y:S01]  /*87c0*/  @!P6 IMAD.IADD R11, R11, 0x1, -R2.reuse ;  /* 0x000000010b0be824 */ /* 0x100fe200078e0a02 */
[C---:B------:R-:W-:Y:S02]  /*87d0*/  ISETP.GT.U32.AND P6, PT, R2.reuse, R4, PT ;  /* 0x000000040200720c */ /* 0x040fe40003fc4070 */
[----:B---3--:R-:W-:Y:S02]  /*87e0*/  ISETP.GE.AND P0, PT, R15, RZ, PT ;  /* 0x000000ff0f00720c */ /* 0x008fe40003f06270 */
[C---:B------:R-:W-:Y:S02]  /*87f0*/  ISETP.GT.U32.AND P5, PT, R2.reuse, R9, PT ;  /* 0x000000090200720c */ /* 0x040fe40003fa4070 */
[----:B------:R-:W-:Y:S01]  /*8800*/  ISETP.GT.U32.AND P4, PT, R2, R11, PT ;  /* 0x0000000b0200720c */ /* 0x000fe20003f84070 */
[----:B------:R-:W-:Y:S01]  /*8810*/  @!P3 IMAD.IADD R12, R12, 0x1, -R2 ;  /* 0x000000010c0cb824 */ /* 0x000fe200078e0a02 */
[----:B------:R-:W-:-:S05]  /*8820*/  ISETP.GT.U32.AND P2, PT, R2, R7, PT ;  /* 0x000000070200720c */ /* 0x000fca0003f44070 */
[----:B------:R-:W-:-:S04]  /*8830*/  @!P6 IMAD.IADD R4, R4, 0x1, -R2 ;  /* 0x000000010404e824 */ /* 0x000fc800078e0a02 */
[----:B------:R-:W-:Y:S02]  /*8840*/  @!P5 IMAD.IADD R9, R9, 0x1, -R2 ;  /* 0x000000010909d824 */ /* 0x000fe400078e0a02 */
[----:B------:R-:W-:Y:S01]  /*8850*/  @!P0 IMAD.MOV R4, RZ, RZ, -R4 ;  /* 0x000000ffff048224 */ /* 0x000fe200078e0a04 */
[----:B------:R-:W-:Y:S01]  /*8860*/  ISETP.GT.U32.AND P0, PT, R2, R12, PT ;  /* 0x0000000c0200720c */ /* 0x000fe20003f04070 */
[----:B------:R-:W-:Y:S01]  /*8870*/  @!P4 IMAD.IADD R11, R11, 0x1, -R2 ;  /* 0x000000010b0bc824 */ /* 0x000fe200078e0a02 */
[----:B------:R-:W-:Y:S01]  /*8880*/  ISETP.GE.AND P5, PT, R6, RZ, PT ;  /* 0x000000ff0600720c */ /* 0x000fe20003fa6270 */
[----:B------:R-:W-:Y:S02]  /*8890*/  IMAD.MOV.U32 R6, RZ, RZ, R9 ;  /* 0x000000ffff067224 */ /* 0x000fe400078e0009 */
[----:B-1----:R-:W-:Y:S02]  /*88a0*/  IMAD.MOV.U32 R8, RZ, RZ, R11 ;  /* 0x000000ffff087224 */ /* 0x002fe400078e000b */
[----:B------:R-:W-:Y:S01]  /*88b0*/  @!P1 IMAD.MOV R6, RZ, RZ, -R6 ;  /* 0x000000ffff069224 */ /* 0x000fe200078e0a06 */
[----:B-----5:R-:W-:-:S02]  /*88c0*/  ISETP.GE.AND P6, PT, R10, RZ, PT ;  /* 0x000000ff0a00720c */ /* 0x020fc40003fc6270 */
[----:B----4-:R-:W-:Y:S02]  /*88d0*/  ISETP.GE.AND P4, PT, R14, RZ, PT ;  /* 0x000000ff0e00720c */ /* 0x010fe40003f86270 */
[----:B------:R-:W3:Y:S01]  /*88e0*/  LDL.LU R14, [R1+0x5c] ;  /* 0x00005c00010e7983 */ /* 0x000ee20000300800 */
[----:B------:R-:W-:-:S03]  /*88f0*/  @!P2 IMAD.IADD R7, R7, 0x1, -R2 ;  /* 0x000000010707a824 */ /* 0x000fc600078e0a02 */
[----:B------:R-:W-:Y:S01]  /*8900*/  STL [R1+0x3ac], R4 ;  /* 0x0003ac0401007387 */ /* 0x000fe20000100800 */
[----:B------:R-:W-:Y:S01]  /*8910*/  @!P0 IMAD.IADD R12, R12, 0x1, -R2 ;  /* 0x000000010c0c8824 */ /* 0x000fe200078e0a02 */
[----:B------:R-:W-:-:S03]  /*8920*/  IABS R15, R21 ;  /* 0x00000015000f7213 */ /* 0x000fc60000000000 */
[----:B------:R-:W-:Y:S01]  /*8930*/  @!P6 IMAD.MOV R8, RZ, RZ, -R8 ;  /* 0x000000ffff08e224 */ /* 0x000fe200078e0a08 */
[----:B------:R0:W-:Y:S01]  /*8940*/  STL [R1+0x3a8], R6 ;  /* 0x0003a80601007387 */ /* 0x0001e20000100800 */
[----:B------:R-:W-:Y:S01]  /*8950*/  ISETP.GE.AND P3, PT, R21, RZ, PT ;  /* 0x000000ff1500720c */ /* 0x000fe20003f66270 */
[----:B------:R-:W-:Y:S01]  /*8960*/  IMAD.MOV.U32 R16, RZ, RZ, R12 ;  /* 0x000000ffff107224 */ /* 0x000fe200078e000c */
[----:B------:R-:W-:Y:S01]  /*8970*/  ISETP.GT.U32.AND P2, PT, R2, R7, PT ;  /* 0x000000070200720c */ /* 0x000fe20003f44070 */
[----:B------:R-:W-:-:S04]  /*8980*/  IMAD.HI.U32 R3, R0, R15, RZ ;  /* 0x0000000f00037227 */ /* 0x000fc800078e00ff */
[----:B------:R-:W-:-:S04]  /*8990*/  IMAD.MOV R3, RZ, RZ, -R3 ;  /* 0x000000ffff037224 */ /* 0x000fc800078e0a03 */
[----:B------:R-:W-:-:S04]  /*89a0*/  IMAD R3, R2, R3, R15 ;  /* 0x0000000302037224 */ /* 0x000fc800078e020f */
[----:B------:R-:W-:-:S04]  /*89b0*/  @!P2 IMAD.IADD R7, R7, 0x1, -R2 ;  /* 0x000000010707a824 */ /* 0x000fc800078e0a02 */
[----:B------:R-:W-:Y:S02]  /*89c0*/  IMAD.MOV.U32 R15, RZ, RZ, R7 ;  /* 0x000000ffff0f7224 */ /* 0x000fe400078e0007 */
[----:B------:R-:W-:Y:S02]  /*89d0*/  @!P5 IMAD.MOV R16, RZ, RZ, -R16 ;  /* 0x000000ffff10d224 */ /* 0x000fe400078e0a10 */
[----:B------:R-:W-:Y:S01]  /*89e0*/  @!P4 IMAD.MOV R15, RZ, RZ, -R15 ;  /* 0x000000ffff0fc224 */ /* 0x000fe200078e0a0f */
[----:B--2---:R-:W-:Y:S02]  /*89f0*/  ISETP.GE.AND P1, PT, R18, RZ, PT ;  /* 0x000000ff1200720c */ /* 0x004fe40003f26270 */
[----:B0-----:R-:W-:Y:S02]  /*8a00*/  IABS R6, R18 ;  /* 0x0000001200067213 */ /* 0x001fe40000000000 */
[----:B------:R-:W2:Y:S04]  /*8a10*/  LDL.LU R18, [R1+0x60] ;  /* 0x0000600001127983 */ /* 0x000ea80000300800 */
[----:B------:R-:W4:Y:S04]  /*8a20*/  LDL.LU R21, [R1+0x64] ;  /* 0x0000640001157983 */ /* 0x000f280000300800 */
[----:B------:R-:W-:Y:S04]  /*8a30*/  STL [R1+0x3a4], R8 ;  /* 0x0003a40801007387 */ /* 0x000fe80000100800 */
[----:B------:R-:W5:Y:S04]  /*8a40*/  LDL R12, [R1+0x68] ;  /* 0x00006800010c7983 */ /* 0x000f680000100800 */
[----:B------:R0:W-:Y:S04]  /*8a50*/  STL [R1+0x320], R16 ;  /* 0x0003201001007387 */ /* 0x0001e80000100800 */
[----:B------:R1:W-:Y:S04]  /*8a60*/  STL [R1+0x324], R15 ;  /* 0x0003240f01007387 */ /* 0x0003e80000100800 */
[----:B0-----:R-:W5:Y:S04]  /*8a70*/  LDL R16, [R1+0x6c] ;  /* 0x00006c0001107983 */ /* 0x001f680000100800 */
[----:B-1----:R-:W5:Y:S01]  /*8a80*/  LDL.LU R15, [R1+0x70] ;  /* 0x00007000010f7983 */ /* 0x002f620000300800 */
[----:B------:R-:W-:-:S02]  /*8a90*/  ISETP.GT.U32.AND P6, PT, R2, R3, PT ;  /* 0x000000030200720c */ /* 0x000fc40003fc4070 */
[----:B------:R-:W-:Y:S01]  /*8aa0*/  IABS R4, R13 ;  /* 0x0000000d00047213 */ /* 0x000fe20000000000 */
[----:B------:R-:W-:Y:S01]  /*8ab0*/  IMAD.HI.U32 R8, R0, R6, RZ ;  /* 0x0000000600087227 */ /* 0x000fe200078e00ff */
[----:B------:R-:W-:-:S03]  /*8ac0*/  IABS R10, R22 ;  /* 0x00000016000a7213 */ /* 0x000fc60000000000 */
[----:B------:R-:W-:Y:S01]  /*8ad0*/  IMAD.HI.U32 R9, R0, R4, RZ ;  /* 0x0000000400097227 */ /* 0x000fe200078e00ff */
[----:B------:R-:W-:-:S05]  /*8ae0*/  ISETP.GE.AND P0, PT, R13, RZ, PT ;  /* 0x000000ff0d00720c */ /* 0x000fca0003f06270 */
[----:B------:R-:W-:Y:S02]  /*8af0*/  @!P6 IMAD.IADD R3, R3, 0x1, -R2 ;  /* 0x000000010303e824 */ /* 0x000fe400078e0a02 */
[----:B------:R-:W-:Y:S02]  /*8b00*/  IMAD.MOV R8, RZ, RZ, -R8 ;  /* 0x000000ffff087224 */ /* 0x000fe400078e0a08 */
[----:B------:R-:W-:Y:S01]  /*8b10*/  IMAD.HI.U32 R13, R0, R10, RZ ;  /* 0x0000000a000d7227 */ /* 0x000fe200078e00ff */
[----:B------:R-:W-:-:S03]  /*8b20*/  ISETP.GT.U32.AND P6, PT, R2, R3, PT ;  /* 0x000000030200720c */ /* 0x000fc60003fc4070 */
[----:B------:R-:W-:Y:S02]  /*8b30*/  IMAD.MOV R9, RZ, RZ, -R9 ;  /* 0x000000ffff097224 */ /* 0x000fe400078e0a09 */
[C---:B------:R-:W-:Y:S02]  /*8b40*/  IMAD R6, R2.reuse, R8, R6 ;  /* 0x0000000802067224 */ /* 0x040fe400078e0206 */
[----:B------:R-:W-:Y:S02]  /*8b50*/  IMAD.MOV R13, RZ, RZ, -R13 ;  /* 0x000000ffff0d7224 */ /* 0x000fe400078e0a0d */
[C---:B------:R-:W-:Y:S01]  /*8b60*/  IMAD R4, R2.reuse, R9, R4 ;  /* 0x0000000902047224 */ /* 0x040fe200078e0204 */
[C---:B------:R-:W-:Y:S01]  /*8b70*/  ISETP.GT.U32.AND P5, PT, R2.reuse, R6, PT ;  /* 0x000000060200720c */ /* 0x040fe20003fa4070 */
[----:B------:R-:W-:-:S03]  /*8b80*/  IMAD R10, R2, R13, R10 ;  /* 0x0000000d020a7224 */ /* 0x000fc600078e020a */
[C---:B------:R-:W-:Y:S01]  /*8b90*/  ISETP.GT.U32.AND P4, PT, R2.reuse, R4, PT ;  /* 0x000000040200720c */ /* 0x040fe20003f84070 */
[----:B------:R-:W-:Y:S01]  /*8ba0*/  @!P6 IMAD.IADD R3, R3, 0x1, -R2 ;  /* 0x000000010303e824 */ /* 0x000fe200078e0a02 */
[----:B------:R-:W-:Y:S02]  /*8bb0*/  ISETP.GT.U32.AND P6, PT, R2, R10, PT ;  /* 0x0000000a0200720c */ /* 0x000fe40003fc4070 */
[----:B---3--:R-:W-:-:S05]  /*8bc0*/  IABS R11, R14 ;  /* 0x0000000e000b7213 */ /* 0x008fca0000000000 */
[----:B------:R-:W-:-:S04]  /*8bd0*/  IMAD.HI.U32 R9, R0, R11, RZ ;  /* 0x0000000b00097227 */ /* 0x000fc800078e00ff */
[--C-:B------:R-:W-:Y:S02]  /*8be0*/  @!P5 IMAD.IADD R6, R6, 0x1, -R2.reuse ;  /* 0x000000010606d824 */ /* 0x100fe400078e0a02 */
[----:B------:R-:W-:Y:S02]  /*8bf0*/  IMAD.MOV R9, RZ, RZ, -R9 ;  /* 0x000000ffff097224 */ /* 0x000fe400078e0a09 */
[--C-:B------:R-:W-:Y:S01]  /*8c00*/  @!P4 IMAD.IADD R4, R4, 0x1, -R2.reuse ;  /* 0x000000010404c824 */ /* 0x100fe200078e0a02 */
[----:B------:R-:W-:Y:S01]  /*8c10*/  ISETP.GT.U32.AND P4, PT, R2, R6, PT ;  /* 0x000000060200720c */ /* 0x000fe20003f84070 */
[----:B------:R-:W-:Y:S02]  /*8c20*/  @!P6 IMAD.IADD R10, R10, 0x1, -R2 ;  /* 0x000000010a0ae824 */ /* 0x000fe400078e0a02 */
[C---:B------:R-:W-:Y:S02]  /*8c30*/  IMAD R11, R2.reuse, R9, R11 ;  /* 0x00000009020b7224 */ /* 0x040fe400078e020b */
[----:B------:R-:W-:Y:S01]  /*8c40*/  @!P3 IMAD.MOV R3, RZ, RZ, -R3 ;  /* 0x000000ffff03b224 */ /* 0x000fe200078e0a03 */
[----:B------:R-:W-:-:S02]  /*8c50*/  ISETP.GT.U32.AND P3, PT, R2, R4, PT ;  /* 0x000000040200720c */ /* 0x000fc40003f64070 */
[----:B------:R-:W-:-:S05]  /*8c60*/  ISETP.GT.U32.AND P6, PT, R2, R10, PT ;  /* 0x0000000a0200720c */ /* 0x000fca0003fc4070 */
[--C-:B------:R-:W-:Y:S01]  /*8c70*/  @!P4 IMAD.IADD R6, R6, 0x1, -R2.reuse ;  /* 0x000000010606c824 */ /* 0x100fe200078e0a02 */
[----:B------:R-:W-:Y:S02]  /*8c80*/  ISETP.GE.AND P2, PT, R22, RZ, PT ;  /* 0x000000ff1600720c */ /* 0x000fe40003f46270 */
[----:B------:R-:W3:Y:S03]  /*8c90*/  LDL.LU R22, [R1+0x74] ;  /* 0x0000740001167983 */ /* 0x000ee60000300800 */
[--C-:B------:R-:W-:Y:S02]  /*8ca0*/  @!P3 IMAD.IADD R4, R4, 0x1, -R2.reuse ;  /* 0x000000010404b824 */ /* 0x100fe400078e0a02 */
[----:B------:R-:W-:Y:S01]  /*8cb0*/  @!P6 IMAD.IADD R10, R10, 0x1, -R2 ;  /* 0x000000010a0ae824 */ /* 0x000fe200078e0a02 */
[----:B------:R-:W-:Y:S04]  /*8cc0*/  STL [R1+0x328], R3 ;  /* 0x0003280301007387 */ /* 0x000fe80000100800 */
[----:B------:R0:W-:Y:S02]  /*8cd0*/  STL [R1+0x368c], R10 ;  /* 0x00368c0a01007387 */ /* 0x0001e40000100800 */
[----:B0-----:R-:W-:-:S04]  /*8ce0*/  IMAD.MOV.U32 R10, RZ, RZ, R6 ;  /* 0x000000ffff0a7224 */ /* 0x001fc800078e0006 */
[----:B------:R-:W-:Y:S01]  /*8cf0*/  @!P1 IMAD.MOV R10, RZ, RZ, -R10 ;  /* 0x000000ffff0a9224 */ /* 0x000fe200078e0a0a */
[----:B--2---:R-:W-:Y:S02]  /*8d00*/  IABS R7, R18 ;  /* 0x0000001200077213 */ /* 0x004fe40000000000 */
[----:B----4-:R-:W-:-:S03]  /*8d10*/  IABS R8, R21 ;  /* 0x0000001500087213 */ /* 0x010fc60000000000 */
[----:B------:R-:W-:Y:S01]  /*8d20*/  IMAD.HI.U32 R13, R0, R7, RZ ;  /* 0x00000007000d7227 */ /* 0x000fe200078e00ff */
[----:B-----5:R-:W-:-:S03]  /*8d30*/  IABS R9, R12 ;  /* 0x0000000c00097213 */ /* 0x020fc60000000000 */
[----:B------:R-:W-:-:S04]  /*8d40*/  IMAD.HI.U32 R12, R0, R8, RZ ;  /* 0x00000008000c7227 */ /* 0x000fc800078e00ff */
[----:B------:R-:W-:Y:S02]  /*8d50*/  IMAD.MOV R13, RZ, RZ, -R13 ;  /* 0x000000ffff0d7224 */ /* 0x000fe400078e0a0d */
[----:B------:R-:W-:Y:S02]  /*8d60*/  IMAD.MOV R12, RZ, RZ, -R12 ;  /* 0x000000ffff0c7224 */ /* 0x000fe400078e0a0c */
[C---:B------:R-:W-:Y:S02]  /*8d70*/  IMAD R7, R2.reuse, R13, R7 ;  /* 0x0000000d02077224 */ /* 0x040fe400078e0207 */
[----:B------:R-:W-:-:S03]  /*8d80*/  IMAD R8, R2, R12, R8 ;  /* 0x0000000c02087224 */ /* 0x000fc600078e0208 */
[C---:B------:R-:W-:Y:S02]  /*8d90*/  ISETP.GT.U32.AND P4, PT, R2.reuse, R7, PT ;  /* 0x000000070200720c */ /* 0x040fe40003f84070 */
[----:B------:R-:W-:Y:S01]  /*8da0*/  ISETP.GT.U32.AND P3, PT, R2, R8, PT ;  /* 0x000000080200720c */ /* 0x000fe20003f64070 */
[----:B------:R-:W-:Y:S01]  /*8db0*/  IMAD.HI.U32 R12, R0, R9, RZ ;  /* 0x00000009000c7227 */ /* 0x000fe200078e00ff */
[----:B------:R-:W-:-:S03]  /*8dc0*/  IABS R3, R16 ;  /* 0x0000001000037213 */ /* 0x000fc60000000000 */
[----:B------:R-:W-:Y:S01]  /*8dd0*/  IMAD.MOV R12, RZ, RZ, -R12 ;  /* 0x000000ffff0c7224 */ /* 0x000fe200078e0a0c */
[----:B------:R0:W-:Y:S03]  /*8de0*/  STL [R1+0x3688], R15 ;  /* 0x0036880f01007387 */ /* 0x0001e60000100800 */
[----:B------:R-:W-:Y:S01]  /*8df0*/  IMAD R9, R2, R12, R9 ;  /* 0x0000000c02097224 */ /* 0x000fe200078e0209 */
[----:B------:R-:W2:Y:S01]  /*8e00*/  LDL.LU R16, [R1+0x78] ;  /* 0x0000780001107983 */ /* 0x000ea20000300800 */
[--C-:B------:R-:W-:Y:S01]  /*8e10*/  @!P4 IMAD.IADD R7, R7, 0x1, -R2.reuse ;  /* 0x000000010707c824 */ /* 0x100fe200078e0a02 */
[----:B------:R-:W-:Y:S01]  /*8e20*/  ISETP.GE.AND P4, PT, R18, RZ, PT ;  /* 0x000000ff1200720c */ /* 0x000fe20003f86270 */
[----:B------:R-:W-:Y:S01]  /*8e30*/  @!P3 IMAD.IADD R8, R8, 0x1, -R2 ;  /* 0x000000010808b824 */ /* 0x000fe200078e0a02 */
[----:B------:R-:W-:Y:S01]  /*8e40*/  IABS R12, R15 ;  /* 0x0000000f000c7213 */ /* 0x000fe20000000000 */
[----:B------:R-:W4:Y:S01]  /*8e50*/  LDL.LU R18, [R1+0x7c] ;  /* 0x00007c0001127983 */ /* 0x000f220000300800 */
[----:B------:R-:W-:Y:S01]  /*8e60*/  ISETP.GE.AND P3, PT, R21, RZ, PT ;  /* 0x000000ff1500720c */ /* 0x000fe20003f66270 */
[----:B0-----:R-:W-:-:S02]  /*8e70*/  IMAD.MOV.U32 R15, RZ, RZ, R4 ;  /* 0x000000ffff0f7224 */ /* 0x001fc400078e0004 */
[----:B------:R-:W5:Y:S04]  /*8e80*/  LDL.LU R21, [R1+0x80] ;  /* 0x0000800001157983 */ /* 0x000f680000300800 */
[----:B------:R-:W2:Y:S04]  /*8e90*/  LDL.LU R4, [R1+0x6c] ;  /* 0x00006c0001047983 */ /* 0x000ea80000300800 */
[----:B------:R0:W-:Y:S04]  /*8ea0*/  STL [R1+0x32c], R10 ;  /* 0x00032c0a01007387 */ /* 0x0001e80000100800 */
[----:B0-----:R-:W2:Y:S01]  /*8eb0*/  LDL.LU R10, [R1+0x368c] ;  /* 0x00368c00010a7983 */ /* 0x001ea20000300800 */
[----:B------:R-:W-:-:S05]  /*8ec0*/  @!P0 IMAD.MOV R15, RZ, RZ, -R15 ;  /* 0x000000ffff0f8224 */ /* 0x000fca00078e0a0f */
[----:B------:R2:W-:Y:S01]  /*8ed0*/  STL [R1+0x330], R15 ;  /* 0x0003300f01007387 */ /* 0x0005e20000100800 */
[----:B------:R-:W-:-:S13]  /*8ee0*/  ISETP.GT.U32.AND P5, PT, R2, R11, PT ;  /* 0x0000000b0200720c */ /* 0x000fda0003fa4070 */
[----:B------:R-:W-:-:S05]  /*8ef0*/  @!P5 IMAD.IADD R11, R11, 0x1, -R2 ;  /* 0x000000010b0bd824 */ /* 0x000fca00078e0a02 */
[----:B------:R-:W-:Y:S02]  /*8f00*/  ISETP.GT.U32.AND P5, PT, R2, R11, PT ;  /* 0x0000000b0200720c */ /* 0x000fe40003fa4070 */
[----:B------:R-:W-:Y:S01]  /*8f10*/  ISETP.GE.AND P6, PT, R14, RZ, PT ;  /* 0x000000ff0e00720c */ /* 0x000fe20003fc6270 */
[----:B------:R-:W-:-:S10]  /*8f20*/  IMAD.HI.U32 R14, R0, R3, RZ ;  /* 0x00000003000e7227 */ /* 0x000fd400078e00ff */
[----:B------:R-:W-:Y:S01]  /*8f30*/  @!P5 IMAD.IADD R11, R11, 0x1, -R2 ;  /* 0x000000010b0bd824 */ /* 0x000fe200078e0a02 */
[----:B------:R-:W-:Y:S01]  /*8f40*/  ISETP.GT.U32.AND P5, PT, R2, R9, PT ;  /* 0x000000090200720c */ /* 0x000fe20003fa4070 */
[----:B--2---:R-:W-:Y:S02]  /*8f50*/  IMAD.MOV.U32 R15, RZ, RZ, R10 ;  /* 0x000000ffff0f7224 */ /* 0x004fe400078e000a */
[----:B------:R-:W2:Y:S02]  /*8f60*/  LDL.LU R10, [R1+0x68] ;  /* 0x00006800010a7983 */ /* 0x000ea40000300800 */
[----:B------:R-:W-:-:S05]  /*8f70*/  @!P2 IMAD.MOV R15, RZ, RZ, -R15 ;  /* 0x000000ffff0fa224 */ /* 0x000fca00078e0a0f */
[----:B------:R0:W-:Y:S04]  /*8f80*/  STL [R1+0x334], R15 ;  /* 0x0003340f01007387 */ /* 0x0001e80000100800 */
[----:B0-----:R-:W4:Y:S01]  /*8f90*/  LDL.LU R15, [R1+0x3688] ;  /* 0x00368800010f7983 */ /* 0x001f220000300800 */
[----:B------:R-:W-:Y:S02]  /*8fa0*/  IMAD.MOV R14, RZ, RZ, -R14 ;  /* 0x000000ffff0e7224 */ /* 0x000fe400078e0a0e */
[----:B------:R-:W-:Y:S01]  /*8fb0*/  @!P5 IMAD.IADD R9, R9, 0x1, -R2 ;  /* 0x000000010909d824 */ /* 0x000fe200078e0a02 */
[C---:B------:R-:W-:Y:S01]  /*8fc0*/  ISETP.GT.U32.AND P5, PT, R2.reuse, R8, PT ;  /* 0x000000080200720c */ /* 0x040fe20003fa4070 */
[----:B------:R-:W-:Y:S01]  /*8fd0*/  IMAD R14, R2, R14, R3 ;  /* 0x0000000e020e7224 */ /* 0x000fe200078e0203 */
[----:B---3--:R-:W-:Y:S01]  /*8fe0*/  IABS R13, R22 ;  /* 0x00000016000d7213 */ /* 0x008fe20000000000 */
[----:B------:R-:W-:-:S04]  /*8ff0*/  IMAD.HI.U32 R3, R0, R12, RZ ;  /* 0x0000000c00037227 */ /* 0x000fc800078e00ff */
[----:B------:R-:W-:Y:S01]  /*9000*/  @!P6 IMAD.MOV R11, RZ, RZ, -R11 ;  /* 0x000000ffff0be224 */ /* 0x000fe200078e0a0b */
[----:B------:R-:W-:Y:S01]  /*9010*/  ISETP.GT.U32.AND P6, PT, R2, R14, PT ;  /* 0x0000000e0200720c */ /* 0x000fe20003fc4070 */
[----:B------:R-:W-:Y:S02]  /*9020*/  IMAD.MOV R3, RZ, RZ, -R3 ;  /* 0x000000ffff037224 */ /* 0x000fe400078e0a03 */
[----:B------:R-:W-:-:S04]  /*9030*/  IMAD.HI.U32 R6, R0, R13, RZ ;  /* 0x0000000d00067227 */ /* 0x000fc800078e00ff */
[C---:B------:R-:W-:Y:S02]  /*9040*/  IMAD R3, R2.reuse, R3, R12 ;  /* 0x0000000302037224 */ /* 0x040fe400078e020c */
[----:B------:R-:W-:Y:S01]  /*9050*/  IMAD.MOV R6, RZ, RZ, -R6 ;  /* 0x000000ffff067224 */ /* 0x000fe200078e0a06 */
[----:B------:R-:W-:Y:S01]  /*9060*/  ISETP.GT.U32.AND P1, PT, R2, R7, PT ;  /* 0x000000070200720c */ /* 0x000fe20003f24070 */
[--C-:B------:R-:W-:Y:S01]  /*9070*/  @!P5 IMAD.IADD R8, R8, 0x1, -R2.reuse ;  /* 0x000000010808d824 */ /* 0x100fe200078e0a02 */
[C---:B------:R-:W-:Y:S01]  /*9080*/  ISETP.GT.U32.AND P5, PT, R2.reuse, R3, PT ;  /* 0x000000030200720c */ /* 0x040fe20003fa4070 */
[----:B------:R-:W-:Y:S02]  /*9090*/  IMAD R13, R2, R6, R13 ;  /* 0x00000006020d7224 */ /* 0x000fe400078e020d */
[----:B------:R-:W-:-:S03]  /*90a0*/  @!P6 IMAD.IADD R14, R14, 0x1, -R2 ;  /* 0x000000010e0ee824 */ /* 0x000fc600078e0a02 */
[C---:B------:R-:W-:Y:S02]  /*90b0*/  ISETP.GT.U32.AND P6, PT, R2.reuse, R13, PT ;  /* 0x0000000d0200720c */ /* 0x040fe40003fc4070 */
[----:B------:R-:W-:-:S03]  /*90c0*/  ISETP.GT.U32.AND P0, PT, R2, R9, PT ;  /* 0x000000090200720c */ /* 0x000fc60003f04070 */
[--C-:B------:R-:W-:Y:S02]  /*90d0*/  @!P1 IMAD.IADD R7, R7, 0x1, -R2.reuse ;  /* 0x0000000107079824 */ /* 0x100fe400078e0a02 */
[----:B------:R-:W-:Y:S01]  /*90e0*/  @!P5 IMAD.IADD R3, R3, 0x1, -R2 ;  /* 0x000000010303d824 */ /* 0x000fe200078e0a02 */
[----:B------:R-:W-:Y:S01]  /*90f0*/  ISETP.GT.U32.AND P5, PT, R2, R14, PT ;  /* 0x0000000e0200720c */ /* 0x000fe20003fa4070 */
[----:B------:R-:W-:-:S04]  /*9100*/  IMAD.MOV.U32 R12, RZ, RZ, R7 ;  /* 0x000000ffff0c7224 */ /* 0x000fc800078e0007 */
[----:B------:R-:W-:Y:S02]  /*9110*/  @!P6 IMAD.IADD R13, R13, 0x1, -R2 ;  /* 0x000000010d0de824 */ /* 0x000fe400078e0a02 */
[----:B------:R-:W-:Y:S01]  /*9120*/  @!P4 IMAD.MOV R12, RZ, RZ, -R12 ;  /* 0x000000ffff0cc224 */ /* 0x000fe200078e0a0c */
[----:B------:R-:W-:Y:S01]  /*9130*/  ISETP.GE.AND P1, PT, R4, RZ, PT ;  /* 0x000000ff0400720c */ /* 0x000fe20003f26270 */
[----:B------:R-:W-:Y:S02]  /*9140*/  @!P0 IMAD.IADD R9, R9, 0x1, -R2 ;  /* 0x0000000109098824 */ /* 0x000fe400078e0a02 */
[----:B------:R-:W-:Y:S01]  /*9150*/  @!P3 IMAD.MOV R8, RZ, RZ, -R8 ;  /* 0x000000ffff08b224 */ /* 0x000fe200078e0a08 */
[----:B------:R-:W-:Y:S01]  /*9160*/  ISETP.GT.U32.AND P3, PT, R2, R13, PT ;  /* 0x0000000d0200720c */ /* 0x000fe20003f64070 */
[----:B------:R-:W-:Y:S01]  /*9170*/  STL [R1+0x338], R11 ;  /* 0x0003380b01007387 */ /* 0x000fe20000100800 */
[----:B------:R-:W-:Y:S01]  /*9180*/  ISETP.GE.AND P4, PT, R22, RZ, PT ;  /* 0x000000ff1600720c */ /* 0x000fe20003f86270 */
[----:B------:R-:W-:-:S02]  /*9190*/  @!P5 IMAD.IADD R14, R14, 0x1, -R2 ;  /* 0x000000010e0ed824 */ /* 0x000fc400078e0a02 */
[----:B------:R0:W-:Y:S04]  /*91a0*/  STL [R1+0x33c], R12 ;  /* 0x00033c0c01007387 */ /* 0x0001e80000100800 */
[----:B------:R-:W3:Y:S04]  /*91b0*/  LDL.LU R22, [R1+0x8c] ;  /* 0x00008c0001167983 */ /* 0x000ee80000300800 */
[----:B------:R1:W-:Y:S01]  /*91c0*/  STL [R1+0x340], R8 ;  /* 0x0003400801007387 */ /* 0x0003e20000100800 */
[----:B0-----:R-:W-:-:S03]  /*91d0*/  IMAD.MOV.U32 R12, RZ, RZ, R9 ;  /* 0x000000ffff0c7224 */ /* 0x001fc600078e0009 */
[----:B------:R-:W3:Y:S01]  /*91e0*/  LDL.LU R9, [R1+0x88] ;  /* 0x0000880001097983 */ /* 0x000ee20000300800 */
[----:B------:R-:W-:Y:S02]  /*91f0*/  @!P3 IMAD.IADD R13, R13, 0x1, -R2 ;  /* 0x000000010d0db824 */ /* 0x000fe400078e0a02 */
[----:B-1----:R-:W-:-:S04]  /*9200*/  IMAD.MOV.U32 R8, RZ, RZ, R14 ;  /* 0x000000ffff087224 */ /* 0x002fc800078e000e */
[----:B------:R-:W-:Y:S01]  /*9210*/  @!P1 IMAD.MOV R8, RZ, RZ, -R8 ;  /* 0x000000ffff089224 */ /* 0x000fe200078e0a08 */
[----:B------:R-:W-:-:S13]  /*9220*/  ISETP.GT.U32.AND P6, PT, R2, R3, PT ;  /* 0x000000030200720c */ /* 0x000fda0003fc4070 */
[----:B------:R-:W-:Y:S01]  /*9230*/  @!P6 IMAD.IADD R3, R3, 0x1, -R2 ;  /* 0x000000010303e824 */ /* 0x000fe200078e0a02 */
[----:B--2---:R-:W-:-:S13]  /*9240*/  ISETP.GE.AND P2, PT, R10, RZ, PT ;  /* 0x000000ff0a00720c */ /* 0x004fda0003f46270 */
[----:B------:R-:W-:Y:S01]  /*9250*/  @!P2 IMAD.MOV R12, RZ, RZ, -R12 ;  /* 0x000000ffff0ca224 */ /* 0x000fe200078e0a0c */
[----:B----4-:R-:W-:Y:S02]  /*9260*/  ISETP.GE.AND P0, PT, R15, RZ, PT ;  /* 0x000000ff0f00720c */ /* 0x010fe40003f06270 */
[----:B------:R-:W2:Y:S04]  /*9270*/  LDL R15, [R1+0x94] ;  /* 0x00009400010f7983 */ /* 0x000ea80000100800 */
[----:B------:R-:W-:Y:S04]  /*9280*/  STL [R1+0x344], R12 ;  /* 0x0003440c01007387 */ /* 0x000fe80000100800 */
[----:B------:R-:W-:Y:S04]  /*9290*/  STL [R1+0x348], R8 ;  /* 0x0003480801007387 */ /* 0x000fe80000100800 */
[----:B------:R0:W-:Y:S04]  /*92a0*/  STL [R1+0x3684], R13 ;  /* 0x0036840d01007387 */ /* 0x0001e80000100800 */
[----:B0-----:R-:W4:Y:S01]  /*92b0*/  LDL.LU R13, [R1+0x90] ;  /* 0x00009000010d7983 */ /* 0x001f220000300800 */
[----:B------:R-:W-:-:S05]  /*92c0*/  @!P0 IMAD.MOV R3, RZ, RZ, -R3 ;  /* 0x000000ffff038224 */ /* 0x000fca00078e0a03 */
[----:B------:R0:W-:Y:S04]  /*92d0*/  STL [R1+0x34c], R3 ;  /* 0x00034c0301007387 */ /* 0x0001e80000100800 */
[----:B------:R-:W4:Y:S04]  /*92e0*/  LDL R14, [R1+0x98] ;  /* 0x00009800010e7983 */ /* 0x000f280000100800 */
[----:B------:R-:W4:Y:S01]  /*92f0*/  LDL R12, [R1+0x9c] ;  /* 0x00009c00010c7983 */ /* 0x000f220000100800 */
[----:B------:R-:W-:Y:S02]  /*9300*/  IABS R6, R16 ;  /* 0x0000001000067213 */ /* 0x000fe40000000000 */
[----:B------:R-:W-:-:S03]  /*9310*/  IABS R4, R18 ;  /* 0x0000001200047213 */ /* 0x000fc60000000000 */
[----:B------:R-:W-:Y:S01]  /*9320*/  IMAD.HI.U32 R7, R0, R6, RZ ;  /* 0x0000000600077227 */ /* 0x000fe200078e00ff */
[----:B-----5:R-:W-:-:S03]  /*9330*/  IABS R10, R21 ;  /* 0x00000015000a7213 */ /* 0x020fc60000000000 */
[----:B------:R-:W-:Y:S02]  /*9340*/  IMAD.MOV R7, RZ, RZ, -R7 ;  /* 0x000000ffff077224 */ /* 0x000fe400078e0a07 */
[----:B------:R-:W-:-:S04]  /*9350*/  IMAD.HI.U32 R11, R0, R4, RZ ;  /* 0x00000004000b7227 */ /* 0x000fc800078e00ff */
[----:B------:R-:W-:Y:S02]  /*9360*/  IMAD R6, R2, R7, R6 ;  /* 0x0000000702067224 */ /* 0x000fe400078e0206 */
[----:B------:R-:W-:-:S03]  /*9370*/  IMAD.HI.U32 R7, R0, R10, RZ ;  /* 0x0000000a00077227 */ /* 0x000fc600078e00ff */
[C---:B------:R-:W-:Y:S01]  /*9380*/  ISETP.GT.U32.AND P5, PT, R2.reuse, R6, PT ;  /* 0x000000060200720c */ /* 0x040fe20003fa4070 */
[----:B------:R-:W-:Y:S02]  /*9390*/  IMAD.MOV R11, RZ, RZ, -R11 ;  /* 0x000000ffff0b7224 */ /* 0x000fe400078e0a0b */
[----:B------:R-:W-:Y:S02]  /*93a0*/  IMAD.MOV R7, RZ, RZ, -R7 ;  /* 0x000000ffff077224 */ /* 0x000fe400078e0a07 */
[C---:B------:R-:W-:Y:S02]  /*93b0*/  IMAD R4, R2.reuse, R11, R4 ;  /* 0x0000000b02047224 */ /* 0x040fe400078e0204 */
[C---:B------:R-:W-:Y:S01]  /*93c0*/  IMAD R7, R2.reuse, R7, R10 ;  /* 0x0000000702077224 */ /* 0x040fe200078e020a */
[----:B------:R-:W-:Y:S01]  /*93d0*/  ISETP.GE.AND P0, PT, R21, RZ, PT ;  /* 0x000000ff1500720c */ /* 0x000fe20003f06270 */
[----:B------:R-:W5:Y:S01]  /*93e0*/  LDL R10, [R1+0xa4] ;  /* 0x0000a400010a7983 */ /* 0x000f620000100800 */
[----:B------:R-:W-:-:S02]  /*93f0*/  ISETP.GT.U32.AND P6, PT, R2, R4, PT ;  /* 0x000000040200720c */ /* 0x000fc40003fc4070 */
[----:B------:R-:W-:Y:S01]  /*9400*/  ISETP.GT.U32.AND P3, PT, R2, R7, PT ;  /* 0x000000070200720c */ /* 0x000fe20003f64070 */
[----:B------:R-:W-:Y:S01]  /*9410*/  @!P5 IMAD.IADD R6, R6, 0x1, -R2 ;  /* 0x000000010606d824 */ /* 0x000fe200078e0a02 */
[----:B------:R-:W-:Y:S01]  /*9420*/  ISETP.GE.AND P1, PT, R18, RZ, PT ;  /* 0x000000ff1200720c */ /* 0x000fe20003f26270 */
[----:B------:R-:W-:Y:S01]  /*9430*/  IMAD.MOV.U32 R21, RZ, RZ, R20 ;  /* 0x000000ffff157224 */ /* 0x000fe200078e0014 */
[----:B------:R-:W-:Y:S01]  /*9440*/  ISETP.GE.AND P2, PT, R16, RZ, PT ;  /* 0x000000ff1000720c */ /* 0x000fe20003f46270 */
[----:B------:R-:W5:Y:S01]  /*9450*/  LDL R11, [R1+0xa0] ;  /* 0x0000a000010b7983 */ /* 0x000f620000100800 */
[----:B------:R-:W-:Y:S01]  /*9460*/  ISETP.GT.U32.AND P5, PT, R2, R6, PT ;  /* 0x000000060200720c */ /* 0x000fe20003fa4070 */
[----:B------:R-:W-:Y:S01]  /*9470*/  IMAD.MOV.U32 R20, RZ, RZ, R24 ;  /* 0x000000ffff147224 */ /* 0x000fe200078e0018 */
[----:B---3--:R-:W-:Y:S01]  /*9480*/  IABS R18, R9 ;  /* 0x0000000900127213 */ /* 0x008fe20000000000 */
[----:B------:R-:W-:Y:S02]  /*9490*/  IMAD.MOV.U32 R24, RZ, RZ, R17 ;  /* 0x000000ffff187224 */ /* 0x000fe400078e0011 */
[--C-:B------:R-:W-:Y:S01]  /*94a0*/  @!P6 IMAD.IADD R4, R4, 0x1, -R2.reuse ;  /* 0x000000010404e824 */ /* 0x100fe200078e0a02 */
[----:B------:R-:W-:Y:S01]  /*94b0*/  IABS R17, R22 ;  /* 0x0000001600117213 */ /* 0x000fe20000000000 */
[----:B------:R-:W-:-:S02]  /*94c0*/  @!P3 IMAD.IADD R7, R7, 0x1, -R2 ;  /* 0x000000010707b824 */ /* 0x000fc400078e0a02 */
[----:B------:R-:W-:Y:S01]  /*94d0*/  IMAD.HI.U32 R8, R0, R18, RZ ;  /* 0x0000001200087227 */ /* 0x000fe200078e00ff */
[C---:B------:R-:W-:Y:S02]  /*94e0*/  ISETP.GT.U32.AND P6, PT, R2.reuse, R4, PT ;  /* 0x000000040200720c */ /* 0x040fe40003fc4070 */
[----:B------:R-:W-:Y:S01]  /*94f0*/  ISETP.GT.U32.AND P3, PT, R2, R7, PT ;  /* 0x000000070200720c */ /* 0x000fe20003f64070 */
[----:B0-----:R-:W-:-:S04]  /*9500*/  IMAD.HI.U32 R3, R0, R17, RZ ;  /* 0x0000001100037227 */ /* 0x001fc800078e00ff */
[----:B------:R-:W-:Y:S02]  /*9510*/  IMAD.MOV R8, RZ, RZ, -R8 ;  /* 0x000000ffff087224 */ /* 0x000fe400078e0a08 */
[----:B------:R-:W-:Y:S01]  /*9520*/  @!P5 IMAD.IADD R6, R6, 0x1, -R2 ;  /* 0x000000010606d824 */ /* 0x000fe200078e0a02 */
[----:B------:R-:W-:Y:S01]  /*9530*/  ISETP.GE.AND P5, PT, R9, RZ, PT ;  /* 0x000000ff0900720c */ /* 0x000fe20003fa6270 */
[----:B------:R-:W-:Y:S02]  /*9540*/  IMAD.MOV R9, RZ, RZ, -R3 ;  /* 0x000000ffff097224 */ /* 0x000fe400078e0a03 */
[C---:B------:R-:W-:Y:S02]  /*9550*/  IMAD R18, R2.reuse, R8, R18 ;  /* 0x0000000802127224 */ /* 0x040fe400078e0212 */
[----:B------:R-:W-:Y:S02]  /*9560*/  IMAD R17, R2, R9, R17 ;  /* 0x0000000902117224 */ /* 0x000fe400078e0211 */
[--C-:B------:R-:W-:Y:S01]  /*9570*/  @!P6 IMAD.IADD R4, R4, 0x1, -R2.reuse ;  /* 0x000000010404e824 */ /* 0x100fe200078e0a02 */
[C---:B------:R-:W-:Y:S01]  /*9580*/  ISETP.GT.U32.AND P6, PT, R2.reuse, R18, PT ;  /* 0x000000120200720c */ /* 0x040fe20003fc4070 */
[--C-:B------:R-:W-:Y:S01]  /*9590*/  @!P3 IMAD.IADD R7, R7, 0x1, -R2.reuse ;  /* 0x000000010707b824 */ /* 0x100fe200078e0a02 */
[----:B------:R-:W-:Y:S01]  /*95a0*/  ISETP.GT.U32.AND P3, PT, R2, R17, PT ;  /* 0x000000110200720c */ /* 0x000fe20003f64070 */
[----:B------:R-:W3:Y:S10]  /*95b0*/  LDL R9, [R1+0xa8] ;  /* 0x0000a80001097983 */ /* 0x000ef40000100800 */
[----:B------:R-:W-:-:S02]  /*95c0*/  @!P6 IMAD.IADD R18, R18, 0x1, -R2 ;  /* 0x000000011212e824 */ /* 0x000fc400078e0a02 */
[----:B------:R-:W-:-:S05]  /*95d0*/  @!P3 IMAD.IADD R17, R17, 0x1, -R2 ;  /* 0x000000011111b824 */ /* 0x000fca00078e0a02 */
[----:B------:R-:W-:Y:S01]  /*95e0*/  STL [R1+0x3680], R17 ;  /* 0x0036801101007387 */ /* 0x000fe20000100800 */
[----:B--2---:R-:W-:-:S05]  /*95f0*/  IABS R15, R15 ;  /* 0x0000000f000f7213 */ /* 0x004fca0000000000 */
[----:B------:R-:W-:-:S04]  /*9600*/  IMAD.HI.U32 R3, R0, R15, RZ ;  /* 0x0000000f00037227 */ /* 0x000fc800078e00ff */
[----:B------:R-:W-:Y:S01]  /*9610*/  IMAD.MOV R3, RZ, RZ, -R3 ;  /* 0x000000ffff037224 */ /* 0x000fe200078e0a03 */
[----:B----4-:R-:W-:-:S05]  /*9620*/  IABS R16, R13 ;  /* 0x0000000d00107213 */ /* 0x010fca0000000000 */
[----:B------:R-:W-:-:S04]  /*9630*/  IMAD.HI.U32 R8, R0, R16, RZ ;  /* 0x0000001000087227 */ /* 0x000fc800078e00ff */
[----:B------:R-:W-:Y:S02]  /*9640*/  IMAD.MOV R8, RZ, RZ, -R8 ;  /* 0x000000ffff087224 */ /* 0x000fe400078e0a08 */
[C---:B------:R-:W-:Y:S02]  /*9650*/  IMAD R15, R2.reuse, R3, R15 ;  /* 0x00000003020f7224 */ /* 0x040fe400078e020f */
[----:B------:R-:W-:-:S03]  /*9660*/  IMAD R16, R2, R8, R16 ;  /* 0x0000000802107224 */ /* 0x000fc600078e0210 */
[C---:B------:R-:W-:Y:S02]  /*9670*/  ISETP.GT.U32.AND P3, PT, R2.reuse, R15, PT ;  /* 0x0000000f0200720c */ /* 0x040fe40003f64070 */
[----:B------:R-:W-:Y:S02]  /*9680*/  ISETP.GT.U32.AND P6, PT, R2, R16, PT ;  /* 0x000000100200720c */ /* 0x000fe40003fc4070 */
[----:B------:R-:W-:-:S09]  /*9690*/  IABS R14, R14 ;  /* 0x0000000e000e7213 */ /* 0x000fd20000000000 */
[--C-:B------:R-:W-:Y:S02]  /*96a0*/  @!P3 IMAD.IADD R15, R15, 0x1, -R2.reuse ;  /* 0x000000010f0fb824 */ /* 0x100fe400078e0a02 */
[----:B------:R-:W-:-:S05]  /*96b0*/  @!P6 IMAD.IADD R16, R16, 0x1, -R2 ;  /* 0x000000011010e824 */ /* 0x000fca00078e0a02 */
[----:B------:R0:W-:Y:S01]  /*96c0*/  STL [R1+0x367c], R16 ;  /* 0x00367c1001007387 */ /* 0x0001e20000100800 */
[----:B------:R-:W-:-:S03]  /*96d0*/  IMAD.HI.U32 R3, R0, R14, RZ ;  /* 0x0000000e00037227 */ /* 0x000fc600078e00ff */
[----:B0-----:R-:W2:Y:S04]  /*96e0*/  LDL.LU R16, [R1+0x18c] ;  /* 0x00018c0001107983 */ /* 0x001ea80000300800 */
[----:B------:R0:W-:Y:S01]  /*96f0*/  STL [R1+0x3678], R15 ;  /* 0x0036780f01007387 */ /* 0x0001e20000100800 */
[----:B------:R-:W-:Y:S01]  /*9700*/  IABS R12, R12 ;  /* 0x0000000c000c7213 */ /* 0x000fe20000000000 */
[----:B------:R-:W-:Y:S02]  /*9710*/  IMAD.MOV R3, RZ, RZ, -R3 ;  /* 0x000000ffff037224 */ /* 0x000fe400078e0a03 */
[----:B0-----:R-:W-:Y:S02]  /*9720*/  IMAD.MOV.U32 R15, RZ, RZ, R13 ;  /* 0x000000ffff0f7224 */ /* 0x001fe400078e000d */
[----:B------:R-:W4:Y:S01]  /*9730*/  LDL.LU R13, [R1+0x3684] ;  /* 0x00368400010d7983 */ /* 0x000f220000300800 */
[----:B------:R-:W-:-:S02]  /*9740*/  IMAD R14, R2, R3, R14 ;  /* 0x00000003020e7224 */ /* 0x000fc400078e020e */
[----:B------:R-:W-:-:S04]  /*9750*/  IMAD.HI.U32 R3, R0, R12, RZ ;  /* 0x0000000c00037227 */ /* 0x000fc800078e00ff */
[----:B------:R-:W-:-:S04]  /*9760*/  IMAD.MOV R3, RZ, RZ, -R3 ;  /* 0x000000ffff037224 */ /* 0x000fc800078e0a03 */
[----:B------:R-:W-:Y:S02]  /*9770*/  IMAD R3, R2, R3, R12 ;  /* 0x0000000302037224 */ /* 0x000fe400078e020c */
[----:B------:R-:W2:Y:S01]  /*9780*/  LDL.LU R12, [R1+0xac] ;  /* 0x0000ac00010c7983 */ /* 0x000ea20000300800 */
[----:B-----5:R-:W-:Y:S02]  /*9790*/  IABS R10, R10 ;  /* 0x0000000a000a7213 */ /* 0x020fe40000000000 */
[----:B------:R-:W-:Y:S02]  /*97a0*/  IABS R11, R11 ;  /* 0x0000000b000b7213 */ /* 0x000fe40000000000 */
[----:B---3--:R-:W-:Y:S01]  /*97b0*/  IABS R8, R9 ;  /* 0x0000000900087213 */ /* 0x008fe20000000000 */
[----:B------:R-:W-:-:S04]  /*97c0*/  IMAD.HI.U32 R9, R0, R10, RZ ;  /* 0x0000000a00097227 */ /* 0x000fc800078e00ff */
[----:B------:R-:W-:Y:S02]  /*97d0*/  IMAD.MOV R9, RZ, RZ, -R9 ;  /* 0x000000ffff097224 */ /* 0x000fe400078e0a09 */
[----:B------:R-:W-:Y:S02]  /*97e0*/  IMAD.MOV.U32 R17, RZ, RZ, R19 ;  /* 0x000000ffff117224 */ /* 0x000fe400078e0013 */
[----:B------:R-:W-:-:S04]  /*97f0*/  IMAD.HI.U32 R19, R0, R11, RZ ;  /* 0x0000000b00137227 */ /* 0x000fc800078e00ff */
[----:B------:R-:W-:Y:S02]  /*9800*/  IMAD R9, R2, R9, R10 ;  /* 0x0000000902097224 */ /* 0x000fe400078e020a */
[----:B------:R-:W-:Y:S02]  /*9810*/  IMAD.MOV.U32 R10, RZ, RZ, R15 ;  /* 0x000000ffff0a7224 */ /* 0x000fe400078e000f */
[----:B------:R-:W-:Y:S01]  /*9820*/  IMAD.MOV R19, RZ, RZ, -R19 ;  /* 0x000000ffff137224 */ /* 0x000fe200078e0a13 */
[----:B------:R-:W-:Y:S01]  /*9830*/  ISETP.GE.AND P3, PT, R22, RZ, PT ;  /* 0x000000ff1600720c */ /* 0x000fe20003f66270 */
[----:B------:R-:W-:Y:S02]  /*9840*/  IMAD.MOV.U32 R22, RZ, RZ, R21 ;  /* 0x000000ffff167224 */ /* 0x000fe400078e0015 */
[----:B------:R-:W-:Y:S02]  /*9850*/  IMAD R11, R2, R19, R11 ;  /* 0x00000013020b7224 */ /* 0x000fe400078e020b */
[----:B------:R-:W3:Y:S01]  /*9860*/  LDL.LU R19, [R1+0x244] ;  /* 0x0002440001137983 */ /* 0x000ee20000300800 */
[----:B------:R-:W-:-:S02]  /*9870*/  IMAD.MOV.U32 R21, RZ, RZ, R20 ;  /* 0x000000ffff157224 */ /* 0x000fc400078e0014 */
[----:B------:R-:W-:-:S04]  /*9880*/  IMAD.HI.U32 R20, R0, R8, RZ ;  /* 0x0000000800147227 */ /* 0x000fc800078e00ff */
[----:B------:R-:W-:-:S04]  /*9890*/  IMAD.MOV R20, RZ, RZ, -R20 ;  /* 0x000000ffff147224 */ /* 0x000fc800078e0a14 */
[----:B------:R-:W-:Y:S02]  /*98a0*/  IMAD R8, R2, R20, R8 ;  /* 0x0000001402087224 */ /* 0x000fe400078e0208 */
[----:B----4-:R-:W-:Y:S02]  /*98b0*/  IMAD.MOV.U32 R15, RZ, RZ, R13 ;  /* 0x000000ffff0f7224 */ /* 0x010fe400078e000d */
[----:B------:R-:W-:Y:S02]  /*98c0*/  IMAD.MOV.U32 R13, RZ, RZ, R17 ;  /* 0x000000ffff0d7224 */ /* 0x000fe400078e0011 */
[----:B------:R-:W-:Y:S02]  /*98d0*/  @!P4 IMAD.MOV R15, RZ, RZ, -R15 ;  /* 0x000000ffff0fc224 */ /* 0x000fe400078e0a0f */
[----:B------:R-:W-:Y:S02]  /*98e0*/  IMAD.MOV.U32 R17, RZ, RZ, R6 ;  /* 0x000000ffff117224 */ /* 0x000fe400078e0006 */
[----:B--2---:R-:W-:-:S02]  /*98f0*/  IMAD.MOV.U32 R6, RZ, RZ, R16 ;  /* 0x000000ffff067224 */ /* 0x004fc400078e0010 */
[----:B------:R-:W-:Y:S02]  /*9900*/  IMAD.MOV.U32 R16, RZ, RZ, R4 ;  /* 0x000000ffff107224 */ /* 0x000fe400078e0004 */
[----:B------:R-:W2:Y:S01]  /*9910*/  LDL R4, [R1+0xb0] ;  /* 0x0000b00001047983 */ /* 0x000ea20000100800 */
[----:B------:R-:W-:-:S03]  /*9920*/  @!P2 IMAD.MOV R17, RZ, RZ, -R17 ;  /* 0x000000ffff11a224 */ /* 0x000fc600078e0a11 */
[----:B------:R0:W-:Y:S01]  /*9930*/  STL [R1+0x350], R15 ;  /* 0x0003500f01007387 */ /* 0x0001e20000100800 */
[----:B------:R-:W-:Y:S02]  /*9940*/  @!P1 IMAD.MOV R16, RZ, RZ, -R16 ;  /* 0x000000ffff109224 */ /* 0x000fe400078e0a10 */
[----:B0-----:R-:W-:Y:S02]  /*9950*/  IMAD.MOV.U32 R15, RZ, RZ, R7 ;  /* 0x000000ffff0f7224 */ /* 0x001fe400078e0007 */
[----:B------:R-:W4:Y:S02]  /*9960*/  LDL.LU R7, [R1+0x2e4] ;  /* 0x0002e40001077983 */ /* 0x000f240000300800 */
[----:B------:R-:W-:Y:S02]  /*9970*/  @!P0 IMAD.MOV R15, RZ, RZ, -R15 ;  /* 0x000000ffff0f8224 */ /* 0x000fe400078e0a0f */
[----:B------:R0:W-:Y:S01]  /*9980*/  STL [R1+0x354], R17 ;  /* 0x0003541101007387 */ /* 0x0001e20000100800 */
[----:B------:R-:W-:Y:S01]  /*9990*/  IMAD.MOV.U32 R20, RZ, RZ, R6 ;  /* 0x000000ffff147224 */ /* 0x000fe200078e0006 */
[----:B------:R-:W-:-:S02]  /*99a0*/  IABS R6, R12 ;  /* 0x0000000c00067213 */ /* 0x000fc40000000000 */
[----:B0-----:R-:W5:Y:S04]  /*99b0*/  LDL.LU R17, [R1+0x3680] ;  /* 0x0036800001117983 */ /* 0x001f680000300800 */
[----:B------:R0:W-:Y:S04]  /*99c0*/  STL [R1+0x358], R16 ;  /* 0x0003581001007387 */ /* 0x0001e80000100800 */
[----:B0-----:R-:W2:Y:S04]  /*99d0*/  LDL.LU R16, [R1+0x367c] ;  /* 0x00367c0001107983 */ /* 0x001ea80000300800 */
[----:B------:R0:W-:Y:S04]  /*99e0*/  STL [R1+0x35c], R15 ;  /* 0x00035c0f01007387 */ /* 0x0001e80000100800 */
[----:B0-----:R-:W2:Y:S04]  /*99f0*/  LDL.LU R15, [R1+0x3678] ;  /* 0x00367800010f7983 */ /* 0x001ea80000300800 */
[----:B------:R0:W-:Y:S04]  /*9a00*/  STL [R1+0x3664], R12 ;  /* 0x0036640c01007387 */ /* 0x0001e80000100800 */
[----:B------:R1:W-:Y:S01]  /*9a10*/  STL [R1+0x3674], R25 ;  /* 0x0036741901007387 */ /* 0x0003e20000100800 */
[----:B0-----:R-:W-:-:S03]  /*9a20*/  IMAD.MOV.U32 R12, RZ, RZ, R20 ;  /* 0x000000ffff0c7224 */ /* 0x001fc600078e0014 */
[----:B-1----:R-:W2:Y:S04]  /*9a30*/  LDL.LU R25, [R1+0x94] ;  /* 0x0000940001197983 */ /* 0x002ea80000300800 */
[----:B------:R0:W-:Y:S04]  /*9a40*/  STL [R1+0x366c], R12 ;  /* 0x00366c0c01007387 */ /* 0x0001e80000100800 */
[----:B0-----:R-:W2:Y:S01]  /*9a50*/  LDL.LU R12, [R1+0x9c] ;  /* 0x00009c00010c7983 */ /* 0x001ea20000300800 */
[----:B------:R-:W-:-:S13]  /*9a60*/  ISETP.GT.U32.AND P4, PT, R2, R18, PT ;  /* 0x000000120200720c */ /* 0x000fda0003f84070 */
[----:B------:R-:W-:Y:S01]  /*9a70*/  @!P4 IMAD.IADD R18, R18, 0x1, -R2 ;  /* 0x000000011212c824 */ /* 0x000fe200078e0a02 */
[----:B--2---:R0:W-:Y:S04]  /*9a80*/  STL [R1+0x3670], R12 ;  /* 0x0036700c01007387 */ /* 0x0041e80000100800 */
[----:B0-----:R-:W2:Y:S01]  /*9a90*/  LDL.LU R12, [R1+0x98] ;  /* 0x00009800010c7983 */ /* 0x001ea20000300800 */
[C---:B-----5:R-:W-:Y:S02]  /*9aa0*/  ISETP.GT.U32.AND P2, PT, R2.reuse, R17, PT ;  /* 0x000000110200720c */ /* 0x060fe40003f44070 */
[C---:B------:R-:W-:Y:S02]  /*9ab0*/  ISETP.GT.U32.AND P0, PT, R2.reuse, R15, PT ;  /* 0x0000000f0200720c */ /* 0x040fe40003f04070 */
[----:B------:R-:W-:-:S09]  /*9ac0*/  ISETP.GT.U32.AND P4, PT, R2, R3, PT ;  /* 0x000000030200720c */ /* 0x000fd20003f84070 */
[--C-:B------:R-:W-:Y:S01]  /*9ad0*/  @!P2 IMAD.IADD R17, R17, 0x1, -R2.reuse ;  /* 0x000000011111a824 */ /* 0x100fe200078e0a02 */
[----:B------:R-:W-:Y:S02]  /*9ae0*/  ISETP.GT.U32.AND P2, PT, R2, R11, PT ;  /* 0x0000000b0200720c */ /* 0x000fe40003f44070 */
[----:B------:R-:W-:Y:S01]  /*9af0*/  IABS R4, R4 ;  /* 0x0000000400047213 */ /* 0x000fe20000000000 */
[----:B------:R-:W-:Y:S01]  /*9b00*/  @!P0 IMAD.IADD R15, R15, 0x1, -R2 ;  /* 0x000000010f0f8824 */ /* 0x000fe200078e0a02 */
[----:B------:R-:W-:Y:S01]  /*9b10*/  ISETP.GE.AND P0, PT, R10, RZ, PT ;  /* 0x000000ff0a00720c */ /* 0x000fe20003f06270 */
[----:B----4-:R-:W-:Y:S01]  /*9b20*/  IMAD.MOV.U32 R20, RZ, RZ, R7 ;  /* 0x000000ffff147224 */ /* 0x010fe200078e0007 */
[----:B------:R0:W-:Y:S01]  /*9b30*/  STL [R1+0x3668], R0 ;  /* 0x0036680001007387 */ /* 0x0001e20000100800 */
[----:B------:R-:W-:-:S04]  /*9b40*/  IMAD.HI.U32 R7, R0, R6, RZ ;  /* 0x0000000600077227 */ /* 0x000fc800078e00ff */
[----:B------:R-:W-:-:S04]  /*9b50*/  IMAD.HI.U32 R10, R0, R4, RZ ;  /* 0x00000004000a7227 */ /* 0x000fc800078e00ff */
[--C-:B------:R-:W-:Y:S01]  /*9b60*/  @!P4 IMAD.IADD R3, R3, 0x1, -R2.reuse ;  /* 0x000000010303c824 */ /* 0x100fe200078e0a02 */
[----:B0-----:R-:W4:Y:S01]  /*9b70*/  LDL.LU R0, [R1+0xb4] ;  /* 0x0000b40001007983 */ /* 0x001f220000300800 */
[----:B------:R-:W-:Y:S01]  /*9b80*/  ISETP.GE.AND P4, PT, R25, RZ, PT ;  /* 0x000000ff1900720c */ /* 0x000fe20003f86270 */
[----:B------:R-:W-:Y:S02]  /*9b90*/  @!P2 IMAD.IADD R11, R11, 0x1, -R2 ;  /* 0x000000010b0ba824 */ /* 0x000fe400078e0a02 */
[----:B------:R-:W5:Y:S01]  /*9ba0*/  LDL.LU R25, [R1+0x3674] ;  /* 0x0036740001197983 */ /* 0x000f620000300800 */
[----:B--2---:R-:W-:-:S03]  /*9bb0*/  ISETP.GE.AND P2, PT, R12, RZ, PT ;  /* 0x000000ff0c00720c */ /* 0x004fc60003f46270 */
[----:B------:R-:W2:Y:S01]  /*9bc0*/  LDL.LU R12, [R1+0x3670] ;  /* 0x00367000010c7983 */ /* 0x000ea20000300800 */
[----:B------:R-:W-:-:S13]  /*9bd0*/  ISETP.GT.U32.AND P1, PT, R2, R16, PT ;  /* 0x000000100200720c */ /* 0x000fda0003f24070 */
[----:B------:R-:W-:Y:S01]  /*9be0*/  @!P1 IMAD.IADD R16, R16, 0x1, -R2 ;  /* 0x0000000110109824 */ /* 0x000fe200078e0a02 */
[----:B------:R-:W-:-:S13]  /*9bf0*/  ISETP.GT.U32.AND P1, PT, R2, R9, PT ;  /* 0x000000090200720c */ /* 0x000fda0003f24070 */
[----:B------:R-:W-:Y:S01]  /*9c00*/  @!P1 IMAD.IADD R9, R9, 0x1, -R2 ;  /* 0x0000000109099824 */ /* 0x000fe200078e0a02 */
[----:B--2---:R-:W-:Y:S02]  /*9c10*/  ISETP.GE.AND P1, PT, R12, RZ, PT ;  /* 0x000000ff0c00720c */ /* 0x004fe40003f26270 */
[----:B------:R-:W2:Y:S01]  /*9c20*/  LDL.LU R12, [R1+0x366c] ;  /* 0x00366c00010c7983 */ /* 0x000ea20000300800 */
[----:B------:R-:W-:Y:S02]  /*9c30*/  IMAD.MOV R10, RZ, RZ, -R10 ;  /* 0x000000ffff0a7224 */ /* 0x000fe400078e0a0a */
[----:B------:R-:W-:Y:S02]  /*9c40*/  IMAD.MOV R7, RZ, RZ, -R7 ;  /* 0x000000ffff077224 */ /* 0x000fe400078e0a07 */
[----:B------:R-:W-:Y:S02]  /*9c50*/  IMAD R4, R2, R10, R4 ;  /* 0x0000000a02047224 */ /* 0x000fe400078e0204 */
[----:B------:R-:W-:-:S02]  /*9c60*/  @!P5 IMAD.MOV R18, RZ, RZ, -R18 ;  /* 0x000000ffff12d224 */ /* 0x000fc400078e0a12 */
[C---:B------:R-:W-:Y:S01]  /*9c70*/  IMAD R6, R2.reuse, R7, R6 ;  /* 0x0000000702067224 */ /* 0x040fe200078e0206 */
[----:B----4-:R-:W-:Y:S02]  /*9c80*/  IABS R7, R0 ;  /* 0x0000000000077213 */ /* 0x010fe40000000000 */
[----:B------:R-:W-:-:S13]  /*9c90*/  ISETP.GT.U32.AND P6, PT, R2, R14, PT ;  /* 0x0000000e0200720c */ /* 0x000fda0003fc4070 */
[----:B------:R-:W-:-:S05]  /*9ca0*/  @!P6 IMAD.IADD R14, R14, 0x1, -R2 ;  /* 0x000000010e0ee824 */ /* 0x000fca00078e0a02 */
[----:B------:R-:W-:Y:S01]  /*9cb0*/  ISETP.GT.U32.AND P6, PT, R2, R14, PT ;  /* 0x0000000e0200720c */ /* 0x000fe20003fc4070 */
[----:B--2---:R-:W-:Y:S02]  /*9cc0*/  IMAD.MOV.U32 R10, RZ, RZ, R12 ;  /* 0x000000ffff0a7224 */ /* 0x004fe400078e000c */
[----:B------:R-:W-:Y:S02]  /*9cd0*/  IMAD.MOV.U32 R12, RZ, RZ, R17 ;  /* 0x000000ffff0c7224 */ /* 0x000fe400078e0011 */
[----:B------:R-:W-:Y:S02]  /*9ce0*/  IMAD.MOV.U32 R17, RZ, RZ, R0 ;  /* 0x000000ffff117224 */ /* 0x000fe400078e0000 */
[----:B------:R-:W-:Y:S02]  /*9cf0*/  @!P3 IMAD.MOV R12, RZ, RZ, -R12 ;  /* 0x000000ffff0cb224 */ /* 0x000fe400078e0a0c */
[----:B------:R-:W-:Y:S02]  /*9d00*/  IMAD.MOV.U32 R0, RZ, RZ, R16 ;  /* 0x000000ffff007224 */ /* 0x000fe400078e0010 */
[----:B------:R-:W2:Y:S04]  /*9d10*/  LDL.LU R16, [R1+0xb8] ;  /* 0x0000b80001107983 */ /* 0x000ea80000300800 */
[----:B------:R0:W-:Y:S04]  /*9d20*/  STL [R1+0x360], R18 ;  /* 0x0003601201007387 */ /* 0x0001e80000100800 */
[----:B0-----:R-:W4:Y:S04]  /*9d30*/  LDL.LU R18, [R1+0xa0] ;  /* 0x0000a00001127983 */ /* 0x001f280000300800 */
[----:B------:R0:W-:Y:S04]  /*9d40*/  STL [R1+0x364], R12 ;  /* 0x0003640c01007387 */ /* 0x0001e80000100800 */
[----:B0-----:R-:W2:Y:S01]  /*9d50*/  LDL.LU R12, [R1+0xa4] ;  /* 0x0000a400010c7983 */ /* 0x001ea20000300800 */
[----:B------:R-:W-:-:S02]  /*9d60*/  @!P0 IMAD.MOV R0, RZ, RZ, -R0 ;  /* 0x000000ffff008224 */ /* 0x000fc400078e0a00 */
[----:B------:R-:W-:-:S03]  /*9d70*/  @!P6 IMAD.IADD R14, R14, 0x1, -R2 ;  /* 0x000000010e0ee824 */ /* 0x000fc600078e0a02 */
[----:B------:R0:W-:Y:S01]  /*9d80*/  STL [R1+0x368], R0 ;  /* 0x0003680001007387 */ /* 0x0001e20000100800 */
[----:B------:R-:W-:Y:S02]  /*9d90*/  @!P4 IMAD.MOV R15, RZ, RZ, -R15 ;  /* 0x000000ffff0fc224 */ /* 0x000fe400078e0a0f */
[----:B0-----:R-:W-:Y:S02]  /*9da0*/  IMAD.MOV.U32 R0, RZ, RZ, R14 ;  /* 0x000000ffff007224 */ /* 0x001fe400078e000e */
[----:B------:R-:W3:Y:S02]  /*9db0*/  LDL.LU R14, [R1+0xa8] ;  /* 0x0000a800010e7983 */ /* 0x000ee40000300800 */
[----:B------:R-:W-:Y:S02]  /*9dc0*/  @!P2 IMAD.MOV R0, RZ, RZ, -R0 ;  /* 0x000000ffff00a224 */ /* 0x000fe400078e0a00 */
[----:B------:R0:W-:Y:S01]  /*9dd0*/  STL [R1+0x36c], R15 ;  /* 0x00036c0f01007387 */ /* 0x0001e20000100800 */
[----:B------:R-:W-:-:S03]  /*9de0*/  ISETP.GT.U32.AND P3, PT, R2, R11, PT ;  /* 0x0000000b0200720c */ /* 0x000fc60003f64070 */
[----:B0-----:R-:W5:Y:S04]  /*9df0*/  LDL.LU R15, [R1+0xb0] ;  /* 0x0000b000010f7983 */ /* 0x001f680000300800 */
[----:B------:R0:W-:Y:S04]  /*9e00*/  STL [R1+0x370], R0 ;  /* 0x0003700001007387 */ /* 0x0001e80000100800 */
[----:B0-----:R-:W5:Y:S02]  /*9e10*/  LDL.LU R0, [R1+0x3668] ;  /* 0x0036680001007983 */ /* 0x001f640000300800 */
[----:B------:R-:W-:Y:S01]  /*9e20*/  @!P3 IMAD.IADD R11, R11, 0x1, -R2 ;  /* 0x000000010b0bb824 */ /* 0x000fe200078e0a02 */
[----:B--2---:R-:W-:-:S02]  /*9e30*/  ISETP.GE.AND P3, PT, R12, RZ, PT ;  /* 0x000000ff0c00720c */ /* 0x004fc40003f66270 */
[----:B------:R-:W2:Y:S01]  /*9e40*/  LDL.LU R12, [R1+0x3664] ;  /* 0x00366400010c7983 */ /* 0x000ea20000300800 */
[C---:B------:R-:W-:Y:S02]  /*9e50*/  ISETP.GT.U32.AND P6, PT, R2.reuse, R8, PT ;  /* 0x000000080200720c */ /* 0x040fe40003fc4070 */
[----:B------:R-:W-:Y:S02]  /*9e60*/  ISETP.GT.U32.AND P0, PT, R2, R9, PT ;  /* 0x000000090200720c */ /* 0x000fe40003f04070 */
[----:B----4-:R-:W-:Y:S01]  /*9e70*/  ISETP.GE.AND P2, PT, R18, RZ, PT ;  /* 0x000000ff1200720c */ /* 0x010fe20003f46270 */
[----:B------:R-:W-:-:S08]  /*9e80*/  IMAD.MOV.U32 R18, RZ, RZ, R10 ;  /* 0x000000ffff127224 */ /* 0x000fd000078e000a */
[--C-:B------:R-:W-:Y:S01]  /*9e90*/  @!P6 IMAD.IADD R8, R8, 0x1, -R2.reuse ;  /* 0x000000010808e824 */ /* 0x100fe200078e0a02 */
[C---:B------:R-:W-:Y:S01]  /*9ea0*/  ISETP.GT.U32.AND P6, PT, R2.reuse, R3, PT ;  /* 0x000000030200720c */ /* 0x040fe20003fc4070 */
[----:B------:R-:W-:Y:S01]  /*9eb0*/  @!P0 IMAD.IADD R9, R9, 0x1, -R2 ;  /* 0x0000000109098824 */ /* 0x000fe200078e0a02 */
[C---:B------:R-:W-:Y:S02]  /*9ec0*/  ISETP.GT.U32.AND P4, PT, R2.reuse, R6, PT ;  /* 0x000000060200720c */ /* 0x040fe40003f84070 */
[----:B------:R-:W-:Y:S02]  /*9ed0*/  ISETP.GT.U32.AND P5, PT, R2, R8, PT ;  /* 0x000000080200720c */ /* 0x000fe40003fa4070 */
[----:B---3--:R-:W-:Y:S01]  /*9ee0*/  ISETP.GE.AND P0, PT, R14, RZ, PT ;  /* 0x000000ff0e00720c */ /* 0x008fe20003f06270 */
[----:B------:R-:W-:-:S06]  /*9ef0*/  @!P2 IMAD.MOV R11, RZ, RZ, -R11 ;  /* 0x000000ffff0ba224 */ /* 0x000fcc00078e0a0b */
[----:B------:R-:W-:-:S04]  /*9f00*/  @!P6 IMAD.IADD R3, R3, 0x1, -R2 ;  /* 0x000000010303e824 */ /* 0x000fc800078e0a02 */
[----:B------:R-:W-:Y:S02]  /*9f10*/  @!P1 IMAD.MOV R3, RZ, RZ, -R3 ;  /* 0x000000ffff039224 */ /* 0x000fe400078e0a03 */
[----:B-----5:R-:W-:-:S04]  /*9f20*/  IMAD.HI.U32 R10, R0, R7, RZ ;  /* 0x00000007000a7227 */ /* 0x020fc800078e00ff */
[----:B------:R-:W-:-:S04]  /*9f30*/  IMAD.MOV R10, RZ, RZ, -R10 ;  /* 0x000000ffff0a7224 */ /* 0x000fc800078e0a0a */
[----:B------:R-:W-:Y:S02]  /*9f40*/  IMAD R7, R2, R10, R7 ;  /* 0x0000000a02077224 */ /* 0x000fe400078e0207 */
[----:B------:R-:W3:Y:S01]  /*9f50*/  LDL.LU R10, [R1+0xe0] ;  /* 0x0000e000010a7983 */ /* 0x000ee20000300800 */
[--C-:B------:R-:W-:Y:S02]  /*9f60*/  @!P5 IMAD.IADD R8, R8, 0x1, -R2.reuse ;  /* 0x000000010808d824 */ /* 0x100fe400078e0a02 */
[----:B------:R-:W-:Y:S01]  /*9f70*/  @!P3 IMAD.MOV R9, RZ, RZ, -R9 ;  /* 0x000000ffff09b224 */ /* 0x000fe200078e0a09 */
[----:B------:R-:W-:Y:S01]  /*9f80*/  STL [R1+0x374], R3 ;  /* 0x0003740301007387 */ /* 0x000fe20000100800 */
[----:B------:R-:W-:Y:S01]  /*9f90*/  @!P4 IMAD.IADD R6, R6, 0x1, -R2 ;  /* 0x000000010606c824 */ /* 0x000fe200078e0a02 */
[----:B------:R-:W-:Y:S02]  /*9fa0*/  ISETP.GE.AND P3, PT, R17, RZ, PT ;  /* 0x000000ff1100720c */ /* 0x000fe40003f66270 */
[----:B------:R-:W4:Y:S01]  /*9fb0*/  LDL.LU R14, [R1+0xe8] ;  /* 0x0000e800010e7983 */ /* 0x000f220000300800 */
[----:B------:R-:W-:Y:S01]  /*9fc0*/  ISETP.GE.AND P4, PT, R15, RZ, PT ;  /* 0x000000ff0f00720c */ /* 0x000fe20003f86270 */
[----:B------:R-:W-:-:S02]  /*9fd0*/  @!P0 IMAD.MOV R8, RZ, RZ, -R8 ;  /* 0x000000ffff088224 */ /* 0x000fc400078e0a08 */
[----:B------:R-:W-:Y:S01]  /*9fe0*/  STL [R1+0x378], R11 ;  /* 0x0003780b01007387 */ /* 0x000fe20000100800 */
[----:B------:R-:W-:-:S03]  /*9ff0*/  ISETP.GE.AND P0, PT, R16, RZ, PT ;  /* 0x000000ff1000720c */ /* 0x000fc60003f06270 */
[----:B------:R-:W5:Y:S04]  /*a000*/  LDL.LU R17, [R1+0xec] ;  /* 0x0000ec0001117983 */ /* 0x000f680000300800 */
[----:B------:R-:W5:Y:S04]  /*a010*/  LDL.LU R15, [R1+0xc0] ;  /* 0x0000c000010f7983 */ /* 0x000f680000300800 */
[----:B------:R0:W-:Y:S01]  /*a020*/  STL [R1+0x380], R9 ;  /* 0x0003800901007387 */ /* 0x0001e20000100800 */
[----:B--2---:R-:W-:Y:S02]  /*a030*/  ISETP.GE.AND P5, PT, R12, RZ, PT ;  /* 0x000000ff0c00720c */ /* 0x004fe40003fa6270 */
[----:B------:R-:W-:-:S02]  /*a040*/  IABS R12, R16 ;  /* 0x00000010000c7213 */ /* 0x000fc40000000000 */
[----:B------:R-:W2:Y:S01]  /*a050*/  LDL R16, [R1+0xbc] ;  /* 0x0000bc0001107983 */ /* 0x000ea20000100800 */
[C---:B------:R-:W-:Y:S02]  /*a060*/  ISETP.GT.U32.AND P6, PT, R2.reuse, R4, PT ;  /* 0x000000040200720c */ /* 0x040fe40003fc4070 */
[----:B------:R-:W-:-:S11]  /*a070*/  ISETP.GT.U32.AND P1, PT, R2, R6, PT ;  /* 0x000000060200720c */ /* 0x000fd60003f24070 */
[----:B------:R-:W-:-:S05]  /*a080*/  @!P6 IMAD.IADD R4, R4, 0x1, -R2 ;  /* 0x000000010404e824 */ /* 0x000fca00078e0a02 */
[----:B------:R-:W-:Y:S01]  /*a090*/  ISETP.GT.U32.AND P2, PT, R2, R4, PT ;  /* 0x000000040200720c */ /* 0x000fe20003f44070 */
[----:B------:R-:W-:Y:S01]  /*a0a0*/  @!P1 IMAD.IADD R6, R6, 0x1, -R2 ;  /* 0x0000000106069824 */ /* 0x000fe200078e0a02 */
[----:B------:R3:W-:Y:S03]  /*a0b0*/  STL [R1+0x384], R8 ;  /* 0x0003840801007387 */ /* 0x0007e60000100800 */
[----:B0-----:R-:W-:-:S08]  /*a0c0*/  IMAD.MOV.U32 R9, RZ, RZ, R6 ;  /* 0x000000ffff097224 */ /* 0x001fd000078e0006 */
[----:B------:R-:W-:-:S04]  /*a0d0*/  @!P2 IMAD.IADD R4, R4, 0x1, -R2 ;  /* 0x000000010404a824 */ /* 0x000fc800078e0a02 */
[----:B------:R-:W-:Y:S02]  /*a0e0*/  IMAD.MOV.U32 R11, RZ, RZ, R4 ;  /* 0x000000ffff0b7224 */ /* 0x000fe400078e0004 */
[----:B------:R-:W-:Y:S02]  /*a0f0*/  @!P5 IMAD.MOV R9, RZ, RZ, -R9 ;  /* 0x000000ffff09d224 */ /* 0x000fe400078e0a09 */
[----:B------:R-:W-:-:S03]  /*a100*/  @!P4 IMAD.MOV R11, RZ, RZ, -R11 ;  /* 0x000000ffff0bc224 */ /* 0x000fc600078e0a0b */
[----:B------:R5:W-:Y:S01]  /*a110*/  STL [R1+0x388], R9 ;  /* 0x0003880901007387 */ /* 0x000be20000100800 */
[----:B---3--:R-:W-:Y:S02]  /*a120*/  IABS R8, R10 ;  /* 0x0000000a00087213 */ /* 0x008fe40000000000 */
[----:B------:R-:W-:-:S03]  /*a130*/  ISETP.GE.AND P1, PT, R10, RZ, PT ;  /* 0x000000ff0a00720c */ /* 0x000fc60003f26270 */
[----:B------:R-:W-:Y:S01]  /*a140*/  IMAD.HI.U32 R10, R0, R8, RZ ;  /* 0x00000008000a7227 */ /* 0x000fe200078e00ff */
[----:B------:R0:W-:Y:S01]  /*a150*/  STL [R1+0x38c], R11 ;  /* 0x00038c0b01007387 */ /* 0x0001e20000100800 */
[----:B----4-:R-:W-:Y:S02]  /*a160*/  ISETP.GE.AND P2, PT, R14, RZ, PT ;  /* 0x000000ff0e00720c */ /* 0x010fe40003f46270 */
[----:B------:R-:W-:Y:S01]  /*a170*/  IMAD.MOV R4, RZ, RZ, -R10 ;  /* 0x000000ffff047224 */ /* 0x000fe200078e0a0a */
[----:B------:R-:W-:Y:S02]  /*a180*/  IABS R6, R14 ;  /* 0x0000000e00067213 */ /* 0x000fe40000000000 */
[----:B------:R-:W3:Y:S01]  /*a190*/  LDL R14, [R1+0xc4] ;  /* 0x0000c400010e7983 */ /* 0x000ee20000100800 */
[----:B--2---:R-:W-:-:S03]  /*a1a0*/  IABS R10, R16 ;  /* 0x00000010000a7213 */ /* 0x004fc60000000000 */
[----:B------:R-:W2:Y:S01]  /*a1b0*/  LDL.LU R16, [R1+0xcc] ;  /* 0x0000cc0001107983 */ /* 0x000ea20000300800 */
[----:B------:R-:W-:-:S04]  /*a1c0*/  IMAD.HI.U32 R3, R0, R12, RZ ;  /* 0x0000000c00037227 */ /* 0x000fc800078e00ff */
[----:B------:R-:W-:Y:S01]  /*a1d0*/  IMAD.MOV R3, RZ, RZ, -R3 ;  /* 0x000000ffff037224 */ /* 0x000fe200078e0a03 */
[----:B------:R-:W-:-:S03]  /*a1e0*/  ISETP.GT.U32.AND P6, PT, R2, R7, PT ;  /* 0x000000070200720c */ /* 0x000fc60003fc4070 */
[----:B------:R-:W-:-:S05]  /*a1f0*/  IMAD R3, R2, R3, R12 ;  /* 0x0000000302037224 */ /* 0x000fca00078e020c */
[----:B------:R-:W-:-:S05]  /*a200*/  ISETP.GT.U32.AND P5, PT, R2, R3, PT ;  /* 0x000000030200720c */ /* 0x000fca0003fa4070 */
[----:B------:R-:W-:Y:S01]  /*a210*/  @!P6 IMAD.IADD R7, R7, 0x1, -R2 ;  /* 0x000000010707e824 */ /* 0x000fe200078e0a02 */
[----:B-----5:R-:W-:Y:S02]  /*a220*/  IABS R9, R17 ;  /* 0x0000001100097213 */ /* 0x020fe40000000000 */
[----:B------:R-:W-:Y:S02]  /*a230*/  ISETP.GE.AND P4, PT, R17, RZ, PT ;  /* 0x000000ff1100720c */ /* 0x000fe40003f86270 */
[----:B------:R-:W-:-:S03]  /*a240*/  ISETP.GT.U32.AND P6, PT, R2, R7, PT ;  /* 0x000000070200720c */ /* 0x000fc60003fc4070 */
[----:B------:R-:W-:Y:S02]  /*a250*/  @!P5 IMAD.IADD R3, R3, 0x1, -R2 ;  /* 0x000000010303d824 */ /* 0x000fe400078e0a02 */
[----:B------:R-:W-:Y:S02]  /*a260*/  IMAD.MOV.U32 R17, RZ, RZ, R18 ;  /* 0x000000ffff117224 */ /* 0x000fe400078e0012 */
[----:B------:R-:W-:Y:S01]  /*a270*/  IMAD.MOV.U32 R18, RZ, RZ, R13 ;  /* 0x000000ffff127224 */ /* 0x000fe200078e000d */
[----:B------:R-:W-:Y:S01]  /*a280*/  ISETP.GT.U32.AND P5, PT, R2, R3, PT ;  /* 0x000000030200720c */ /* 0x000fe20003fa4070 */
[----:B------:R-:W-:-:S04]  /*a290*/  IMAD.HI.U32 R13, R0, R6, RZ ;  /* 0x00000006000d7227 */ /* 0x000fc800078e00ff */
[C---:B------:R-:W-:Y:S02]  /*a2a0*/  IMAD R4, R2.reuse, R4, R8 ;  /* 0x0000000402047224 */ /* 0x040fe400078e0208 */
[----:B------:R-:W-:Y:S02]  /*a2b0*/  IMAD.MOV.U32 R8, RZ, RZ, R9 ;  /* 0x000000ffff087224 */ /* 0x000fe400078e0009 */
[----:B------:R-:W-:Y:S01]  /*a2c0*/  IMAD.MOV.U32 R9, RZ, RZ, R10 ;  /* 0x000000ffff097224 */ /* 0x000fe200078e000a */
[----:B------:R-:W-:Y:S01]  /*a2d0*/  IABS R10, R15 ;  /* 0x0000000f000a7213 */ /* 0x000fe20000000000 */
[----:B------:R-:W-:Y:S02]  /*a2e0*/  IMAD.MOV R13, RZ, RZ, -R13 ;  /* 0x000000ffff0d7224 */ /* 0x000fe400078e0a0d */
[----:B------:R-:W-:Y:S02]  /*a2f0*/  @!P6 IMAD.IADD R7, R7, 0x1, -R2 ;  /* 0x000000010707e824 */ /* 0x000fe400078e0a02 */
[----:B------:R-:W-:-:S02]  /*a300*/  IMAD R6, R2, R13, R6 ;  /* 0x0000000d02067224 */ /* 0x000fc400078e0206 */
[----:B0-----:R-:W-:-:S04]  /*a310*/  IMAD.HI.U32 R11, R0, R8, RZ ;  /* 0x00000008000b7227 */ /* 0x001fc800078e00ff */
[----:B------:R-:W-:-:S04]  /*a320*/  IMAD.HI.U32 R12, R0, R9, RZ ;  /* 0x00000009000c7227 */ /* 0x000fc800078e00ff */
[----:B------:R-:W-:Y:S01]  /*a330*/  @!P5 IMAD.IADD R3, R3, 0x1, -R2 ;  /* 0x000000010303d824 */ /* 0x000fe200078e0a02 */
[----:B---3--:R-:W-:Y:S01]  /*a340*/  IABS R13, R14 ;  /* 0x0000000e000d7213 */ /* 0x008fe20000000000 */
[----:B------:R-:W-:-:S04]  /*a350*/  IMAD.HI.U32 R14, R0, R10, RZ ;  /* 0x0000000a000e7227 */ /* 0x000fc800078e00ff */
[----:B------:R-:W-:Y:S02]  /*a360*/  IMAD.MOV R11, RZ, RZ, -R11 ;  /* 0x000000ffff0b7224 */ /* 0x000fe400078e0a0b */
[----:B------:R-:W-:Y:S02]  /*a370*/  IMAD.MOV R12, RZ, RZ, -R12 ;  /* 0x000000ffff0c7224 */ /* 0x000fe400078e0a0c */
[----:B------:R-:W-:Y:S02]  /*a380*/  IMAD.MOV R14, RZ, RZ, -R14 ;  /* 0x000000ffff0e7224 */ /* 0x000fe400078e0a0e */
[C---:B------:R-:W-:Y:S02]  /*a390*/  IMAD R8, R2.reuse, R11, R8 ;  /* 0x0000000b02087224 */ /* 0x040fe400078e0208 */
[C---:B------:R-:W-:Y:S02]  /*a3a0*/  IMAD R9, R2.reuse, R12, R9 ;  /* 0x0000000c02097224 */ /* 0x040fe400078e0209 */
[----:B------:R-:W-:Y:S01]  /*a3b0*/  IMAD R10, R2, R14, R10 ;  /* 0x0000000e020a7224 */ /* 0x000fe200078e020a */
[----:B--2---:R0:W-:Y:S04]  /*a3c0*/  STL [R1+0x365c], R16 ;  /* 0x00365c1001007387 */ /* 0x0041e80000100800 */
[----:B------:R1:W-:Y:S04]  /*a3d0*/  STL [R1+0x3660], R15 ;  /* 0x0036600f01007387 */ /* 0x0003e80000100800 */
[----:B------:R-:W2:Y:S01]  /*a3e0*/  LDL R11, [R1+0xd0] ;  /* 0x0000d000010b7983 */ /* 0x000ea20000100800 */
[----:B0-----:R-:W-:-:S03]  /*a3f0*/  IMAD.MOV.U32 R16, RZ, RZ, R3 ;  /* 0x000000ffff107224 */ /* 0x001fc600078e0003 */
[----:B------:R-:W3:Y:S01]  /*a400*/  LDL R12, [R1+0xc8] ;  /* 0x0000c800010c7983 */ /* 0x000ee20000100800 */
[----:B-1----:R-:W-:Y:S02]  /*a410*/  IMAD.MOV.U32 R15, RZ, RZ, R7 ;  /* 0x000000ffff0f7224 */ /* 0x002fe400078e0007 */
[----:B------:R-:W-:Y:S01]  /*a420*/  @!P0 IMAD.MOV R16, RZ, RZ, -R16 ;  /* 0x000000ffff108224 */ /* 0x000fe200078e0a10 */
[----:B------:R-:W4:Y:S01]  /*a430*/  LDL R14, [R1+0xd4] ;  /* 0x0000d400010e7983 */ /* 0x000f220000100800 */
[----:B------:R-:W-:-:S03]  /*a440*/  @!P3 IMAD.MOV R15, RZ, RZ, -R15 ;  /* 0x000000ffff0fb224 */ /* 0x000fc600078e0a0f */
[----:B------:R-:W5:Y:S04]  /*a450*/  LDL.LU R3, [R1+0xbc] ;  /* 0x0000bc0001037983 */ /* 0x000f680000300800 */
[----:B------:R0:W-:Y:S04]  /*a460*/  STL [R1+0x390], R15 ;  /* 0x0003900f01007387 */ /* 0x0001e80000100800 */
[----:B0-----:R-:W2:Y:S04]  /*a470*/  LDL.LU R15, [R1+0x3660] ;  /* 0x00366000010f7983 */ /* 0x001ea80000300800 */
[----:B------:R0:W-:Y:S04]  /*a480*/  STL [R1+0x394], R16 ;  /* 0x0003941001007387 */ /* 0x0001e80000100800 */
[----:B0-----:R-:W2:Y:S01]  /*a490*/  LDL.LU R16, [R1+0x365c] ;  /* 0x00365c0001107983 */ /* 0x001ea20000300800 */
[----:B------:R-:W-:-:S13]  /*a4a0*/  ISETP.GT.U32.AND P6, PT, R2, R4, PT ;  /* 0x000000040200720c */ /* 0x000fda0003fc4070 */
[----:B------:R-:W-:-:S05]  /*a4b0*/  @!P6 IMAD.IADD R4, R4, 0x1, -R2 ;  /* 0x000000010404e824 */ /* 0x000fca00078e0a02 */
[----:B------:R-:W-:-:S13]  /*a4c0*/  ISETP.GT.U32.AND P6, PT, R2, R4, PT ;  /* 0x000000040200720c */ /* 0x000fda0003fc4070 */
[----:B------:R-:W-:Y:S01]  /*a4d0*/  @!P6 IMAD.IADD R4, R4, 0x1, -R2 ;  /* 0x000000010404e824 */ /* 0x000fe200078e0a02 */
[----:B-----5:R-:W-:Y:S02]  /*a4e0*/  ISETP.GE.AND P6, PT, R3, RZ, PT ;  /* 0x000000ff0300720c */ /* 0x020fe40003fc6270 */
[----:B---3--:R-:W-:Y:S02]  /*a4f0*/  IABS R3, R12 ;  /* 0x0000000c00037213 */ /* 0x008fe40000000000 */
[----:B--2---:R-:W-:Y:S01]  /*a500*/  IABS R12, R16 ;  /* 0x00000010000c7213 */ /* 0x004fe20000000000 */
[----:B------:R0:W-:Y:S04]  /*a510*/  STL [R1+0x3654], R16 ;  /* 0x0036541001007387 */ /* 0x0001e80000100800 */
[----:B0-----:R-:W2:Y:S01]  /*a520*/  LDL.LU R16, [R1+0xc8] ;  /* 0x0000c80001107983 */ /* 0x001ea20000300800 */
[----:B------:R-:W-:Y:S01]  /*a530*/  ISETP.GT.U32.AND P5, PT, R2, R6, PT ;  /* 0x000000060200720c */ /* 0x000fe20003fa4070 */
[----:B------:R-:W-:-:S04]  /*a540*/  IMAD.HI.U32 R7, R0, R13, RZ ;  /* 0x0000000d00077227 */ /* 0x000fc800078e00ff */
[----:B------:R-:W-:-:S08]  /*a550*/  IMAD.MOV R7, RZ, RZ, -R7 ;  /* 0x000000ffff077224 */ /* 0x000fd000078e0a07 */
[----:B------:R-:W-:Y:S01]  /*a560*/  @!P5 IMAD.IADD R6, R6, 0x1, -R2 ;  /* 0x000000010606d824 */ /* 0x000fe200078e0a02 */
[C---:B------:R-:W-:Y:S01]  /*a570*/  ISETP.GT.U32.AND P5, PT, R2.reuse, R10, PT ;  /* 0x0000000a0200720c */ /* 0x040fe20003fa4070 */
[----:B------:R-:W-:Y:S01]  /*a580*/  IMAD R13, R2, R7, R13 ;  /* 0x00000007020d7224 */ /* 0x000fe200078e020d */
[----:B----4-:R-:W-:Y:S01]  /*a590*/  IABS R7, R14 ;  /* 0x0000000e00077213 */ /* 0x010fe20000000000 */
[----:B------:R-:W-:Y:S01]  /*a5a0*/  IMAD.MOV.U32 R14, RZ, RZ, R4 ;  /* 0x000000ffff0e7224 */ /* 0x000fe200078e0004 */
[----:B--2---:R0:W-:Y:S04]  /*a5b0*/  STL [R1+0x3658], R16 ;  /* 0x0036581001007387 */ /* 0x0041e80000100800 */
[----:B0-----:R-:W2:Y:S05]  /*a5c0*/  LDL.LU R16, [R1+0xc4] ;  /* 0x0000c40001107983 */ /* 0x001eaa0000300800 */
[----:B------:R-:W-:-:S02]  /*a5d0*/  @!P5 IMAD.IADD R10, R10, 0x1, -R2 ;  /* 0x000000010a0ad824 */ /* 0x000fc400078e0a02 */
[----:B------:R-:W-:-:S03]  /*a5e0*/  @!P1 IMAD.MOV R14, RZ, RZ, -R14 ;  /* 0x000000ffff0e9224 */ /* 0x000fc600078e0a0e */
[----:B------:R-:W-:Y:S02]  /*a5f0*/  ISETP.GT.U32.AND P1, PT, R2, R10, PT ;  /* 0x0000000a0200720c */ /* 0x000fe40003f24070 */
[----:B------:R0:W-:Y:S11]  /*a600*/  STL [R1+0x37c], R14 ;  /* 0x00037c0e01007387 */ /* 0x0001f60000100800 */
[----:B------:R-:W-:Y:S01]  /*a610*/  @!P1 IMAD.IADD R10, R10, 0x1, -R2 ;  /* 0x000000010a0a9824 */ /* 0x000fe200078e0a02 */
[----:B------:R-:W-:-:S02]  /*a620*/  ISETP.GT.U32.AND P3, PT, R2, R8, PT ;  /* 0x000000080200720c */ /* 0x000fc40003f64070 */
[----:B--2---:R-:W-:Y:S02]  /*a630*/  ISETP.GE.AND P1, PT, R16, RZ, PT ;  /* 0x000000ff1000720c */ /* 0x004fe40003f26270 */
[----:B------:R-:W2:Y:S09]  /*a640*/  LDL.LU R16, [R1+0x3658] ;  /* 0x0036580001107983 */ /* 0x000eb20000300800 */
[----:B------:R-:W-:Y:S01]  /*a650*/  @!P3 IMAD.IADD R8, R8, 0x1, -R2 ;  /* 0x000000010808b824 */ /* 0x000fe200078e0a02 */
[----:B------:R-:W-:Y:S01]  /*a660*/  ISETP.GT.U32.AND P3, PT, R2, R6, PT ;  /* 0x000000060200720c */ /* 0x000fe20003f64070 */
[----:B------:R-:W-:Y:S01]  /*a670*/  IMAD.HI.U32 R4, R0, R3, RZ ;  /* 0x0000000300047227 */ /* 0x000fe200078e00ff */
[----:B------:R-:W-:-:S03]  /*a680*/  IABS R11, R11 ;  /* 0x0000000b000b7213 */ /* 0x000fc60000000000 */
[----:B------:R-:W-:-:S08]  /*a690*/  IMAD.MOV R4, RZ, RZ, -R4 ;  /* 0x000000ffff047224 */ /* 0x000fd000078e0a04 */
[----:B------:R-:W-:Y:S01]  /*a6a0*/  @!P3 IMAD.IADD R6, R6, 0x1, -R2 ;  /* 0x000000010606b824 */ /* 0x000fe200078e0a02 */
[C---:B------:R-:W-:Y:S01]  /*a6b0*/  ISETP.GT.U32.AND P3, PT, R2.reuse, R13, PT ;  /* 0x0000000d0200720c */ /* 0x040fe20003f64070 */
[----:B------:R-:W-:Y:S02]  /*a6c0*/  IMAD R3, R2, R4, R3 ;  /* 0x0000000402037224 */ /* 0x000fe400078e0203 */
[----:B------:R-:W-:-:S04]  /*a6d0*/  IMAD.HI.U32 R4, R0, R12, RZ ;  /* 0x0000000c00047227 */ /* 0x000fc800078e00ff */
[----:B0-----:R-:W-:-:S04]  /*a6e0*/  IMAD.HI.U32 R14, R0, R11, RZ ;  /* 0x0000000b000e7227 */ /* 0x001fc800078e00ff */
[----:B------:R-:W-:Y:S02]  /*a6f0*/  IMAD.MOV R4, RZ, RZ, -R4 ;  /* 0x000000ffff047224 */ /* 0x000fe400078e0a04 */
[----:B------:R-:W-:Y:S02]  /*a700*/  IMAD.MOV R14, RZ, RZ, -R14 ;  /* 0x000000ffff0e7224 */ /* 0x000fe400078e0a0e */
[----:B------:R-:W-:Y:S02]  /*a710*/  @!P3 IMAD.IADD R13, R13, 0x1, -R2 ;  /* 0x000000010d0db824 */ /* 0x000fe400078e0a02 */
[C---:B------:R-:W-:Y:S02]  /*a720*/  IMAD R4, R2.reuse, R4, R12 ;  /* 0x0000000402047224 */ /* 0x040fe400078e020c */
[C---:B------:R-:W-:Y:S01]  /*a730*/  IMAD R11, R2.reuse, R14, R11 ;  /* 0x0000000e020b7224 */ /* 0x040fe200078e020b */
[----:B------:R-:W-:Y:S02]  /*a740*/  ISETP.GT.U32.AND P0, PT, R2, R9, PT ;  /* 0x000000090200720c */ /* 0x000fe40003f04070 */
[----:B--2---:R-:W-:-:S02]  /*a750*/  ISETP.GE.AND P3, PT, R16, RZ, PT ;  /* 0x000000ff1000720c */ /* 0x004fc40003f66270 */
[----:B------:R-:W2:Y:S04]  /*a760*/  LDL.LU R16, [R1+0x3654] ;  /* 0x0036540001107983 */ /* 0x000ea80000300800 */
[----:B------:R-:W3:Y:S04]  /*a770*/  LDL.LU R12, [R1+0xd0] ;  /* 0x0000d000010c7983 */ /* 0x000ee80000300800 */
[----:B------:R-:W4:Y:S01]  /*a780*/  LDL.LU R14, [R1+0xd8] ;  /* 0x0000d800010e7983 */ /* 0x000f220000300800 */
[----:B------:R-:W-:-:S05]  /*a790*/  @!P0 IMAD.IADD R9, R9, 0x1, -R2 ;  /* 0x0000000109098824 */ /* 0x000fca00078e0a02 */
[C---:B------:R-:W-:Y:S02]  /*a7a0*/  ISETP.GT.U32.AND P5, PT, R2.reuse, R9, PT ;  /* 0x000000090200720c */ /* 0x040fe40003fa4070 */
[----:B------:R-:W-:-:S11]  /*a7b0*/  ISETP.GT.U32.AND P0, PT, R2, R8, PT ;  /* 0x000000080200720c */ /* 0x000fd60003f04070 */
[--C-:B------:R-:W-:Y:S01]  /*a7c0*/  @!P5 IMAD.IADD R9, R9, 0x1, -R2.reuse ;  /* 0x000000010909d824 */ /* 0x100fe200078e0a02 */
[----:B------:R-:W-:Y:S01]  /*a7d0*/  ISETP.GT.U32.AND P5, PT, R2, R3, PT ;  /* 0x000000030200720c */ /* 0x000fe20003fa4070 */
[----:B------:R-:W-:Y:S01]  /*a7e0*/  @!P0 IMAD.IADD R8, R8, 0x1, -R2 ;  /* 0x0000000108088824 */ /* 0x000fe200078e0a02 */
[----:B------:R-:W-:Y:S01]  /*a7f0*/  ISETP.GE.AND P0, PT, R15, RZ, PT ;  /* 0x000000ff0f00720c */ /* 0x000fe20003f06270 */
[----:B------:R-:W-:-:S04]  /*a800*/  IMAD.HI.U32 R15, R0, R7, RZ ;  /* 0x00000007000f7227 */ /* 0x000fc800078e00ff */
[----:B------:R-:W-:-:S06]  /*a810*/  IMAD.MOV R15, RZ, RZ, -R15 ;  /* 0x000000ffff0f7224 */ /* 0x000fcc00078e0a0f */
[----:B------:R-:W-:Y:S02]  /*a820*/  @!P5 IMAD.IADD R3, R3, 0x1, -R2 ;  /* 0x000000010303d824 */ /* 0x000fe400078e0a02 */
[----:B------:R-:W-:-:S03]  /*a830*/  IMAD R15, R2, R15, R7 ;  /* 0x0000000f020f7224 */ /* 0x000fc600078e0207 */
[----:B------:R-:W-:Y:S01]  /*a840*/  ISETP.GT.U32.AND P5, PT, R2, R3, PT ;  /* 0x000000030200720c */ /* 0x000fe20003fa4070 */
[----:B------:R-:W-:Y:S02]  /*a850*/  @!P4 IMAD.MOV R8, RZ, RZ, -R8 ;  /* 0x000000ffff08c224 */ /* 0x000fe400078e0a08 */
[----:B------:R-:W-:Y:S02]  /*a860*/  @!P6 IMAD.MOV R9, RZ, RZ, -R9 ;  /* 0x000000ffff09e224 */ /* 0x000fe400078e0a09 */
[----:B------:R-:W-:-:S08]  /*a870*/  @!P0 IMAD.MOV R10, RZ, RZ, -R10 ;  /* 0x000000ffff0a8224 */ /* 0x000fd000078e0a0a */
[----:B------:R-:W-:Y:S01]  /*a880*/  @!P5 IMAD.IADD R3, R3, 0x1, -R2 ;  /* 0x000000010303d824 */ /* 0x000fe200078e0a02 */
[----:B----4-:R-:W-:Y:S01]  /*a890*/  IABS R7, R14 ;  /* 0x0000000e00077213 */ /* 0x010fe20000000000 */
[----:B------:R0:W-:Y:S02]  /*a8a0*/  STL [R1+0x3650], R14 ;  /* 0x0036500e01007387 */ /* 0x0001e40000100800 */
[----:B0-----:R-:W-:Y:S02]  /*a8b0*/  IMAD.MOV.U32 R14, RZ, RZ, R6 ;  /* 0x000000ffff0e7224 */ /* 0x001fe400078e0006 */
[----:B------:R-:W4:Y:S02]  /*a8c0*/  LDL R6, [R1+0xdc] ;  /* 0x0000dc0001067983 */ /* 0x000f240000100800 */
[----:B------:R-:W-:Y:S01]  /*a8d0*/  @!P2 IMAD.MOV R14, RZ, RZ, -R14 ;  /* 0x000000ffff0ea224 */ /* 0x000fe200078e0a0e */
[----:B--2---:R-:W-:-:S04]  /*a8e0*/  ISETP.GE.AND P0, PT, R16, RZ, PT ;  /* 0x000000ff1000720c */ /* 0x004fc80003f06270 */
[----:B------:R0:W-:Y:S04]  /*a8f0*/  STL [R1+0x308], R14 ;  /* 0x0003080e01007387 */ /* 0x0001e80000100800 */
[----:B0-----:R-:W2:Y:S04]  /*a900*/  LDL.LU R14, [R1+0xd4] ;  /* 0x0000d400010e7983 */ /* 0x001ea80000300800 */
[----:B------:R0:W-:Y:S04]  /*a910*/  STL [R1+0x2f0], R8 ;  /* 0x0002f00801007387 */ /* 0x0001e80000100800 */
[----:B------:R-:W-:Y:S04]  /*a920*/  STL [R1+0x2e8], R9 ;  /* 0x0002e80901007387 */ /* 0x000fe80000100800 */
[----:B------:R-:W5:Y:S04]  /*a930*/  LDL R16, [R1+0xe4] ;  /* 0x0000e40001107983 */ /* 0x000f680000100800 */
[----:B------:R1:W-:Y:S04]  /*a940*/  STL [R1+0x2e0], R10 ;  /* 0x0002e00a01007387 */ /* 0x0003e80000100800 */
[----:B------:R1:W-:Y:S01]  /*a950*/  STL [R1+0x364c], R3 ;  /* 0x00364c0301007387 */ /* 0x0003e20000100800 */
[----:B------:R-:W-:-:S02]  /*a960*/  ISETP.GT.U32.AND P2, PT, R2, R13, PT ;  /* 0x0000000d0200720c */ /* 0x000fc40003f44070 */
[----:B------:R-:W-:Y:S01]  /*a970*/  ISETP.GT.U32.AND P4, PT, R2, R4, PT ;  /* 0x000000040200720c */ /* 0x000fe20003f84070 */
[----:B0-----:R-:W-:Y:S01]  /*a980*/  IMAD.HI.U32 R8, R0, R7, RZ ;  /* 0x0000000700087227 */ /* 0x001fe200078e00ff */
[----:B---3--:R-:W-:Y:S01]  /*a990*/  ISETP.GE.AND P5, PT, R12, RZ, PT ;  /* 0x000000ff0c00720c */ /* 0x008fe20003fa6270 */
[----:B-1----:R-:W3:Y:S04]  /*a9a0*/  LDL R10, [R1+0xf4] ;  /* 0x0000f400010a7983 */ /* 0x002ee80000100800 */
[----:B------:R-:W3:Y:S04]  /*a9b0*/  LDL R3, [R1+0xf0] ;  /* 0x0000f00001037983 */ /* 0x000ee80000100800 */
[----:B------:R-:W-:Y:S01]  /*a9c0*/  @!P2 IMAD.IADD R13, R13, 0x1, -R2 ;  /* 0x000000010d0da824 */ /* 0x000fe200078e0a02 */
[----:B------:R-:W4:Y:S01]  /*a9d0*/  LDL R12, [R1+0xf8] ;  /* 0x0000f800010c7983 */ /* 0x000f220000100800 */
[----:B------:R-:W-:-:S02]  /*a9e0*/  IMAD.MOV R8, RZ, RZ, -R8 ;  /* 0x000000ffff087224 */ /* 0x000fc400078e0a08 */
[----:B------:R-:W-:Y:S02]  /*a9f0*/  @!P1 IMAD.MOV R13, RZ, RZ, -R13 ;  /* 0x000000ffff0d9224 */ /* 0x000fe400078e0a0d */
[----:B------:R-:W-:Y:S02]  /*aa00*/  @!P4 IMAD.IADD R4, R4, 0x1, -R2 ;  /* 0x000000010404c824 */ /* 0x000fe400078e0a02 */
[C---:B------:R-:W-:Y:S01]  /*aa10*/  IMAD R7, R2.reuse, R8, R7 ;  /* 0x0000000802077224 */ /* 0x040fe200078e0207 */
[----:B------:R-:W-:Y:S02]  /*aa20*/  ISETP.GT.U32.AND P6, PT, R2, R11, PT ;  /* 0x0000000b0200720c */ /* 0x000fe40003fc4070 */
[----:B--2---:R-:W-:Y:S02]  /*aa30*/  ISETP.GE.AND P4, PT, R14, RZ, PT ;  /* 0x000000ff0e00720c */ /* 0x004fe40003f86270 */
[----:B------:R-:W2:Y:S04]  /*aa40*/  LDL.LU R14, [R1+0x3650] ;  /* 0x00365000010e7983 */ /* 0x000ea80000300800 */
[----:B------:R0:W-:Y:S01]  /*aa50*/  STL [R1+0x2d8], R13 ;  /* 0x0002d80d01007387 */ /* 0x0001e20000100800 */
[----:B---3--:R-:W-:-:S03]  /*aa60*/  IABS R8, R3 ;  /* 0x0000000300087213 */ /* 0x008fc60000000000 */
[----:B------:R-:W3:Y:S01]  /*aa70*/  LDL.LU R3, [R1+0xdc] ;  /* 0x0000dc0001037983 */ /* 0x000ee20000300800 */
[----:B------:R-:W-:Y:S01]  /*aa80*/  ISETP.GT.U32.AND P2, PT, R2, R15, PT ;  /* 0x0000000f0200720c */ /* 0x000fe20003f44070 */
[----:B------:R-:W-:Y:S01]  /*aa90*/  @!P6 IMAD.IADD R11, R11, 0x1, -R2 ;  /* 0x000000010b0be824 */ /* 0x000fe200078e0a02 */
[----:B----4-:R-:W-:-:S05]  /*aaa0*/  IABS R6, R6 ;  /* 0x0000000600067213 */ /* 0x010fca0000000000 */
[----:B------:R-:W-:-:S06]  /*aab0*/  IMAD.HI.U32 R9, R0, R6, RZ ;  /* 0x0000000600097227 */ /* 0x000fcc00078e00ff */
[----:B------:R-:W-:Y:S01]  /*aac0*/  @!P2 IMAD.IADD R15, R15, 0x1, -R2 ;  /* 0x000000010f0fa824 */ /* 0x000fe200078e0a02 */
[----:B------:R-:W-:Y:S01]  /*aad0*/  ISETP.GT.U32.AND P2, PT, R2, R11, PT ;  /* 0x0000000b0200720c */ /* 0x000fe20003f44070 */
[----:B------:R-:W-:-:S04]  /*aae0*/  IMAD.MOV R9, RZ, RZ, -R9 ;  /* 0x000000ffff097224 */ /* 0x000fc800078e0a09 */
[C---:B------:R-:W-:Y:S01]  /*aaf0*/  IMAD R6, R2.reuse, R9, R6 ;  /* 0x0000000902067224 */ /* 0x040fe200078e0206 */
[----:B------:R-:W-:-:S07]  /*ab00*/  ISETP.GT.U32.AND P1, PT, R2, R15, PT ;  /* 0x0000000f0200720c */ /* 0x000fce0003f24070 */
[----:B------:R-:W-:Y:S01]  /*ab10*/  @!P2 IMAD.IADD R11, R11, 0x1, -R2 ;  /* 0x000000010b0ba824 */ /* 0x000fe200078e0a02 */
[----:B------:R-:W-:Y:S02]  /*ab20*/  ISETP.GT.U32.AND P2, PT, R2, R6, PT ;  /* 0x000000060200720c */ /* 0x000fe40003f44070 */
[----:B------:R-:W-:-:S03]  /*ab30*/  IABS R9, R10 ;  /* 0x0000000a00097213 */ /* 0x000fc60000000000 */
[----:B------:R-:W-:Y:S01]  /*ab40*/  @!P1 IMAD.IADD R15, R15, 0x1, -R2 ;  /* 0x000000010f0f9824 */ /* 0x000fe200078e0a02 */
[----:B------:R-:W-:Y:S01]  /*ab50*/  IABS R10, R12 ;  /* 0x0000000c000a7213 */ /* 0x000fe20000000000 */
[----:B------:R-:W-:-:S06]  /*ab60*/  IMAD.HI.U32 R12, R0, R8, RZ ;  /* 0x00000008000c7227 */ /* 0x000fcc00078e00ff */
[----:B------:R-:W-:Y:S02]  /*ab70*/  @!P2 IMAD.IADD R6, R6, 0x1, -R2 ;  /* 0x000000010606a824 */ /* 0x000fe400078e0a02 */
[----:B------:R-:W-:-:S04]  /*ab80*/  IMAD.MOV R12, RZ, RZ, -R12 ;  /* 0x000000ffff0c7224 */ /* 0x000fc800078e0a0c */
[----:B------:R-:W-:Y:S01]  /*ab90*/  IMAD R8, R2, R12, R8 ;  /* 0x0000000c02087224 */ /* 0x000fe200078e0208 */
[----:B--2---:R-:W-:Y:S01]  /*aba0*/  ISETP.GE.AND P1, PT, R14, RZ, PT ;  /* 0x000000ff0e00720c */ /* 0x004fe20003f26270 */
[----:B------:R-:W-:-:S04]  /*abb0*/  IMAD.HI.U32 R14, R0, R9, RZ ;  /* 0x00000009000e7227 */ /* 0x000fc800078e00ff */
[----:B------:R-:W-:-:S04]  /*abc0*/  IMAD.MOV R14, RZ, RZ, -R14 ;  /* 0x000000ffff0e7224 */ /* 0x000fc800078e0a0e */
[----:B------:R-:W-:Y:S01]  /*abd0*/  IMAD R9, R2, R14, R9 ;  /* 0x0000000e02097224 */ /* 0x000fe200078e0209 */
[----:B---3--:R-:W-:Y:S02]  /*abe0*/  ISETP.GE.AND P2, PT, R3, RZ, PT ;  /* 0x000000ff0300720c */ /* 0x008fe40003f46270 */
[----:B------:R-:W2:Y:S04]  /*abf0*/  LDL.LU R3, [R1+0x364c] ;  /* 0x00364c0001037983 */ /* 0x000ea80000300800 */
[----:B------:R-:W3:Y:S04]  /*ac00*/  LDL R14, [R1+0x100] ;  /* 0x00010000010e7983 */ /* 0x000ee80000100800 */
[----:B------:R-:W4:Y:S01]  /*ac10*/  LDL R12, [R1+0xfc] ;  /* 0x0000fc00010c7983 */ /* 0x000f220000100800 */
[----:B-----5:R-:W-:-:S02]  /*ac20*/  IABS R16, R16 ;  /* 0x0000001000107213 */ /* 0x020fc40000000000 */
[----:B------:R-:W-:-:S03]  /*ac30*/  ISETP.GT.U32.AND P6, PT, R2, R4, PT ;  /* 0x000000040200720c */ /* 0x000fc60003fc4070 */
[----:B0-----:R-:W-:-:S04]  /*ac40*/  IMAD.HI.U32 R13, R0, R16, RZ ;  /* 0x00000010000d7227 */ /* 0x001fc800078e00ff */
[----:B------:R-:W-:-:S04]  /*ac50*/  IMAD.MOV R13, RZ, RZ, -R13 ;  /* 0x000000ffff0d7224 */ /* 0x000fc800078e0a0d */
[----:B------:R-:W-:Y:S02]  /*ac60*/  IMAD R16, R2, R13, R16 ;  /* 0x0000000d02107224 */ /* 0x000fe400078e0210 */
[----:B------:R-:W-:Y:S01]  /*ac70*/  IMAD.HI.U32 R13, R0, R10, RZ ;  /* 0x0000000a000d7227 */ /* 0x000fe200078e00ff */
[----:B------:R0:W-:Y:S03]  /*ac80*/  STL [R1+0x3648], R9 ;  /* 0x0036480901007387 */ /* 0x0001e60000100800 */
[----:B------:R-:W-:Y:S02]  /*ac90*/  @!P6 IMAD.IADD R4, R4, 0x1, -R2 ;  /* 0x000000010404e824 */ /* 0x000fe400078e0a02 */
[----:B------:R-:W-:Y:S02]  /*aca0*/  IMAD.MOV R13, RZ, RZ, -R13 ;  /* 0x000000ffff0d7224 */ /* 0x000fe400078e0a0d */
[----:B------:R-:W-:-:S02]  /*acb0*/  @!P0 IMAD.MOV R4, RZ, RZ, -R4 ;  /* 0x000000ffff048224 */ /* 0x000fc400078e0a04 */
[----:B------:R-:W-:Y:S02]  /*acc0*/  IMAD R10, R2, R13, R10 ;  /* 0x0000000d020a7224 */ /* 0x000fe400078e020a */
[----:B0-----:R-:W-:Y:S02]  /*acd0*/  IMAD.MOV.U32 R9, RZ, RZ, R15 ;  /* 0x000000ffff097224 */ /* 0x001fe400078e000f */
[----:B--2---:R-:W-:-:S05]  /*ace0*/  @!P3 IMAD.MOV R3, RZ, RZ, -R3 ;  /* 0x000000ffff03b224 */ /* 0x004fca00078e0a03 */
[----:B------:R0:W-:Y:S01]  /*acf0*/  STL [R1+0x2d0], R3 ;  /* 0x0002d00301007387 */ /* 0x0001e20000100800 */
[----:B---3--:R-:W-:Y:S02]  /*ad00*/  IABS R13, R14 ;  /* 0x0000000e000d7213 */ /* 0x008fe40000000000 */
[----:B----4-:R-:W-:Y:S01]  /*ad10*/  IABS R12, R12 ;  /* 0x0000000c000c7213 */ /* 0x010fe20000000000 */
[----:B------:R-:W2:Y:S01]  /*ad20*/  LDL.LU R14, [R1+0xe4] ;  /* 0x0000e400010e7983 */ /* 0x000ea20000300800 */
[----:B0-----:R-:W-:-:S03]  /*ad30*/  IMAD.MOV.U32 R3, RZ, RZ, R11 ;  /* 0x000000ffff037224 */ /* 0x001fc600078e000b */
[----:B------:R0:W-:Y:S01]  /*ad40*/  STL [R1+0x2c8], R4 ;  /* 0x0002c80401007387 */ /* 0x0001e20000100800 */
[----:B------:R-:W-:-:S03]  /*ad50*/  @!P5 IMAD.MOV R3, RZ, RZ, -R3 ;  /* 0x000000ffff03d224 */ /* 0x000fc600078e0a03 */
[----:B------:R-:W3:Y:S04]  /*ad60*/  LDL.LU R15, [R1+0x104] ;  /* 0x00010400010f7983 */ /* 0x000ee80000300800 */
[----:B------:R-:W4:Y:S01]  /*ad70*/  LDL.LU R11, [R1+0xf4] ;  /* 0x0000f400010b7983 */ /* 0x000f220000300800 */
[----:B0-----:R-:W-:-:S03]  /*ad80*/  IMAD.HI.U32 R4, R0, R13, RZ ;  /* 0x0000000d00047227 */ /* 0x001fc600078e00ff */
[----:B------:R0:W-:Y:S04]  /*ad90*/  STL [R1+0x2c4], R3 ;  /* 0x0002c40301007387 */ /* 0x0001e80000100800 */
[----:B------:R1:W-:Y:S01]  /*ada0*/  STL [R1+0x3644], R0 ;  /* 0x0036440001007387 */ /* 0x0003e20000100800 */
[----:B0-----:R-:W-:-:S03]  /*adb0*/  IMAD.HI.U32 R3, R0, R12, RZ ;  /* 0x0000000c00037227 */ /* 0x001fc600078e00ff */
[----:B-1----:R-:W5:Y:S01]  /*adc0*/  LDL.LU R0, [R1+0xf0] ;  /* 0x0000f00001007983 */ /* 0x002f620000300800 */
[----:B------:R-:W-:Y:S01]  /*add0*/  ISETP.GT.U32.AND P6, PT, R2, R7, PT ;  /* 0x000000070200720c */ /* 0x000fe20003fc4070 */
[----:B------:R-:W-:-:S05]  /*ade0*/  @!P4 IMAD.MOV R9, RZ, RZ, -R9 ;  /* 0x000000ffff09c224 */ /* 0x000fca00078e0a09 */
[----:B------:R0:W-:Y:S07]  /*adf0*/  STL [R1+0x2c0], R9 ;  /* 0x0002c00901007387 */ /* 0x0001ee0000100800 */
[----:B------:R-:W-:Y:S01]  /*ae00*/  @!P6 IMAD.IADD R7, R7, 0x1, -R2 ;  /* 0x000000010707e824 */ /* 0x000fe200078e0a02 */
[C---:B------:R-:W-:Y:S01]  /*ae10*/  ISETP.GT.U32.AND P6, PT, R2.reuse, R16, PT ;  /* 0x000000100200720c */ /* 0x040fe20003fc4070 */
[----:B0-----:R-:W3:Y:S03]  /*ae20*/  LDL.LU R9, [R1+0x3648] ;  /* 0x0036480001097983 */ /* 0x001ee60000300800 */
[----:B------:R-:W-:-:S09]  /*ae30*/  ISETP.GT.U32.AND P3, PT, R2, R7, PT ;  /* 0x000000070200720c */ /* 0x000fd20003f64070 */
[----:B------:R-:W-:Y:S01]  /*ae40*/  @!P6 IMAD.IADD R16, R16, 0x1, -R2 ;  /* 0x000000011010e824 */ /* 0x000fe200078e0a02 */
[----:B------:R-:W-:-:S04]  /*ae50*/  ISETP.GT.U32.AND P6, PT, R2, R6, PT ;  /* 0x000000060200720c */ /* 0x000fc80003fc4070 */
[----:B------:R-:W-:Y:S01]  /*ae60*/  ISETP.GT.U32.AND P0, PT, R2, R16, PT ;  /* 0x000000100200720c */ /* 0x000fe20003f04070 */
[----:B------:R-:W-:Y:S02]  /*ae70*/  @!P3 IMAD.IADD R7, R7, 0x1, -R2 ;  /* 0x000000010707b824 */ /* 0x000fe400078e0a02 */
[----:B------:R-:W-:-:S06]  /*ae80*/  IMAD.MOV R3, RZ, RZ, -R3 ;  /* 0x000000ffff037224 */ /* 0x000fcc00078e0a03 */
[----:B------:R-:W-:-:S04]  /*ae90*/  @!P6 IMAD.IADD R6, R6, 0x1, -R2 ;  /* 0x000000010606e824 */ /* 0x000fc800078e0a02 */
[----:B------:R-:W-:Y:S02]  /*aea0*/  @!P0 IMAD.IADD R16, R16, 0x1, -R2 ;  /* 0x0000000110108824 */ /* 0x000fe400078e0a02 */
[----:B------:R-:W-:Y:S01]  /*aeb0*/  IMAD R3, R2, R3, R12 ;  /* 0x0000000302037224 */ /* 0x000fe200078e020c */
[----:B--2---:R-:W-:Y:S02]  /*aec0*/  ISETP.GE.AND P6, PT, R14, RZ, PT ;  /* 0x000000ff0e00720c */ /* 0x004fe40003fc6270 */
[----:B------:R-:W2:Y:S01]  /*aed0*/  LDL.LU R14, [R1+0x108] ;  /* 0x00010800010e7983 */ /* 0x000ea20000300800 */
[----:B-----5:R-:W-:Y:S01]  /*aee0*/  ISETP.GE.AND P0, PT, R0, RZ, PT ;  /* 0x000000ff0000720c */ /* 0x020fe20003f06270 */
[----:B------:R-:W-:Y:S02]  /*aef0*/  IMAD.MOV.U32 R0, RZ, RZ, R7 ;  /* 0x000000ffff007224 */ /* 0x000fe400078e0007 */
[----:B------:R-:W5:Y:S04]  /*af00*/  LDL.LU R7, [R1+0xf8] ;  /* 0x0000f80001077983 */ /* 0x000f680000300800 */
[----:B------:R-:W2:Y:S01]  /*af10*/  LDL.LU R12, [R1+0xfc] ;  /* 0x0000fc00010c7983 */ /* 0x000ea20000300800 */
[----:B------:R-:W-:Y:S01]  /*af20*/  ISETP.GT.U32.AND P5, PT, R2, R8, PT ;  /* 0x000000080200720c */ /* 0x000fe20003fa4070 */
[----:B------:R-:W-:-:S02]  /*af30*/  @!P1 IMAD.MOV R0, RZ, RZ, -R0 ;  /* 0x000000ffff009224 */ /* 0x000fc400078e0a00 */
[----:B------:R-:W-:-:S10]  /*af40*/  IMAD.MOV R4, RZ, RZ, -R4 ;  /* 0x000000ffff047224 */ /* 0x000fd400078e0a04 */
[----:B------:R-:W-:Y:S01]  /*af50*/  @!P5 IMAD.IADD R8, R8, 0x1, -R2 ;  /* 0x000000010808d824 */ /* 0x000fe200078e0a02 */
[----:B----4-:R-:W-:Y:S02]  /*af60*/  ISETP.GE.AND P5, PT, R11, RZ, PT ;  /* 0x000000ff0b00720c */ /* 0x010fe40003fa6270 */
[----:B------:R-:W4:Y:S04]  /*af70*/  LDL.LU R11, [R1+0x100] ;  /* 0x00010000010b7983 */ /* 0x000f280000300800 */
[----:B------:R0:W-:Y:S01]  /*af80*/  STL [R1+0x2bc], R0 ;  /* 0x0002bc0001007387 */ /* 0x0001e20000100800 */
[C---:B---3--:R-:W-:Y:S01]  /*af90*/  ISETP.GT.U32.AND P4, PT, R2.reuse, R9, PT ;  /* 0x000000090200720c */ /* 0x048fe20003f84070 */
[----:B------:R-:W-:Y:S02]  /*afa0*/  IMAD R4, R2, R4, R13 ;  /* 0x0000000402047224 */ /* 0x000fe400078e020d */
[----:B------:R-:W3:Y:S01]  /*afb0*/  LDL.LU R13, [R1+0x10c] ;  /* 0x00010c00010d7983 */ /* 0x000ee20000300800 */
[----:B0-----:R-:W-:-:S04]  /*afc0*/  IMAD.MOV.U32 R0, RZ, RZ, R6 ;  /* 0x000000ffff007224 */ /* 0x001fc800078e0006 */
[----:B------:R-:W-:-:S05]  /*afd0*/  @!P2 IMAD.MOV R0, RZ, RZ, -R0 ;  /* 0x000000ffff00a224 */ /* 0x000fca00078e0a00 */
[----:B------:R0:W-:Y:S01]  /*afe0*/  STL [R1+0x2b8], R0 ;  /* 0x0002b80001007387 */ /* 0x0001e20000100800 */
[----:B------:R-:W-:-:S03]  /*aff0*/  @!P4 IMAD.IADD R9, R9, 0x1, -R2 ;  /* 0x000000010909c824 */ /* 0x000fc600078e0a02 */
[----:B0-----:R-:W3:Y:S02]  /*b000*/  LDL.LU R0, [R1+0x3644] ;  /* 0x0036440001007983 */ /* 0x001ee40000300800 */
[C---:B------:R-:W-:Y:S02]  /*b010*/  ISETP.GT.U32.AND P1, PT, R2.reuse, R9, PT ;  /* 0x000000090200720c */ /* 0x040fe40003f24070 */
[----:B------:R-:W-:Y:S01]  /*b020*/  ISETP.GT.U32.AND P2, PT, R2, R3, PT ;  /* 0x000000030200720c */ /* 0x000fe20003f44070 */
[----:B------:R-:W-:Y:S01]  /*b030*/  @!P6 IMAD.MOV R16, RZ, RZ, -R16 ;  /* 0x000000ffff10e224 */ /* 0x000fe200078e0a10 */
[----:B------:R-:W-:-:S04]  /*b040*/  IABS R6, R15 ;  /* 0x0000000f00067213 */ /* 0x000fc80000000000 */
[----:B------:R0:W-:Y:S05]  /*b050*/  STL [R1+0x2b4], R16 ;  /* 0x0002b41001007387 */ /* 0x0001ea0000100800 */
[--C-:B------:R-:W-:Y:S02]  /*b060*/  @!P1 IMAD.IADD R9, R9, 0x1, -R2.reuse ;  /* 0x0000000109099824 */ /* 0x100fe400078e0a02 */
[----:B------:R-:W-:Y:S01]  /*b070*/  @!P2 IMAD.IADD R3, R3, 0x1, -R2 ;  /* 0x000000010303a824 */ /* 0x000fe200078e0a02 */
[----:B------:R-:W-:Y:S02]  /*b080*/  ISETP.GE.AND P2, PT, R15, RZ, PT ;  /* 0x000000ff0f00720c */ /* 0x000fe40003f46270 */
[----:B--2---:R-:W-:-:S02]  /*b090*/  ISETP.GE.AND P1, PT, R12, RZ, PT ;  /* 0x000000ff0c00720c */ /* 0x004fc40003f26270 */
[----:B------:R-:W2:Y:S04]  /*b0a0*/  LDL.LU R12, [R1+0x110] ;  /* 0x00011000010c7983 */ /* 0x000ea80000300800 */
[----:B------:R-:W2:Y:S01]  /*b0b0*/  LDL.LU R15, [R1+0x144] ;  /* 0x00014400010f7983 */ /* 0x000ea20000300800 */
[C---:B------:R-:W-:Y:S02]  /*b0c0*/  ISETP.GT.U32.AND P3, PT, R2.reuse, R10, PT ;  /* 0x0000000a0200720c */ /* 0x040fe40003f64070 */
[----:B------:R-:W-:-:S11]  /*b0d0*/  ISETP.GT.U32.AND P4, PT, R2, R8, PT ;  /* 0x000000080200720c */ /* 0x000fd60003f84070 */
[----:B------:R-:W-:-:S05]  /*b0e0*/  @!P3 IMAD.IADD R10, R10, 0x1, -R2 ;  /* 0x000000010a0ab824 */ /* 0x000fca00078e0a02 */
[----:B------:R-:W-:Y:S01]  /*b0f0*/  ISETP.GT.U32.AND P3, PT, R2, R10, PT ;  /* 0x0000000a0200720c */ /* 0x000fe20003f64070 */
[----:B------:R-:W-:Y:S01]  /*b100*/  @!P4 IMAD.IADD R8, R8, 0x1, -R2 ;  /* 0x000000010808c824 */ /* 0x000fe200078e0a02 */
[----:B-----5:R-:W-:-:S03]  /*b110*/  ISETP.GE.AND P6, PT, R7, RZ, PT ;  /* 0x000000ff0700720c */ /* 0x020fc60003fc6270 */
[----:B------:R-:W-:Y:S01]  /*b120*/  @!P0 IMAD.MOV R8, RZ, RZ, -R8 ;  /* 0x000000ffff088224 */ /* 0x000fe200078e0a08 */
[----:B------:R-:W-:-:S07]  /*b130*/  ISETP.GT.U32.AND P0, PT, R2, R3, PT ;  /* 0x000000030200720c */ /* 0x000fce0003f04070 */
[----:B------:R-:W-:Y:S01]  /*b140*/  @!P3 IMAD.IADD R10, R10, 0x1, -R2 ;  /* 0x000000010a0ab824 */ /* 0x000fe200078e0a02 */
[----:B----4-:R-:W-:Y:S02]  /*b150*/  ISETP.GE.AND P3, PT, R11, RZ, PT ;  /* 0x000000ff0b00720c */ /* 0x010fe40003f66270 */
[----:B------:R-:W-:Y:S01]  /*b160*/  IABS R11, R14 ;  /* 0x0000000e000b7213 */ /* 0x000fe20000000000 */
[----:B---3--:R-:W-:-:S04]  /*b170*/  IMAD.HI.U32 R7, R0, R6, RZ ;  /* 0x0000000600077227 */ /* 0x008fc800078e00ff */
[----:B------:R-:W-:Y:S02]  /*b180*/  IMAD.MOV R7, RZ, RZ, -R7 ;  /* 0x000000ffff077224 */ /* 0x000fe400078e0a07 */
[----:B------:R-:W-:Y:S02]  /*b190*/  @!P5 IMAD.MOV R9, RZ, RZ, -R9 ;  /* 0x000000ffff09d224 */ /* 0x000fe400078e0a09 */
[----:B------:R-:W-:Y:S02]  /*b1a0*/  IMAD R7, R2, R7, R6 ;  /* 0x0000000702077224 */ /* 0x000fe400078e0206 */
[----:B------:R-:W-:Y:S01]  /*b1b0*/  IMAD.HI.U32 R6, R0, R11, RZ ;  /* 0x0000000b00067227 */ /* 0x000fe200078e00ff */
[----:B------:R-:W-:Y:S02]  /*b1c0*/  STL [R1+0x2b0], R8 ;  /* 0x0002b00801007387 */ /* 0x000fe40000100800 */
[----:B------:R-:W-:Y:S01]  /*b1d0*/  ISETP.GT.U32.AND P5, PT, R2, R7, PT ;  /* 0x000000070200720c */ /* 0x000fe20003fa4070 */
[----:B------:R-:W-:Y:S01]  /*b1e0*/  IMAD.MOV R6, RZ, RZ, -R6 ;  /* 0x000000ffff067224 */ /* 0x000fe200078e0a06 */
[----:B------:R2:W-:Y:S01]  /*b1f0*/  STL [R1+0x2ac], R9 ;  /* 0x0002ac0901007387 */ /* 0x0005e20000100800 */
[----:B------:R-:W-:Y:S01]  /*b200*/  @!P6 IMAD.MOV R10, RZ, RZ, -R10 ;  /* 0x000000ffff0ae224 */ /* 0x000fe200078e0a0a */
[----:B------:R-:W-:Y:S01]  /*b210*/  ISETP.GE.AND P6, PT, R14, RZ, PT ;  /* 0x000000ff0e00720c */ /* 0x000fe20003fc6270 */
[----:B------:R-:W-:Y:S01]  /*b220*/  @!P0 IMAD.IADD R3, R3, 0x1, -R2 ;  /* 0x0000000103038824 */ /* 0x000fe200078e0a02 */
[----:B------:R-:W3:Y:S01]  /*b230*/  LDL.LU R14, [R1+0x118] ;  /* 0x00011800010e7983 */ /* 0x000ee20000300800 */
[----:B------:R-:W-:-:S02]  /*b240*/  IMAD R6, R2, R6, R11 ;  /* 0x0000000602067224 */ /* 0x000fc400078e020b */
[----:B------:R-:W-:-:S04]  /*b250*/  IMAD.MOV.U32 R11, RZ, RZ, R3 ;  /* 0x000000ffff0b7224 */ /* 0x000fc800078e0003 */
[----:B------:R-:W-:Y:S01]  /*b260*/  @!P1 IMAD.MOV R11, RZ, RZ, -R11 ;  /* 0x000000ffff0b9224 */ /* 0x000fe200078e0a0b */
[----:B------:R1:W-:Y:S01]  /*b270*/  STL [R1+0x2a8], R10 ;  /* 0x0002a80a01007387 */ /* 0x0003e20000100800 */
[----:B------:R-:W-:-:S03]  /*b280*/  @!P5 IMAD.IADD R7, R7, 0x1, -R2 ;  /* 0x000000010707d824 */ /* 0x000fc600078e0a02 */
[----:B------:R4:W-:Y:S04]  /*b290*/  STL [R1+0x2a4], R11 ;  /* 0x0002a40b01007387 */ /* 0x0009e80000100800 */
[----:B0-----:R-:W5:Y:S01]  /*b2a0*/  LDL.LU R16, [R1+0x114] ;  /* 0x0001140001107983 */ /* 0x001f620000300800 */
[----:B--2---:R-:W-:Y:S02]  /*b2b0*/  IABS R9, R15 ;  /* 0x0000000f00097213 */ /* 0x004fe40000000000 */
[----:B------:R-:W-:Y:S02]  /*b2c0*/  ISETP.GE.AND P5, PT, R15, RZ, PT ;  /* 0x000000ff0f00720c */ /* 0x000fe40003fa6270 */
[----:B------:R-:W2:Y:S01]  /*b2d0*/  LDL.LU R15, [R1+0x11c] ;  /* 0x00011c00010f7983 */ /* 0x000ea20000300800 */
[----:B------:R-:W-:-:S13]  /*b2e0*/  ISETP.GT.U32.AND P4, PT, R2, R4, PT ;  /* 0x000000040200720c */ /* 0x000fda0003f84070 */
[----:B------:R-:W-:-:S05]  /*b2f0*/  @!P4 IMAD.IADD R4, R4, 0x1, -R2 ;  /* 0x000000010404c824 */ /* 0x000fca00078e0a02 */
[----:B------:R-:W-:-:S13]  /*b300*/  ISETP.GT.U32.AND P4, PT, R2, R4, PT ;  /* 0x000000040200720c */ /* 0x000fda0003f84070 */
[----:B------:R-:W-:Y:S01]  /*b310*/  @!P4 IMAD.IADD R4, R4, 0x1, -R2 ;  /* 0x000000010404c824 */ /* 0x000fe200078e0a02 */
[C---:B------:R-:W-:Y:S02]  /*b320*/  ISETP.GT.U32.AND P4, PT, R2.reuse, R6, PT ;  /* 0x000000060200720c */ /* 0x040fe40003f84070 */
[----:B------:R-:W-:Y:S02]  /*b330*/  IABS R8, R13 ;  /* 0x0000000d00087213 */ /* 0x000fe40000000000 */
[----:B------:R-:W-:-:S03]  /*b340*/  ISETP.GT.U32.AND P1, PT, R2, R7, PT ;  /* 0x000000070200720c */ /* 0x000fc60003f24070 */
[----:B-1----:R-:W-:-:S06]  /*b350*/  IMAD.HI.U32 R10, R0, R8, RZ ;  /* 0x00000008000a7227 */ /* 0x002fcc00078e00ff */
[----:B------:R-:W-:Y:S02]  /*b360*/  @!P4 IMAD.IADD R6, R6, 0x1, -R2 ;  /* 0x000000010606c824 */ /* 0x000fe400078e0a02 */
[----:B------:R-:W-:-:S03]  /*b370*/  IMAD.MOV R10, RZ, RZ, -R10 ;  /* 0x000000ffff0a7224 */ /* 0x000fc600078e0a0a */
[C---:B------:R-:W-:Y:S01]  /*b380*/  ISETP.GT.U32.AND P4, PT, R2.reuse, R6, PT ;  /* 0x000000060200720c */ /* 0x040fe20003f84070 */
[----:B------:R-:W-:Y:S02]  /*b390*/  IMAD R8, R2, R10, R8 ;  /* 0x0000000a02087224 */ /* 0x000fe400078e0208 */
[----:B------:R-:W-:Y:S01]  /*b3a0*/  IMAD.HI.U32 R10, R0, R9, RZ ;  /* 0x00000009000a7227 */ /* 0x000fe200078e00ff */
[----:B------:R-:W-:-:S03]  /*b3b0*/  IABS R3, R12 ;  /* 0x0000000c00037213 */ /* 0x000fc60000000000 */
[----:B------:R-:W-:Y:S01]  /*b3c0*/  @!P1 IMAD.IADD R7, R7, 0x1, -R2 ;  /* 0x0000000107079824 */ /* 0x000fe200078e0a02 */
[----:B------:R-:W-:Y:S01]  /*b3d0*/  ISETP.GE.AND P1, PT, R12, RZ, PT ;  /* 0x000000ff0c00720c */ /* 0x000fe20003f26270 */
[----:B------:R-:W-:Y:S01]  /*b3e0*/  IMAD.MOV R10, RZ, RZ, -R10 ;  /* 0x000000ffff0a7224 */ /* 0x000fe200078e0a0a */
[----:B------:R-:W-:Y:S01]  /*b3f0*/  ISETP.GE.AND P0, PT, R13, RZ, PT ;  /* 0x000000ff0d00720c */ /* 0x000fe20003f06270 */
[----:B----4-:R-:W-:Y:S01]  /*b400*/  IMAD.MOV.U32 R11, RZ, RZ, R4 ;  /* 0x000000ffff0b7224 */ /* 0x010fe200078e0004 */
[----:B---3--:R-:W-:Y:S01]  /*b410*/  IABS R12, R14 ;  /* 0x0000000e000c7213 */ /* 0x008fe20000000000 */
[----:B------:R-:W-:Y:S02]  /*b420*/  @!P4 IMAD.IADD R6, R6, 0x1, -R2 ;  /* 0x000000010606c824 */ /* 0x000fe400078e0a02 */
[----:B------:R-:W-:Y:S02]  /*b430*/  IMAD.MOV.U32 R13, RZ, RZ, R7 ;  /* 0x000000ffff0d7224 */ /* 0x000fe400078e0007 */
[----:B------:R-:W-:-:S02]  /*b440*/  IMAD R9, R2, R10, R9 ;  /* 0x0000000a02097224 */ /* 0x000fc400078e0209 */
[----:B------:R-:W-:Y:S02]  /*b450*/  IMAD.MOV.U32 R10, RZ, RZ, R6 ;  /* 0x000000ffff0a7224 */ /* 0x000fe400078e0006 */
[----:B------:R-:W-:Y:S02]  /*b460*/  @!P3 IMAD.MOV R11, RZ, RZ, -R11 ;  /* 0x000000ffff0bb224 */ /* 0x000fe400078e0a0b */
[----:B------:R-:W-:-:S04]  /*b470*/  IMAD.HI.U32 R7, R0, R12, RZ ;  /* 0x0000000c00077227 */ /* 0x000fc800078e00ff */
[----:B------:R-:W-:Y:S02]  /*b480*/  @!P2 IMAD.MOV R13, RZ, RZ, -R13 ;  /* 0x000000ffff0da224 */ /* 0x000fe400078e0a0d */
[----:B------:R-:W-:Y:S01]  /*b490*/  @!P6 IMAD.MOV R10, RZ, RZ, -R10 ;  /* 0x000000ffff0ae224 */ /* 0x000fe200078e0a0a */
[----:B------:R-:W-:Y:S01]  /*b4a0*/  STL [R1+0x29c], R11 ;  /* 0x00029c0b01007387 */ /* 0x000fe20000100800 */
[----:B------:R-:W-:-:S03]  /*b4b0*/  IMAD.MOV R7, RZ, RZ, -R7 ;  /* 0x000000ffff077224 */ /* 0x000fc600078e0a07 */
[----:B------:R0:W-:Y:S01]  /*b4c0*/  STL [R1+0x294], R13 ;  /* 0x0002940d01007387 */ /* 0x0001e20000100800 */
[----:B------:R-:W-:-:S03]  /*b4d0*/  IMAD R7, R2, R7, R12 ;  /* 0x0000000702077224 */ /* 0x000fc600078e020c */
[----:B0-----:R-:W3:Y:S04]  /*b4e0*/  LDL R13, [R1+0x120] ;  /* 0x00012000010d7983 */ /* 0x001ee80000100800 */
[----:B------:R0:W-:Y:S04]  /*b4f0*/  STL [R1+0x290], R10 ;  /* 0x0002900a01007387 */ /* 0x0001e80000100800 */
[----:B--2---:R1:W-:Y:S04]  /*b500*/  STL [R1+0x3640], R15 ;  /* 0x0036400f01007387 */ /* 0x0043e80000100800 */
[----:B------:R-:W2:Y:S01]  /*b510*/  LDL.LU R12, [R1+0x124] ;  /* 0x00012400010c7983 */ /* 0x000ea20000300800 */
[----:B------:R-:W-:Y:S01]  /*b520*/  IMAD.HI.U32 R4, R0, R3, RZ ;  /* 0x0000000300047227 */ /* 0x000fe200078e00ff */
[----:B------:R-:W-:-:S03]  /*b530*/  ISETP.GT.U32.AND P3, PT, R2, R8, PT ;  /* 0x000000080200720c */ /* 0x000fc60003f64070 */
[----:B------:R-:W-:Y:S01]  /*b540*/  IMAD.MOV R4, RZ, RZ, -R4 ;  /* 0x000000ffff047224 */ /* 0x000fe200078e0a04 */
[----:B------:R-:W-:-:S03]  /*b550*/  ISETP.GT.U32.AND P4, PT, R2, R9, PT ;  /* 0x000000090200720c */ /* 0x000fc60003f84070 */
[----:B------:R-:W-:-:S05]  /*b560*/  IMAD R3, R2, R4, R3 ;  /* 0x0000000402037224 */ /* 0x000fca00078e0203 */
[----:B------:R-:W-:Y:S01]  /*b570*/  ISETP.GT.U32.AND P2, PT, R2, R3, PT ;  /* 0x000000030200720c */ /* 0x000fe20003f44070 */
[----:B------:R-:W-:-:S04]  /*b580*/  @!P3 IMAD.IADD R8, R8, 0x1, -R2 ;  /* 0x000000010808b824 */ /* 0x000fc800078e0a02 */
[----:B------:R-:W-:Y:S01]  /*b590*/  @!P4 IMAD.IADD R9, R9, 0x1, -R2 ;  /* 0x000000010909c824 */ /* 0x000fe200078e0a02 */
[----:B------:R-:W-:-:S04]  /*b5a0*/  ISETP.GT.U32.AND P3, PT, R2, R8, PT ;  /* 0x000000080200720c */ /* 0x000fc80003f64070 */
[----:B------:R-:W-:-:S03]  /*b5b0*/  ISETP.GT.U32.AND P4, PT, R2, R9, PT ;  /* 0x000000090200720c */ /* 0x000fc60003f84070 */
[----:B------:R-:W-:-:S05]  /*b5c0*/  @!P2 IMAD.IADD R3, R3, 0x1, -R2 ;  /* 0x000000010303a824 */ /* 0x000fca00078e0a02 */
[----:B------:R-:W-:Y:S01]  /*b5d0*/  ISETP.GT.U32.AND P2, PT, R2, R3, PT ;  /* 0x000000030200720c */ /* 0x000fe20003f44070 */
[----:B------:R-:W-:-:S04]  /*b5e0*/  @!P3 IMAD.IADD R8, R8, 0x1, -R2 ;  /* 0x000000010808b824 */ /* 0x000fc800078e0a02 */
[----:B0-----:R-:W-:Y:S02]  /*b5f0*/  IMAD.MOV.U32 R10, RZ, RZ, R8 ;  /* 0x000000ffff0a7224 */ /* 0x001fe400078e0008 */
[----:B------:R-:W-:Y:S01]  /*b600*/  @!P4 IMAD.IADD R9, R9, 0x1, -R2 ;  /* 0x000000010909c824 */ /* 0x000fe200078e0a02 */
[----:B------:R-:W-:Y:S01]  /*b610*/  IABS R6, R15 ;  /* 0x0000000f00067213 */ /* 0x000fe20000000000 */
[----:B------:R-:W-:Y:S02]  /*b620*/  @!P0 IMAD.MOV R10, RZ, RZ, -R10 ;  /* 0x000000ffff0a8224 */ /* 0x000fe400078e0a0a */
[----:B-1----:R-:W-:Y:S02]  /*b630*/  IMAD.MOV.U32 R15, RZ, RZ, R9 ;  /* 0x000000ffff0f7224 */ /* 0x002fe400078e0009 */
[----:B------:R-:W-:Y:S01]  /*b640*/  @!P2 IMAD.IADD R3, R3, 0x1, -R2 ;  /* 0x000000010303a824 */ /* 0x000fe200078e0a02 */
[----:B------:R0:W-:Y:S01]  /*b650*/  STL [R1+0x284], R10 ;  /* 0x0002840a01007387 */ /* 0x0001e20000100800 */
[----:B-----5:R-:W-:Y:S01]  /*b660*/  IABS R11, R16 ;  /* 0x00000010000b7213 */ /* 0x020fe20000000000 */
[----:B------:R-:W-:Y:S01]  /*b670*/  @!P5 IMAD.MOV R15, RZ, RZ, -R15 ;  /* 0x000000ffff0fd224 */ /* 0x000fe200078e0a0f */
[----:B------:R-:W-:-:S02]  /*b680*/  ISETP.GE.AND P6, PT, R16, RZ, PT ;  /* 0x000000ff1000720c */ /* 0x000fc40003fc6270 */
[----:B------:R-:W-:Y:S02]  /*b690*/  ISETP.GE.AND P4, PT, R14, RZ, PT ;  /* 0x000000ff0e00720c */ /* 0x000fe40003f86270 */
[----:B---3--:R-:W-:Y:S01]  /*b6a0*/  IABS R8, R13 ;  /* 0x0000000d00087213 */ /* 0x008fe20000000000 */
[----:B--2---:R1:W-:Y:S01]  /*b6b0*/  STL [R1+0x363c], R12 ;  /* 0x00363c0c01007387 */ /* 0x0043e20000100800 */
[----:B0-----:R-:W-:-:S03]  /*b6c0*/  IABS R10, R12 ;  /* 0x0000000c000a7213 */ /* 0x001fc60000000000 */
[----:B------:R-:W2:Y:S04]  /*b6d0*/  LDL.LU R16, [R1+0x128] ;  /* 0x0001280001107983 */ /* 0x000ea80000300800 */
[----:B------:R-:W3:Y:S01]  /*b6e0*/  LDL.LU R14, [R1+0x15c] ;  /* 0x00015c00010e7983 */ /* 0x000ee20000300800 */
[----:B-1----:R-:W-:-:S03]  /*b6f0*/  IMAD.MOV.U32 R12, RZ, RZ, R3 ;  /* 0x000000ffff0c7224 */ /* 0x002fc600078e0003 */
[----:B------:R-:W4:Y:S04]  /*b700*/  LDL.LU R13, [R1+0x12c] ;  /* 0x00012c00010d7983 */ /* 0x000f280000300800 */
[----:B------:R-:W5:Y:S04]  /*b710*/  LDL.LU R3, [R1+0x120] ;  /* 0x0001200001037983 */ /* 0x000f680000300800 */
[----:B------:R0:W-:Y:S04]  /*b720*/  STL [R1+0x280], R15 ;  /* 0x0002800f01007387 */ /* 0x0001e80000100800 */
[----:B0-----:R-:W2:Y:S01]  /*b730*/  LDL.LU R15, [R1+0x3640] ;  /* 0x00364000010f7983 */ /* 0x001ea20000300800 */
[----:B------:R-:W-:-:S02]  /*b740*/  @!P1 IMAD.MOV R12, RZ, RZ, -R12 ;  /* 0x000000ffff0c9224 */ /* 0x000fc400078e0a0c */
[----:B------:R-:W-:-:S04]  /*b750*/  IMAD.HI.U32 R4, R0, R11, RZ ;  /* 0x0000000b00047227 */ /* 0x000fc800078e00ff */
[----:B------:R-:W-:-:S04]  /*b760*/  IMAD.MOV R4, RZ, RZ, -R4 ;  /* 0x000000ffff047224 */ /* 0x000fc800078e0a04 */
[----:B------:R-:W-:Y:S02]  /*b770*/  IMAD R4, R2, R4, R11 ;  /* 0x0000000402047224 */ /* 0x000fe400078e020b */
[----:B------:R-:W-:Y:S01]  /*b780*/  IMAD.HI.U32 R11, R0, R6, RZ ;  /* 0x00000006000b7227 */ /* 0x000fe200078e00ff */
[----:B------:R-:W-:-:S03]  /*b790*/  ISETP.GT.U32.AND P0, PT, R2, R7, PT ;  /* 0x000000070200720c */ /* 0x000fc60003f04070 */
[----:B------:R-:W-:Y:S01]  /*b7a0*/  IMAD.MOV R11, RZ, RZ, -R11 ;  /* 0x000000ffff0b7224 */ /* 0x000fe200078e0a0b */
[----:B------:R-:W-:-:S03]  /*b7b0*/  ISETP.GT.U32.AND P3, PT, R2, R4, PT ;  /* 0x000000040200720c */ /* 0x000fc60003f64070 */
[C---:B------:R-:W-:Y:S01]  /*b7c0*/  IMAD R6, R2.reuse, R11, R6 ;  /* 0x0000000b02067224 */ /* 0x040fe200078e0206 */
[----:B--2---:R-:W-:Y:S02]  /*b7d0*/  ISETP.GE.AND P5, PT, R15, RZ, PT ;  /* 0x000000ff0f00720c */ /* 0x004fe40003fa6270 */
[----:B------:R-:W2:Y:S04]  /*b7e0*/  LDL.LU R15, [R1+0x130] ;  /* 0x00013000010f7983 */ /* 0x000ea80000300800 */
[----:B------:R0:W-:Y:S04]  /*b7f0*/  STL [R1+0x2a0], R12 ;  /* 0x0002a00c01007387 */ /* 0x0001e80000100800 */
[----:B0-----:R-:W2:Y:S01]  /*b800*/  LDL.LU R12, [R1+0x363c] ;  /* 0x00363c00010c7983 */ /* 0x001ea20000300800 */
[----:B------:R-:W-:Y:S01]  /*b810*/  ISETP.GT.U32.AND P2, PT, R2, R6, PT ;  /* 0x000000060200720c */ /* 0x000fe20003f44070 */
[----:B------:R-:W-:-:S02]  /*b820*/  @!P0 IMAD.IADD R7, R7, 0x1, -R2 ;  /* 0x0000000107078824 */ /* 0x000fc400078e0a02 */
[----:B------:R-:W-:-:S03]  /*b830*/  @!P3 IMAD.IADD R4, R4, 0x1, -R2 ;  /* 0x000000010404b824 */ /* 0x000fc600078e0a02 */
[C---:B------:R-:W-:Y:S02]  /*b840*/  ISETP.GT.U32.AND P0, PT, R2.reuse, R7, PT ;  /* 0x000000070200720c */ /* 0x040fe40003f04070 */
[----:B------:R-:W-:-:S05]  /*b850*/  ISETP.GT.U32.AND P3, PT, R2, R4, PT ;  /* 0x000000040200720c */ /* 0x000fca0003f64070 */
[----:B------:R-:W-:-:S05]  /*b860*/  @!P2 IMAD.IADD R6, R6, 0x1, -R2 ;  /* 0x000000010606a824 */ /* 0x000fca00078e0a02 */
[----:B------:R-:W-:Y:S01]  /*b870*/  ISETP.GT.U32.AND P2, PT, R2, R6, PT ;  /* 0x000000060200720c */ /* 0x000fe20003f44070 */
[--C-:B------:R-:W-:Y:S02]  /*b880*/  @!P0 IMAD.IADD R7, R7, 0x1, -R2.reuse ;  /* 0x0000000107078824 */ /* 0x100fe400078e0a02 */
[----:B------:R-:W-:-:S04]  /*b890*/  @!P3 IMAD.IADD R4, R4, 0x1, -R2 ;  /* 0x000000010404b824 */ /* 0x000fc800078e0a02 */
[----:B------:R-:W-:Y:S01]  /*b8a0*/  @!P6 IMAD.MOV R4, RZ, RZ, -R4 ;  /* 0x000000ffff04e224 */ /* 0x000fe200078e0a04 */
[----:B-----5:R-:W-:-:S05]  /*b8b0*/  ISETP.GE.AND P1, PT, R3, RZ, PT ;  /* 0x000000ff0300720c */ /* 0x020fca0003f26270 */
[----:B------:R-:W-:Y:S01]  /*b8c0*/  @!P2 IMAD.IADD R6, R6, 0x1, -R2 ;  /* 0x000000010606a824 */ /* 0x000fe200078e0a02 */
[----:B------:R4:W-:Y:S01]  /*b8d0*/  STL [R1+0x298], R4 ;  /* 0x0002980401007387 */ /* 0x0009e20000100800 */
[----:B---3--:R-:W-:Y:S02]  /*b8e0*/  ISETP.GE.AND P2, PT, R14, RZ, PT ;  /* 0x000000ff0e00720c */ /* 0x008fe40003f46270 */
[----:B------:R-:W-:Y:S02]  /*b8f0*/  IABS R3, R16 ;  /* 0x0000001000037213 */ /* 0x000fe40000000000 */
[----:B------:R-:W-:Y:S02]  /*b900*/  ISETP.GE.AND P6, PT, R16, RZ, PT ;  /* 0x000000ff1000720c */ /* 0x000fe40003fc6270 */
[----:B--2---:R-:W-:Y:S01]  /*b910*/  ISETP.GE.AND P3, PT, R12, RZ, PT ;  /* 0x000000ff0c00720c */ /* 0x004fe20003f66270 */
[----:B------:R-:W-:-:S04]  /*b920*/  IMAD.MOV.U32 R12, RZ, RZ, R7 ;  /* 0x000000ffff0c7224 */ /* 0x000fc800078e0007 */
[----:B------:R-:W-:Y:S01]  /*b930*/  @!P4 IMAD.MOV R12, RZ, RZ, -R12 ;  /* 0x000000ffff0cc224 */ /* 0x000fe200078e0a0c */
[----:B------:R-:W-:Y:S01]  /*b940*/  IABS R7, R14 ;  /* 0x0000000e00077213 */ /* 0x000fe20000000000 */
[----:B------:R-:W-:-:S03]  /*b950*/  IMAD.MOV.U32 R14, RZ, RZ, R6 ;  /* 0x000000ffff0e7224 */ /* 0x000fc600078e0006 */
[----:B------:R-:W-:Y:S04]  /*b960*/  STL [R1+0x28c], R12 ;  /* 0x00028c0c01007387 */ /* 0x000fe80000100800 */
[----:B------:R-:W2:Y:S04]  /*b970*/  LDL R6, [R1+0x134] ;  /* 0x0001340001067983 */ /* 0x000ea80000100800 */
[----:B------:R-:W3:Y:S01]  /*b980*/  LDL R16, [R1+0x138] ;  /* 0x0001380001107983 */ /* 0x000ee20000100800 */
[----:B------:R-:W-:Y:S02]  /*b990*/  IMAD.MOV.U32 R11, RZ, RZ, R10 ;  /* 0x000000ffff0b7224 */ /* 0x000fe400078e000a */
[----:B------:R-:W-:-:S04]  /*b9a0*/  IMAD.HI.U32 R10, R0, R8, RZ ;  /* 0x00000008000a7227 */ /* 0x000fc800078e00ff */
[----:B------:R-:W-:-:S04]  /*b9b0*/  IMAD.MOV R10, RZ, RZ, -R10 ;  /* 0x000000ffff0a7224 */ /* 0x000fc800078e0a0a */
[----:B------:R-:W-:-:S05]  /*b9c0*/  IMAD R8, R2, R10, R8 ;  /* 0x0000000a02087224 */ /* 0x000fca00078e0208 */
[----:B------:R-:W-:Y:S01]  /*b9d0*/  ISETP.GT.U32.AND P0, PT, R2, R8, PT ;  /* 0x000000080200720c */ /* 0x000fe20003f04070 */
[----:B------:R-:W-:-:S04]  /*b9e0*/  IMAD.HI.U32 R9, R0, R11, RZ ;  /* 0x0000000b00097227 */ /* 0x000fc800078e00ff */
[----:B------:R-:W-:-:S04]  /*b9f0*/  IMAD.MOV R9, RZ, RZ, -R9 ;  /* 0x000000ffff097224 */ /* 0x000fc800078e0a09 */
[----:B------:R-:W-:Y:S02]  /*ba00*/  IMAD R9, R2, R9, R11 ;  /* 0x0000000902097224 */ /* 0x000fe400078e020b */
[----:B------:R-:W-:-:S04]  /*ba10*/  IMAD.HI.U32 R11, R0, R3, RZ ;  /* 0x00000003000b7227 */ /* 0x000fc800078e00ff */
[----:B------:R-:W-:Y:S01]  /*ba20*/  @!P0 IMAD.IADD R8, R8, 0x1, -R2 ;  /* 0x0000000108088824 */ /* 0x000fe200078e0a02 */
[----:B----4-:R-:W-:Y:S01]  /*ba30*/  IABS R4, R13 ;  /* 0x0000000d00047213 */ /* 0x010fe20000000000 */
[----:B------:R-:W-:-:S03]  /*ba40*/  IMAD.MOV R11, RZ, RZ, -R11 ;  /* 0x000000ffff0b7224 */ /* 0x000fc600078e0a0b */
[C---:B------:R-:W-:Y:S01]  /*ba50*/  ISETP.GT.U32.AND P0, PT, R2.reuse, R8, PT ;  /* 0x000000080200720c */ /* 0x040fe20003f04070 */
[----:B------:R-:W-:Y:S02]  /*ba60*/  IMAD R11, R2, R11, R3 ;  /* 0x0000000b020b7224 */ /* 0x000fe400078e0203 */
[----:B------:R-:W-:-:S04]  /*ba70*/  IMAD.HI.U32 R3, R0, R4, RZ ;  /* 0x0000000400037227 */ /* 0x000fc800078e00ff */
[----:B------:R-:W-:-:S04]  /*ba80*/  IMAD.MOV R3, RZ, RZ, -R3 ;  /* 0x000000ffff037224 */ /* 0x000fc800078e0a03 */
[----:B------:R-:W-:Y:S02]  /*ba90*/  IMAD R3, R2, R3, R4 ;  /* 0x0000000302037224 */ /* 0x000fe400078e0204 */
[----:B------:R-:W-:Y:S02]  /*baa0*/  @!P0 IMAD.IADD R8, R8, 0x1, -R2 ;  /* 0x0000000108088824 */ /* 0x000fe400078e0a02 */
[----:B------:R-:W-:-:S05]  /*bab0*/  @!P5 IMAD.MOV R14, RZ, RZ, -R14 ;  /* 0x000000ffff0ed224 */ /* 0x000fca00078e0a0e */
[----:B------:R0:W-:Y:S04]  /*bac0*/  STL [R1+0x288], R14 ;  /* 0x0002880e01007387 */ /* 0x0001e80000100800 */
[----:B0-----:R-:W4:Y:S01]  /*bad0*/  LDL.LU R14, [R1+0x13c] ;  /* 0x00013c00010e7983 */ /* 0x001f220000300800 */
[----:B--2---:R-:W-:Y:S02]  /*bae0*/  IABS R4, R6 ;  /* 0x0000000600047213 */ /* 0x004fe40000000000 */
[----:B---3--:R-:W-:Y:S01]  /*baf0*/  IABS R6, R16 ;  /* 0x0000001000067213 */ /* 0x008fe20000000000 */
[----:B------:R-:W-:-:S04]  /*bb00*/  IMAD.MOV.U32 R16, RZ, RZ, R8 ;  /* 0x000000ffff107224 */ /* 0x000fc800078e0008 */
[----:B------:R-:W-:-:S05]  /*bb10*/  @!P1 IMAD.MOV R16, RZ, RZ, -R16 ;  /* 0x000000ffff109224 */ /* 0x000fca00078e0a10 */
[----:B------:R0:W-:Y:S04]  /*bb20*/  STL [R1+0x27c], R16 ;  /* 0x00027c1001007387 */ /* 0x0001e80000100800 */
[----:B0-----:R-:W2:Y:S01]  /*bb30*/  LDL.LU R16, [R1+0x148] ;  /* 0x0001480001107983 */ /* 0x001ea20000300800 */
[C---:B------:R-:W-:Y:S02]  /*bb40*/  ISETP.GT.U32.AND P4, PT, R2.reuse, R9, PT ;  /* 0x000000090200720c */ /* 0x040fe40003f84070 */
[----:B------:R-:W-:Y:S01]  /*bb50*/  ISETP.GT.U32.AND P5, PT, R2, R11, PT ;  /* 0x0000000b0200720c */ /* 0x000fe20003fa4070 */
[----:B------:R-:W-:-:S04]  /*bb60*/  IMAD.HI.U32 R12, R0, R7, RZ ;  /* 0x00000007000c7227 */ /* 0x000fc800078e00ff */
[----:B------:R-:W-:-:S04]  /*bb70*/  IMAD.MOV R12, RZ, RZ, -R12 ;  /* 0x000000ffff0c7224 */ /* 0x000fc800078e0a0c */
[C---:B------:R-:W-:Y:S02]  /*bb80*/  IMAD R7, R2.reuse, R12, R7 ;  /* 0x0000000c02077224 */ /* 0x040fe400078e0207 */
[--C-:B------:R-:W-:Y:S02]  /*bb90*/  @!P4 IMAD.IADD R9, R9, 0x1, -R2.reuse ;  /* 0x000000010909c824 */ /* 0x100fe400078e0a02 */
[----:B------:R-:W-:Y:S01]  /*bba0*/  @!P5 IMAD.IADD R11, R11, 0x1, -R2 ;  /* 0x000000010b0bd824 */ /* 0x000fe200078e0a02 */
[C---:B------:R-:W-:Y:S02]  /*bbb0*/  ISETP.GT.U32.AND P0, PT, R2.reuse, R7, PT ;  /* 0x000000070200720c */ /* 0x040fe40003f04070 */
[C---:B------:R-:W-:Y:S02]  /*bbc0*/  ISETP.GT.U32.AND P4, PT, R2.reuse, R9, PT ;  /* 0x000000090200720c */ /* 0x040fe40003f84070 */
[----:B------:R-:W-:Y:S02]  /*bbd0*/  ISETP.GT.U32.AND P5, PT, R2, R11, PT ;  /* 0x0000000b0200720c */ /* 0x000fe40003fa4070 */
[----:B------:R-:W-:-:S02]  /*bbe0*/  IABS R10, R15 ;  /* 0x0000000f000a7213 */ /* 0x000fc40000000000 */
[----:B------:R-:W-:-:S03]  /*bbf0*/  ISETP.GE.AND P1, PT, R13, RZ, PT ;  /* 0x000000ff0d00720c */ /* 0x000fc60003f26270 */
[----:B------:R-:W-:-:S04]  /*bc00*/  IMAD.HI.U32 R12, R0, R10, RZ ;  /* 0x0000000a000c7227 */ /* 0x000fc800078e00ff */
[--C-:B------:R-:W-:Y:S02]  /*bc10*/  @!P4 IMAD.IADD R9, R9, 0x1, -R2.reuse ;  /* 0x000000010909c824 */ /* 0x100fe400078e0a02 */
[--C-:B------:R-:W-:Y:S01]  /*bc20*/  @!P0 IMAD.IADD R7, R7, 0x1, -R2.reuse ;  /* 0x0000000107078824 */ /* 0x100fe200078e0a02 */
[----:B------:R-:W-:Y:S01]  /*bc30*/  ISETP.GE.AND P0, PT, R15, RZ, PT ;  /* 0x000000ff0f00720c */ /* 0x000fe20003f06270 */
[----:B------:R-:W-:Y:S02]  /*bc40*/  @!P5 IMAD.IADD R11, R11, 0x1, -R2 ;  /* 0x000000010b0bd824 */ /* 0x000fe400078e0a02 */
[----:B------:R-:W-:Y:S02]  /*bc50*/  IMAD.MOV.U32 R15, RZ, RZ, R9 ;  /* 0x000000ffff0f7224 */ /* 0x000fe400078e0009 */
[----:B------:R-:W-:-:S04]  /*bc60*/  IMAD.HI.U32 R13, R0, R6, RZ ;  /* 0x00000006000d7227 */ /* 0x000fc800078e00ff */
[----:B------:R-:W-:Y:S02]  /*bc70*/  IMAD.MOV R12, RZ, RZ, -R12 ;  /* 0x000000ffff0c7224 */ /* 0x000fe400078e0a0c */
[----:B------:R-:W-:Y:S02]  /*bc80*/  @!P3 IMAD.MOV R15, RZ, RZ, -R15 ;  /* 0x000000ffff0fb224 */ /* 0x000fe400078e0a0f */
[----:B------:R-:W-:Y:S02]  /*bc90*/  IMAD.MOV R13, RZ, RZ, -R13 ;  /* 0x000000ffff0d7224 */ /* 0x000fe400078e0a0d */
[C---:B------:R-:W-:Y:S02]  /*bca0*/  IMAD R10, R2.reuse, R12, R10 ;  /* 0x0000000c020a7224 */ /* 0x040fe400078e020a */
[----:B------:R-:W-:Y:S01]  /*bcb0*/  IMAD R6, R2, R13, R6 ;  /* 0x0000000d02067224 */ /* 0x000fe200078e0206 */
[----:B--2---:R0:W-:Y:S04]  /*bcc0*/  STL [R1+0x3638], R16 ;  /* 0x0036381001007387 */ /* 0x0041e80000100800 */
[----:B------:R-:W2:Y:S04]  /*bcd0*/  LDL R9, [R1+0x140] ;  /* 0x0001400001097983 */ /* 0x000ea80000100800 */
[----:B------:R-:W3:Y:S01]  /*bce0*/  LDL.LU R12, [R1+0x134] ;  /* 0x00013400010c7983 */ /* 0x000ee20000300800 */
[----:B0-----:R-:W-:-:S03]  /*bcf0*/  IMAD.MOV.U32 R16, RZ, RZ, R11 ;  /* 0x000000ffff107224 */ /* 0x001fc600078e000b */
[----:B------:R0:W-:Y:S01]  /*bd00*/  STL [R1+0x278], R15 ;  /* 0x0002780f01007387 */ /* 0x0001e20000100800 */
[----:B------:R-:W-:-:S03]  /*bd10*/  @!P6 IMAD.MOV R16, RZ, RZ, -R16 ;  /* 0x000000ffff10e224 */ /* 0x000fc600078e0a10 */
[----:B0-----:R-:W5:Y:S04]  /*bd20*/  LDL.LU R15, [R1+0x14c] ;  /* 0x00014c00010f7983 */ /* 0x001f680000300800 */
[----:B------:R-:W2:Y:S04]  /*bd30*/  LDL.LU R13, [R1+0x138] ;  /* 0x00013800010d7983 */ /* 0x000ea80000300800 */
[----:B------:R0:W-:Y:S04]  /*bd40*/  STL [R1+0x274], R16 ;  /* 0x0002741001007387 */ /* 0x0001e80000100800 */
[----:B0-----:R-:W3:Y:S01]  /*bd50*/  LDL.LU R16, [R1+0x3638] ;  /* 0x0036380001107983 */ /* 0x001ee20000300800 */
[----:B------:R-:W-:-:S02]  /*bd60*/  ISETP.GT.U32.AND P4, PT, R2, R3, PT ;  /* 0x000000030200720c */ /* 0x000fc40003f84070 */
[----:B------:R-:W-:-:S11]  /*bd70*/  ISETP.GT.U32.AND P5, PT, R2, R10, PT ;  /* 0x0000000a0200720c */ /* 0x000fd60003fa4070 */
[----:B------:R-:W-:Y:S01]  /*bd80*/  @!P4 IMAD.IADD R3, R3, 0x1, -R2 ;  /* 0x000000010303c824 */ /* 0x000fe200078e0a02 */
[----:B------:R-:W-:-:S04]  /*bd90*/  ISETP.GT.U32.AND P4, PT, R2, R7, PT ;  /* 0x000000070200720c */ /* 0x000fc80003f84070 */
[----:B------:R-:W-:Y:S01]  /*bda0*/  ISETP.GT.U32.AND P3, PT, R2, R3, PT ;  /* 0x000000030200720c */ /* 0x000fe20003f64070 */
[----:B------:R-:W-:-:S08]  /*bdb0*/  @!P5 IMAD.IADD R10, R10, 0x1, -R2 ;  /* 0x000000010a0ad824 */ /* 0x000fd000078e0a02 */
[----:B------:R-:W-:-:S04]  /*bdc0*/  @!P4 IMAD.IADD R7, R7, 0x1, -R2 ;  /* 0x000000010707c824 */ /* 0x000fc800078e0a02 */
[----:B------:R-:W-:Y:S02]  /*bdd0*/  @!P3 IMAD.IADD R3, R3, 0x1, -R2 ;  /* 0x000000010303b824 */ /* 0x000fe400078e0a02 */
[----:B------:R-:W-:Y:S01]  /*bde0*/  @!P2 IMAD.MOV R7, RZ, RZ, -R7 ;  /* 0x000000ffff07a224 */ /* 0x000fe200078e0a07 */
[----:B--2---:R-:W-:Y:S02]  /*bdf0*/  ISETP.GE.AND P5, PT, R13, RZ, PT ;  /* 0x000000ff0d00720c */ /* 0x004fe40003fa6270 */
[----:B---3--:R-:W-:Y:S01]  /*be00*/  IABS R13, R16 ;  /* 0x00000010000d7213 */ /* 0x008fe20000000000 */
[----:B------:R0:W-:Y:S02]  /*be10*/  STL [R1+0x3634], R16 ;  /* 0x0036341001007387 */ /* 0x0001e40000100800 */
[----:B0-----:R-:W-:Y:S02]  /*be20*/  IMAD.MOV.U32 R16, RZ, RZ, R3 ;  /* 0x000000ffff107224 */ /* 0x001fe400078e0003 */
[----:B------:R-:W2:Y:S02]  /*be30*/  LDL R3, [R1+0x150] ;  /* 0x0001500001037983 */ /* 0x000ea40000100800 */
[----:B------:R-:W-:-:S02]  /*be40*/  @!P1 IMAD.MOV R16, RZ, RZ, -R16 ;  /* 0x000000ffff109224 */ /* 0x000fc400078e0a10 */
[----:B------:R-:W-:Y:S04]  /*be50*/  STL [R1+0x270], R7 ;  /* 0x0002700701007387 */ /* 0x000fe80000100800 */
[----:B------:R0:W-:Y:S04]  /*be60*/  STL [R1+0x26c], R16 ;  /* 0x00026c1001007387 */ /* 0x0001e80000100800 */
[----:B0-----:R-:W3:Y:S01]  /*be70*/  LDL.LU R16, [R1+0x140] ;  /* 0x0001400001107983 */ /* 0x001ee20000300800 */
[----:B------:R-:W-:-:S04]  /*be80*/  IMAD.HI.U32 R8, R0, R4, RZ ;  /* 0x0000000400087227 */ /* 0x000fc800078e00ff */
[----:B------:R-:W-:Y:S01]  /*be90*/  IMAD.MOV R8, RZ, RZ, -R8 ;  /* 0x000000ffff087224 */ /* 0x000fe200078e0a08 */
[----:B------:R-:W-:-:S03]  /*bea0*/  ISETP.GT.U32.AND P4, PT, R2, R6, PT ;  /* 0x000000060200720c */ /* 0x000fc60003f84070 */
[----:B------:R-:W-:-:S05]  /*beb0*/  IMAD R4, R2, R8, R4 ;  /* 0x0000000802047224 */ /* 0x000fca00078e0204 */
[----:B------:R-:W-:-:S05]  /*bec0*/  ISETP.GT.U32.AND P6, PT, R2, R4, PT ;  /* 0x000000040200720c */ /* 0x000fca0003fc4070 */
[----:B------:R-:W-:-:S05]  /*bed0*/  @!P4 IMAD.IADD R6, R6, 0x1, -R2 ;  /* 0x000000010606c824 */ /* 0x000fca00078e0a02 */
[----:B------:R-:W-:-:S03]  /*bee0*/  ISETP.GT.U32.AND P1, PT, R2, R6, PT ;  /* 0x000000060200720c */ /* 0x000fc60003f24070 */
[----:B------:R-:W-:Y:S01]  /*bef0*/  @!P6 IMAD.IADD R4, R4, 0x1, -R2 ;  /* 0x000000010404e824 */ /* 0x000fe200078e0a02 */
[----:B------:R-:W-:-:S09]  /*bf00*/  ISETP.GT.U32.AND P6, PT, R2, R10, PT ;  /* 0x0000000a0200720c */ /* 0x000fd20003fc4070 */
[----:B------:R-:W-:-:S04]  /*bf10*/  @!P1 IMAD.IADD R6, R6, 0x1, -R2 ;  /* 0x0000000106069824 */ /* 0x000fc800078e0a02 */
[----:B------:R-:W-:Y:S01]  /*bf20*/  @!P6 IMAD.IADD R10, R10, 0x1, -R2 ;  /* 0x000000010a0ae824 */ /* 0x000fe200078e0a02 */
[----:B----4-:R-:W-:Y:S02]  /*bf30*/  IABS R8, R14 ;  /* 0x0000000e00087213 */ /* 0x010fe40000000000 */
[----:B------:R-:W-:Y:S02]  /*bf40*/  ISETP.GE.AND P2, PT, R14, RZ, PT ;  /* 0x000000ff0e00720c */ /* 0x000fe40003f46270 */
[----:B------:R-:W4:Y:S01]  /*bf50*/  LDL R14, [R1+0x154] ;  /* 0x00015400010e7983 */ /* 0x000f220000100800 */
[----:B---3--:R-:W-:Y:S01]  /*bf60*/  ISETP.GE.AND P1, PT, R16, RZ, PT ;  /* 0x000000ff1000720c */ /* 0x008fe20003f26270 */
[----:B------:R-:W-:Y:S02]  /*bf70*/  IMAD.MOV.U32 R16, RZ, RZ, R10 ;  /* 0x000000ffff107224 */ /* 0x000fe400078e000a */
[----:B------:R-:W3:Y:S02]  /*bf80*/  LDL R10, [R1+0x158] ;  /* 0x00015800010a7983 */ /* 0x000ee40000100800 */
[----:B------:R-:W-:-:S05]  /*bf90*/  @!P0 IMAD.MOV R16, RZ, RZ, -R16 ;  /* 0x000000ffff108224 */ /* 0x000fca00078e0a10 */
[----:B------:R0:W-:Y:S04]  /*bfa0*/  STL [R1+0x268], R16 ;  /* 0x0002681001007387 */ /* 0x0001e80000100800 */
[----:B0-----:R-:W2:Y:S01]  /*bfb0*/  LDL.LU R16, [R1+0x3634] ;  /* 0x0036340001107983 */ /* 0x001ea20000300800 */
[----:B------:R-:W-:Y:S01]  /*bfc0*/  IABS R11, R9 ;  /* 0x00000009000b7213 */ /* 0x000fe20000000000 */
[----:B------:R-:W-:Y:S01]  /*bfd0*/  IMAD.MOV.U32 R9, RZ, RZ, R8 ;  /* 0x000000ffff097224 */ /* 0x000fe200078e0008 */
[----:B------:R-:W-:-:S03]  /*bfe0*/  ISETP.GT.U32.AND P4, PT, R2, R4, PT ;  /* 0x000000040200720c */ /* 0x000fc60003f84070 */
[----:B------:R-:W-:-:S04]  /*bff0*/  IMAD.MOV.U32 R8, RZ, RZ, R11 ;  /* 0x000000ffff087224 */ /* 0x000fc800078e000b */
[----:B------:R-:W-:-:S04]  /*c000*/  IMAD.HI.U32 R11, R0, R8, RZ ;  /* 0x00000008000b7227 */ /* 0x000fc800078e00ff */
[----:B------:R-:W-:-:S04]  /*c010*/  IMAD.MOV R11, RZ, RZ, -R11 ;  /* 0x000000ffff0b7224 */ /* 0x000fc800078e0a0b */
[----:B------:R-:W-:Y:S02]  /*c020*/  IMAD R8, R2, R11, R8 ;  /* 0x0000000b02087224 */ /* 0x000fe400078e0208 */
[----:B------:R-:W-:-:S03]  /*c030*/  @!P4 IMAD.IADD R4, R4, 0x1, -R2 ;  /* 0x000000010404c824 */ /* 0x000fc600078e0a02 */
[----:B------:R-:W-:-:S13]  /*c040*/  ISETP.GT.U32.AND P4, PT, R2, R8, PT ;  /* 0x000000080200720c */ /* 0x000fda0003f84070 */
[----:B------:R-:W-:Y:S01]  /*c050*/  @!P4 IMAD.IADD R8, R8, 0x1, -R2 ;  /* 0x000000010808c824 */ /* 0x000fe200078e0a02 */
[----:B------:R-:W-:Y:S01]  /*c060*/  ISETP.GE.AND P3, PT, R12, RZ, PT ;  /* 0x000000ff0c00720c */ /* 0x000fe20003f66270 */
[----:B------:R-:W-:-:S04]  /*c070*/  IMAD.HI.U32 R12, R0, R9, RZ ;  /* 0x00000009000c7227 */ /* 0x000fc800078e00ff */
[----:B------:R-:W-:Y:S01]  /*c080*/  IMAD.MOV R12, RZ, RZ, -R12 ;  /* 0x000000ffff0c7224 */ /* 0x000fe200078e0a0c */
[----:B--2---:R-:W-:Y:S02]  /*c090*/  ISETP.GE.AND P4, PT, R16, RZ, PT ;  /* 0x000000ff1000720c */ /* 0x004fe40003f86270 */
[----:B------:R-:W2:Y:S01]  /*c0a0*/  LDL.LU R16, [R1+0x168] ;  /* 0x0001680001107983 */ /* 0x000ea20000300800 */
[----:B------:R-:W-:-:S05]  /*c0b0*/  IMAD R9, R2, R12, R9 ;  /* 0x0000000c02097224 */ /* 0x000fca00078e0209 */
[----:B------:R-:W-:Y:S02]  /*c0c0*/  ISETP.GT.U32.AND P6, PT, R2, R9, PT ;  /* 0x000000090200720c */ /* 0x000fe40003fc4070 */
[----:B-----5:R-:W-:Y:S01]  /*c0d0*/  IABS R7, R15 ;  /* 0x0000000f00077213 */ /* 0x020fe20000000000 */
[----:B------:R-:W-:Y:S01]  /*c0e0*/  IMAD.HI.U32 R11, R0, R13, RZ ;  /* 0x0000000d000b7227 */ /* 0x000fe200078e00ff */
[----:B------:R-:W-:-:S03]  /*c0f0*/  IABS R3, R3 ;  /* 0x0000000300037213 */ /* 0x000fc60000000000 */
[----:B------:R-:W-:-:S06]  /*c100*/  IMAD.HI.U32 R12, R0, R7, RZ ;  /* 0x00000007000c7227 */ /* 0x000fcc00078e00ff */
[----:B------:R-:W-:Y:S02]  /*c110*/  @!P6 IMAD.IADD R9, R9, 0x1, -R2 ;  /* 0x000000010909e824 */ /* 0x000fe400078e0a02 */
[----:B------:R-:W-:-:S03]  /*c120*/  IMAD.MOV R11, RZ, RZ, -R11 ;  /* 0x000000ffff0b7224 */ /* 0x000fc600078e0a0b */
[C---:B------:R-:W-:Y:S01]  /*c130*/  ISETP.GT.U32.AND P0, PT, R2.reuse, R9, PT ;  /* 0x000000090200720c */ /* 0x040fe20003f04070 */
[----:B------:R-:W-:Y:S02]  /*c140*/  IMAD.MOV R12, RZ, RZ, -R12 ;  /* 0x000000ffff0c7224 */ /* 0x000fe400078e0a0c */
[----:B------:R-:W-:Y:S01]  /*c150*/  IMAD R13, R2, R11, R13 ;  /* 0x0000000b020d7224 */ /* 0x000fe200078e020d */
[----:B----4-:R-:W-:Y:S01]  /*c160*/  IABS R11, R14 ;  /* 0x0000000e000b7213 */ /* 0x010fe20000000000 */
[----:B------:R-:W-:-:S04]  /*c170*/  IMAD.HI.U32 R14, R0, R3, RZ ;  /* 0x00000003000e7227 */ /* 0x000fc800078e00ff */
[----:B------:R-:W-:Y:S01]  /*c180*/  IMAD R12, R2, R12, R7 ;  /* 0x0000000c020c7224 */ /* 0x000fe200078e0207 */
[----:B---3--:R-:W-:Y:S01]  /*c190*/  IABS R7, R10 ;  /* 0x0000000a00077213 */ /* 0x008fe20000000000 */
[----:B------:R-:W-:Y:S02]  /*c1a0*/  IMAD.MOV.U32 R10, RZ, RZ, R4 ;  /* 0x000000ffff0a7224 */ /* 0x000fe400078e0004 */
[----:B------:R-:W-:Y:S02]  /*c1b0*/  IMAD.MOV R14, RZ, RZ, -R14 ;  /* 0x000000ffff0e7224 */ /* 0x000fe400078e0a0e */
[----:B------:R-:W-:Y:S02]  /*c1c0*/  @!P0 IMAD.IADD R9, R9, 0x1, -R2 ;  /* 0x0000000109098824 */ /* 0x000fe400078e0a02 */
[----:B------:R-:W-:Y:S02]  /*c1d0*/  @!P3 IMAD.MOV R10, RZ, RZ, -R10 ;  /* 0x000000ffff0ab224 */ /* 0x000fe400078e0a0a */
[----:B------:R-:W-:-:S04]  /*c1e0*/  IMAD.HI.U32 R4, R0, R11, RZ ;  /* 0x0000000b00047227 */ /* 0x000fc800078e00ff */
[----:B------:R-:W-:Y:S02]  /*c1f0*/  IMAD R3, R2, R14, R3 ;  /* 0x0000000e02037224 */ /* 0x000fe400078e0203 */
[----:B------:R-:W-:Y:S02]  /*c200*/  @!P5 IMAD.MOV R6, RZ, RZ, -R6 ;  /* 0x000000ffff06d224 */ /* 0x000fe400078e0a06 */
[----:B------:R-:W-:Y:S01]  /*c210*/  IMAD.MOV R4, RZ, RZ, -R4 ;  /* 0x000000ffff047224 */ /* 0x000fe200078e0a04 */
[----:B------:R-:W-:-:S03]  /*c220*/  ISETP.GE.AND P5, PT, R15, RZ, PT ;  /* 0x000000ff0f00720c */ /* 0x000fc60003fa6270 */
[----:B------:R-:W-:Y:S01]  /*c230*/  IMAD R4, R2, R4, R11 ;  /* 0x0000000402047224 */ /* 0x000fe200078e020b */
[----:B--2---:R0:W-:Y:S04]  /*c240*/  STL [R1+0x3630], R16 ;  /* 0x0036301001007387 */ /* 0x0041e80000100800 */
[----:B------:R-:W2:Y:S01]  /*c250*/  LDL.LU R14, [R1+0x160] ;  /* 0x00016000010e7983 */ /* 0x000ea20000300800 */
[----:B0-----:R-:W-:-:S03]  /*c260*/  IMAD.MOV.U32 R16, RZ, RZ, R9 ;  /* 0x000000ffff107224 */ /* 0x001fc600078e0009 */
[----:B------:R0:W-:Y:S01]  /*c270*/  STL [R1+0x260], R10 ;  /* 0x0002600a01007387 */ /* 0x0001e20000100800 */
[----:B------:R-:W-:-:S03]  /*c280*/  @!P2 IMAD.MOV R16, RZ, RZ, -R16 ;  /* 0x000000ffff10a224 */ /* 0x000fc600078e0a10 */
[----:B------:R-:W3:Y:S04]  /*c290*/  LDL.LU R9, [R1+0x154] ;  /* 0x0001540001097983 */ /* 0x000ee80000300800 */
[----:B0-----:R-:W4:Y:S04]  /*c2a0*/  LDL R10, [R1+0x164] ;  /* 0x00016400010a7983 */ /* 0x001f280000100800 */
[----:B------:R-:W-:Y:S04]  /*c2b0*/  STL [R1+0x258], R6 ;  /* 0x0002580601007387 */ /* 0x000fe80000100800 */
[----:B------:R-:W5:Y:S04]  /*c2c0*/  LDL R15, [R1+0x16c] ;  /* 0x00016c00010f7983 */ /* 0x000f680000100800 */
[----:B------:R-:W2:Y:S04]  /*c2d0*/  LDL.LU R11, [R1+0x150] ;  /* 0x00015000010b7983 */ /* 0x000ea80000300800 */
[----:B------:R0:W-:Y:S04]  /*c2e0*/  STL [R1+0x250], R16 ;  /* 0x0002501001007387 */ /* 0x0001e80000100800 */
[----:B0-----:R-:W2:Y:S01]  /*c2f0*/  LDL.LU R16, [R1+0x3630] ;  /* 0x0036300001107983 */ /* 0x001ea20000300800 */
[----:B------:R-:W-:-:S02]  /*c300*/  ISETP.GT.U32.AND P6, PT, R2, R13, PT ;  /* 0x0000000d0200720c */ /* 0x000fc40003fc4070 */
[----:B------:R-:W-:Y:S01]  /*c310*/  ISETP.GT.U32.AND P3, PT, R2, R8, PT ;  /* 0x000000080200720c */ /* 0x000fe20003f64070 */
[----:B------:R-:W-:Y:S01]  /*c320*/  IMAD.HI.U32 R6, R0, R7, RZ ;  /* 0x0000000700067227 */ /* 0x000fe200078e00ff */
[----:B------:R-:W-:-:S03]  /*c330*/  ISETP.GT.U32.AND P0, PT, R2, R12, PT ;  /* 0x0000000c0200720c */ /* 0x000fc60003f04070 */
[----:B------:R-:W-:-:S06]  /*c340*/  IMAD.MOV R6, RZ, RZ, -R6 ;  /* 0x000000ffff067224 */ /* 0x000fcc00078e0a06 */
[----:B------:R-:W-:Y:S02]  /*c350*/  @!P6 IMAD.IADD R13, R13, 0x1, -R2 ;  /* 0x000000010d0de824 */ /* 0x000fe400078e0a02 */
[----:B------:R-:W-:-:S03]  /*c360*/  IMAD R7, R2, R6, R7 ;  /* 0x0000000602077224 */ /* 0x000fc600078e0207 */
[----:B------:R-:W-:Y:S01]  /*c370*/  ISETP.GT.U32.AND P6, PT, R2, R13, PT ;  /* 0x0000000d0200720c */ /* 0x000fe20003fc4070 */
[--C-:B------:R-:W-:Y:S01]  /*c380*/  @!P3 IMAD.IADD R8, R8, 0x1, -R2.reuse ;  /* 0x000000010808b824 */ /* 0x100fe200078e0a02 */
[----:B------:R0:W-:Y:S01]  /*c390*/  STL [R1+0x362c], R7 ;  /* 0x00362c0701007387 */ /* 0x0001e20000100800 */
[----:B------:R-:W-:Y:S02]  /*c3a0*/  @!P0 IMAD.IADD R12, R12, 0x1, -R2 ;  /* 0x000000010c0c8824 */ /* 0x000fe400078e0a02 */
[----:B0-----:R-:W-:-:S08]  /*c3b0*/  IMAD.MOV.U32 R7, RZ, RZ, R8 ;  /* 0x000000ffff077224 */ /* 0x001fd000078e0008 */
[----:B------:R-:W-:Y:S02]  /*c3c0*/  @!P6 IMAD.IADD R13, R13, 0x1, -R2 ;  /* 0x000000010d0de824 */ /* 0x000fe400078e0a02 */
[----:B------:R-:W-:Y:S01]  /*c3d0*/  @!P1 IMAD.MOV R7, RZ, RZ, -R7 ;  /* 0x000000ffff079224 */ /* 0x000fe200078e0a07 */
[----:B---3--:R-:W-:Y:S02]  /*c3e0*/  ISETP.GE.AND P0, PT, R9, RZ, PT ;  /* 0x000000ff0900720c */ /* 0x008fe40003f06270 */
[----:B----4-:R-:W-:Y:S02]  /*c3f0*/  IABS R6, R10 ;  /* 0x0000000a00067213 */ /* 0x010fe40000000000 */
[----:B-----5:R-:W-:Y:S02]  /*c400*/  IABS R10, R15 ;  /* 0x0000000f000a7213 */ /* 0x020fe40000000000 */
[----:B--2---:R-:W-:Y:S01]  /*c410*/  IABS R9, R16 ;  /* 0x0000001000097213 */ /* 0x004fe20000000000 */
[----:B------:R0:W-:Y:S04]  /*c420*/  STL [R1+0x3628], R16 ;  /* 0x0036281001007387 */ /* 0x0001e80000100800 */
[----:B0-----:R-:W2:Y:S04]  /*c430*/  LDL.LU R16, [R1+0x164] ;  /* 0x0001640001107983 */ /* 0x001ea80000300800 */
[----:B------:R-:W3:Y:S04]  /*c440*/  LDL.LU R15, [R1+0x170] ;  /* 0x00017000010f7983 */ /* 0x000ee80000300800 */
[----:B------:R0:W-:Y:S02]  /*c450*/  STL [R1+0x248], R7 ;  /* 0x0002480701007387 */ /* 0x0001e40000100800 */
[----:B0-----:R-:W-:-:S02]  /*c460*/  IMAD.MOV.U32 R7, RZ, RZ, R13 ;  /* 0x000000ffff077224 */ /* 0x001fc400078e000d */
[----:B------:R-:W4:Y:S02]  /*c470*/  LDL.LU R13, [R1+0x158] ;  /* 0x00015800010d7983 */ /* 0x000f240000300800 */
[----:B------:R-:W-:-:S05]  /*c480*/  @!P4 IMAD.MOV R7, RZ, RZ, -R7 ;  /* 0x000000ffff07c224 */ /* 0x000fca00078e0a07 */
[----:B------:R0:W-:Y:S04]  /*c490*/  STL [R1+0x240], R7 ;  /* 0x0002400701007387 */ /* 0x0001e80000100800 */
[----:B0-----:R-:W5:Y:S01]  /*c4a0*/  LDL.LU R7, [R1+0x362c] ;  /* 0x00362c0001077983 */ /* 0x001f620000300800 */
[C---:B------:R-:W-:Y:S02]  /*c4b0*/  ISETP.GT.U32.AND P2, PT, R2.reuse, R3, PT ;  /* 0x000000030200720c */ /* 0x040fe40003f44070 */
[----:B------:R-:W-:Y:S02]  /*c4c0*/  ISETP.GT.U32.AND P6, PT, R2, R4, PT ;  /* 0x000000040200720c */ /* 0x000fe40003fc4070 */
[----:B------:R-:W-:Y:S02]  /*c4d0*/  ISETP.GE.AND P3, PT, R11, RZ, PT ;  /* 0x000000ff0b00720c */ /* 0x000fe40003f66270 */
[----:B------:R-:W-:-:S07]  /*c4e0*/  IABS R11, R14 ;  /* 0x0000000e000b7213 */ /* 0x000fce0000000000 */
[--C-:B------:R-:W-:Y:S02]  /*c4f0*/  @!P2 IMAD.IADD R3, R3, 0x1, -R2.reuse ;  /* 0x000000010303a824 */ /* 0x100fe400078e0a02 */
[----:B------:R-:W-:Y:S02]  /*c500*/  @!P6 IMAD.IADD R4, R4, 0x1, -R2 ;  /* 0x000000010404e824 */ /* 0x000fe400078e0a02 */
[----:B------:R-:W-:Y:S01]  /*c510*/  IMAD.HI.U32 R8, R0, R11, RZ ;  /* 0x0000000b00087227 */ /* 0x000fe200078e00ff */
[----:B------:R-:W-:-:S03]  /*c520*/  ISETP.GT.U32.AND P6, PT, R2, R3, PT ;  /* 0x000000030200720c */ /* 0x000fc60003fc4070 */
[----:B------:R-:W-:Y:S01]  /*c530*/  IMAD.MOV R8, RZ, RZ, -R8 ;  /* 0x000000ffff087224 */ /* 0x000fe200078e0a08 */
[----:B------:R-:W-:-:S03]  /*c540*/  ISETP.GT.U32.AND P2, PT, R2, R12, PT ;  /* 0x0000000c0200720c */ /* 0x000fc60003f44070 */
[C---:B------:R-:W-:Y:S01]  /*c550*/  IMAD R8, R2.reuse, R8, R11 ;  /* 0x0000000802087224 */ /* 0x040fe200078e020b */
[----:B-----5:R-:W-:-:S13]  /*c560*/  ISETP.GT.U32.AND P4, PT, R2, R7, PT ;  /* 0x000000070200720c */ /* 0x020fda0003f84070 */
[--C-:B------:R-:W-:Y:S01]  /*c570*/  @!P4 IMAD.IADD R7, R7, 0x1, -R2.reuse ;  /* 0x000000010707c824 */ /* 0x100fe200078e0a02 */
[----:B--2---:R-:W-:Y:S02]  /*c580*/  ISETP.GE.AND P4, PT, R16, RZ, PT ;  /* 0x000000ff1000720c */ /* 0x004fe40003f86270 */
[----:B------:R-:W2:Y:S01]  /*c590*/  LDL.LU R16, [R1+0x3628] ;  /* 0x0036280001107983 */ /* 0x000ea20000300800 */
[----:B------:R-:W-:Y:S01]  /*c5a0*/  @!P6 IMAD.IADD R3, R3, 0x1, -R2 ;  /* 0x000000010303e824 */ /* 0x000fe200078e0a02 */
[----:B------:R-:W-:Y:S01]  /*c5b0*/  ISETP.GT.U32.AND P6, PT, R2, R8, PT ;  /* 0x000000080200720c */ /* 0x000fe20003fc4070 */
[----:B------:R-:W-:Y:S02]  /*c5c0*/  IMAD.MOV.U32 R11, RZ, RZ, R10 ;  /* 0x000000ffff0b7224 */ /* 0x000fe400078e000a */
[----:B------:R-:W-:Y:S01]  /*c5d0*/  IMAD.HI.U32 R10, R0, R9, RZ ;  /* 0x00000009000a7227 */ /* 0x000fe200078e00ff */
[----:B------:R-:W-:-:S03]  /*c5e0*/  ISETP.GT.U32.AND P1, PT, R2, R4, PT ;  /* 0x000000040200720c */ /* 0x000fc60003f24070 */
[----:B------:R-:W-:Y:S02]  /*c5f0*/  IMAD.MOV R10, RZ, RZ, -R10 ;  /* 0x000000ffff0a7224 */ /* 0x000fe400078e0a0a */
[----:B------:R-:W-:Y:S01]  /*c600*/  @!P2 IMAD.IADD R12, R12, 0x1, -R2 ;  /* 0x000000010c0ca824 */ /* 0x000fe200078e0a02 */
[----:B----4-:R-:W-:Y:S01]  /*c610*/  ISETP.GE.AND P2, PT, R13, RZ, PT ;  /* 0x000000ff0d00720c */ /* 0x010fe20003f46270 */
[----:B------:R-:W-:-:S04]  /*c620*/  IMAD.HI.U32 R13, R0, R6, RZ ;  /* 0x00000006000d7227 */ /* 0x000fc800078e00ff */
[----:B------:R-:W-:Y:S02]  /*c630*/  @!P6 IMAD.IADD R8, R8, 0x1, -R2 ;  /* 0x000000010808e824 */ /* 0x000fe400078e0a02 */
[C---:B------:R-:W-:Y:S02]  /*c640*/  IMAD R9, R2.reuse, R10, R9 ;  /* 0x0000000a02097224 */ /* 0x040fe400078e0209 */
[----:B------:R-:W-:Y:S02]  /*c650*/  IMAD.MOV.U32 R10, RZ, RZ, R12 ;  /* 0x000000ffff0a7224 */ /* 0x000fe400078e000c */
[----:B------:R-:W-:Y:S01]  /*c660*/  IMAD.MOV R13, RZ, RZ, -R13 ;  /* 0x000000ffff0d7224 */ /* 0x000fe200078e0a0d */
[----:B------:R-:W4:Y:S01]  /*c670*/  LDL R12, [R1+0x174] ;  /* 0x00017400010c7983 */ /* 0x000f220000100800 */
[----:B------:R-:W-:Y:S01]  /*c680*/  @!P3 IMAD.MOV R3, RZ, RZ, -R3 ;  /* 0x000000ffff03b224 */ /* 0x000fe200078e0a03 */
[C---:B------:R-:W-:Y:S01]  /*c690*/  ISETP.GT.U32.AND P3, PT, R2.reuse, R8, PT ;  /* 0x000000080200720c */ /* 0x040fe20003f64070 */
[----:B------:R-:W-:Y:S01]  /*c6a0*/  @!P5 IMAD.MOV R10, RZ, RZ, -R10 ;  /* 0x000000ffff0ad224 */ /* 0x000fe200078e0a0a */
[----:B------:R-:W-:Y:S01]  /*c6b0*/  ISETP.GT.U32.AND P5, PT, R2, R7, PT ;  /* 0x000000070200720c */ /* 0x000fe20003fa4070 */
[----:B------:R-:W-:-:S02]  /*c6c0*/  @!P1 IMAD.IADD R4, R4, 0x1, -R2 ;  /* 0x0000000104049824 */ /* 0x000fc400078e0a02 */
[----:B------:R-:W-:Y:S02]  /*c6d0*/  IMAD R6, R2, R13, R6 ;  /* 0x0000000d02067224 */ /* 0x000fe400078e0206 */
[----:B------:R-:W5:Y:S01]  /*c6e0*/  LDL R13, [R1+0x178] ;  /* 0x00017800010d7983 */ /* 0x000f620000100800 */
[----:B------:R-:W-:-:S03]  /*c6f0*/  ISETP.GE.AND P1, PT, R14, RZ, PT ;  /* 0x000000ff0e00720c */ /* 0x000fc60003f26270 */
[----:B------:R-:W-:Y:S01]  /*c700*/  STL [R1+0x238], R10 ;  /* 0x0002380a01007387 */ /* 0x000fe20000100800 */
[----:B------:R-:W-:-:S03]  /*c710*/  IMAD.HI.U32 R14, R0, R11, RZ ;  /* 0x0000000b000e7227 */ /* 0x000fc600078e00ff */
[----:B------:R0:W-:Y:S01]  /*c720*/  STL [R1+0x230], R3 ;  /* 0x0002300301007387 */ /* 0x0001e20000100800 */
[----:B------:R-:W-:Y:S02]  /*c730*/  IMAD.MOV R14, RZ, RZ, -R14 ;  /* 0x000000ffff0e7224 */ /* 0x000fe400078e0a0e */
[----:B------:R-:W-:Y:S02]  /*c740*/  @!P3 IMAD.IADD R8, R8, 0x1, -R2 ;  /* 0x000000010808b824 */ /* 0x000fe400078e0a02 */
[----:B0-----:R-:W-:-:S04]  /*c750*/  IMAD.MOV.U32 R3, RZ, RZ, R4 ;  /* 0x000000ffff037224 */ /* 0x001fc800078e0004 */
[----:B------:R-:W-:Y:S01]  /*c760*/  @!P0 IMAD.MOV R3, RZ, RZ, -R3 ;  /* 0x000000ffff038224 */ /* 0x000fe200078e0a03 */
[----:B---3--:R0:W-:Y:S01]  /*c770*/  STL [R1+0x3624], R15 ;  /* 0x0036240f01007387 */ /* 0x0081e20000100800 */
[----:B------:R-:W-:Y:S01]  /*c780*/  @!P5 IMAD.IADD R7, R7, 0x1, -R2 ;  /* 0x000000010707d824 */ /* 0x000fe200078e0a02 */
[----:B------:R-:W-:Y:S01]  /*c790*/  IABS R10, R15 ;  /* 0x0000000f000a7213 */ /* 0x000fe20000000000 */
[----:B------:R-:W-:Y:S01]  /*c7a0*/  IMAD R11, R2, R14, R11 ;  /* 0x0000000e020b7224 */ /* 0x000fe200078e020b */
[----:B------:R-:W-:Y:S04]  /*c7b0*/  STL [R1+0x22c], R3 ;  /* 0x00022c0301007387 */ /* 0x000fe80000100800 */
[----:B------:R1:W-:Y:S01]  /*c7c0*/  STL [R1+0x3620], R8 ;  /* 0x0036200801007387 */ /* 0x0003e20000100800 */
[----:B0-----:R-:W-:-:S03]  /*c7d0*/  IMAD.MOV.U32 R15, RZ, RZ, R7 ;  /* 0x000000ffff0f7224 */ /* 0x001fc600078e0007 */
[----:B------:R-:W3:Y:S04]  /*c7e0*/  LDL R14, [R1+0x180] ;  /* 0x00018000010e7983 */ /* 0x000ee80000100800 */
[----:B-1----:R-:W3:Y:S01]  /*c7f0*/  LDL R8, [R1+0x17c] ;  /* 0x00017c0001087983 */ /* 0x002ee20000100800 */
[----:B--2---:R-:W-:Y:S01]  /*c800*/  ISETP.GE.AND P3, PT, R16, RZ, PT ;  /* 0x000000ff1000720c */ /* 0x004fe20003f66270 */
[----:B------:R-:W-:Y:S02]  /*c810*/  IMAD.MOV.U32 R16, RZ, RZ, R17 ;  /* 0x000000ffff107224 */ /* 0x000fe400078e0011 */
[----:B------:R-:W2:Y:S04]  /*c820*/  LDL.LU R17, [R1+0x184] ;  /* 0x0001840001117983 */ /* 0x000ea80000300800 */
[----:B------:R-:W2:Y:S01]  /*c830*/  LDL.LU R7, [R1+0x16c] ;  /* 0x00016c0001077983 */ /* 0x000ea20000300800 */
[----:B------:R-:W-:Y:S01]  /*c840*/  ISETP.GT.U32.AND P5, PT, R2, R11, PT ;  /* 0x0000000b0200720c */ /* 0x000fe20003fa4070 */
[----:B------:R-:W-:-:S05]  /*c850*/  @!P2 IMAD.MOV R15, RZ, RZ, -R15 ;  /* 0x000000ffff0fa224 */ /* 0x000fca00078e0a0f */
[----:B------:R0:W-:Y:S07]  /*c860*/  STL [R1+0x228], R15 ;  /* 0x0002280f01007387 */ /* 0x0001ee0000100800 */
[----:B------:R-:W-:Y:S01]  /*c870*/  @!P5 IMAD.IADD R11, R11, 0x1, -R2 ;  /* 0x000000010b0bd824 */ /* 0x000fe200078e0a02 */
[----:B0-----:R-:W5:Y:S01]  /*c880*/  LDL.LU R15, [R1+0x3624] ;  /* 0x00362400010f7983 */ /* 0x001f620000300800 */
[----:B------:R-:W-:Y:S02]  /*c890*/  ISETP.GT.U32.AND P0, PT, R2, R9, PT ;  /* 0x000000090200720c */ /* 0x000fe40003f04070 */
[----:B----4-:R-:W-:-:S05]  /*c8a0*/  IABS R4, R12 ;  /* 0x0000000c00047213 */ /* 0x010fca0000000000 */
[----:B------:R-:W-:-:S06]  /*c8b0*/  IMAD.HI.U32 R12, R0, R4, RZ ;  /* 0x00000004000c7227 */ /* 0x000fcc00078e00ff */
[----:B------:R-:W-:Y:S01]  /*c8c0*/  @!P0 IMAD.IADD R9, R9, 0x1, -R2 ;  /* 0x0000000109098824 */ /* 0x000fe200078e0a02 */
[----:B--2---:R-:W-:Y:S02]  /*c8d0*/  ISETP.GE.AND P5, PT, R7, RZ, PT ;  /* 0x000000ff0700720c */ /* 0x004fe40003fa6270 */
[----:B---3--:R-:W-:Y:S02]  /*c8e0*/  IABS R7, R8 ;  /* 0x0000000800077213 */ /* 0x008fe40000000000 */
[----:B------:R-:W2:Y:S01]  /*c8f0*/  LDL.LU R8, [R1+0x174] ;  /* 0x0001740001087983 */ /* 0x000ea20000300800 */
[C---:B------:R-:W-:Y:S01]  /*c900*/  ISETP.GT.U32.AND P0, PT, R2.reuse, R9, PT ;  /* 0x000000090200720c */ /* 0x040fe20003f04070 */
[----:B------:R-:W-:Y:S01]  /*c910*/  IMAD.MOV R12, RZ, RZ, -R12 ;  /* 0x000000ffff0c7224 */ /* 0x000fe200078e0a0c */
[----:B------:R-:W-:-:S03]  /*c920*/  ISETP.GT.U32.AND P2, PT, R2, R11, PT ;  /* 0x0000000b0200720c */ /* 0x000fc60003f44070 */
[----:B------:R-:W-:-:S08]  /*c930*/  IMAD R4, R2, R12, R4 ;  /* 0x0000000c02047224 */ /* 0x000fd000078e0204 */
[--C-:B------:R-:W-:Y:S01]  /*c940*/  @!P0 IMAD.IADD R9, R9, 0x1, -R2.reuse ;  /* 0x0000000109098824 */ /* 0x100fe200078e0a02 */
[----:B------:R-:W-:Y:S01]  /*c950*/  ISETP.GT.U32.AND P0, PT, R2, R4, PT ;  /* 0x000000040200720c */ /* 0x000fe20003f04070 */
[----:B------:R-:W-:-:S05]  /*c960*/  @!P2 IMAD.IADD R11, R11, 0x1, -R2 ;  /* 0x000000010b0ba824 */ /* 0x000fca00078e0a02 */
[----:B------:R0:W-:Y:S07]  /*c970*/  STL [R1+0x361c], R11 ;  /* 0x00361c0b01007387 */ /* 0x0001ee0000100800 */
[----:B------:R-:W-:Y:S01]  /*c980*/  @!P0 IMAD.IADD R4, R4, 0x1, -R2 ;  /* 0x0000000104048824 */ /* 0x000fe200078e0a02 */
[----:B0-----:R-:W3:Y:S01]  /*c990*/  LDL R11, [R1+0x188] ;  /* 0x00018800010b7983 */ /* 0x001ee20000100800 */
[----:B--2---:R-:W-:-:S03]  /*c9a0*/  ISETP.GE.AND P0, PT, R8, RZ, PT ;  /* 0x000000ff0800720c */ /* 0x004fc60003f06270 */
[----:B------:R-:W2:Y:S01]  /*c9b0*/  LDL.LU R8, [R1+0x3620] ;  /* 0x0036200001087983 */ /* 0x000ea20000300800 */
[----:B------:R-:W-:Y:S02]  /*c9c0*/  ISETP.GT.U32.AND P6, PT, R2, R6, PT ;  /* 0x000000060200720c */ /* 0x000fe40003fc4070 */
[----:B-----5:R-:W-:Y:S01]  /*c9d0*/  IABS R3, R13 ;  /* 0x0000000d00037213 */ /* 0x020fe20000000000 */
[----:B------:R-:W-:-:S04]  /*c9e0*/  IMAD.HI.U32 R13, R0, R10, RZ ;  /* 0x0000000a000d7227 */ /* 0x000fc800078e00ff */
[----:B------:R-:W-:-:S04]  /*c9f0*/  IMAD.MOV R13, RZ, RZ, -R13 ;  /* 0x000000ffff0d7224 */ /* 0x000fc800078e0a0d */
[----:B------:R-:W-:Y:S02]  /*ca00*/  IMAD R10, R2, R13, R10 ;  /* 0x0000000d020a7224 */ /* 0x000fe400078e020a */
[----:B------:R-:W-:Y:S01]  /*ca10*/  IMAD.HI.U32 R13, R0, R3, RZ ;  /* 0x00000003000d7227 */ /* 0x000fe200078e00ff */
[----:B------:R-:W-:-:S03]  /*ca20*/  IABS R12, R14 ;  /* 0x0000000e000c7213 */ /* 0x000fc60000000000 */
[----:B------:R-:W-:Y:S02]  /*ca30*/  @!P6 IMAD.IADD R6, R6, 0x1, -R2 ;  /* 0x000000010606e824 */ /* 0x000fe400078e0a02 */
[----:B------:R-:W-:-:S03]  /*ca40*/  IMAD.MOV R13, RZ, RZ, -R13 ;  /* 0x000000ffff0d7224 */ /* 0x000fc600078e0a0d */
[C---:B------:R-:W-:Y:S01]  /*ca50*/  ISETP.GT.U32.AND P6, PT, R2.reuse, R6, PT ;  /* 0x000000060200720c */ /* 0x040fe20003fc4070 */
[----:B------:R-:W-:Y:S02]  /*ca60*/  IMAD R3, R2, R13, R3 ;  /* 0x0000000d02037224 */ /* 0x000fe400078e0203 */
[----:B------:R-:W-:-:S04]  /*ca70*/  IMAD.HI.U32 R13, R0, R12, RZ ;  /* 0x0000000c000d7227 */ /* 0x000fc800078e00ff */
[----:B------:R-:W-:Y:S02]  /*ca80*/  IMAD.MOV R13, RZ, RZ, -R13 ;  /* 0x000000ffff0d7224 */ /* 0x000fe400078e0a0d */
[----:B------:R-:W-:-:S04]  /*ca90*/  IMAD.HI.U32 R14, R0, R7, RZ ;  /* 0x00000007000e7227 */ /* 0x000fc800078e00ff */
[----:B------:R-:W-:Y:S01]  /*caa0*/  IMAD R12, R2, R13, R12 ;  /* 0x0000000d020c7224 */ /* 0x000fe200078e020c */
[----:B---3--:R-:W-:Y:S01]  /*cab0*/  IABS R13, R11 ;  /* 0x0000000b000d7213 */ /* 0x008fe20000000000 */
[----:B------:R-:W-:Y:S02]  /*cac0*/  IMAD.MOV R14, RZ, RZ, -R14 ;  /* 0x000000ffff0e7224 */ /* 0x000fe400078e0a0e */
[----:B------:R-:W-:Y:S02]  /*cad0*/  @!P6 IMAD.IADD R6, R6, 0x1, -R2 ;  /* 0x000000010606e824 */ /* 0x000fe400078e0a02 */
[----:B------:R-:W-:Y:S02]  /*cae0*/  IMAD R7, R2, R14, R7 ;  /* 0x0000000e02077224 */ /* 0x000fe400078e0207 */
[----:B------:R-:W-:Y:S02]  /*caf0*/  IMAD.MOV.U32 R14, RZ, RZ, R6 ;  /* 0x000000ffff0e7224 */ /* 0x000fe400078e0006 */
[----:B--2---:R-:W-:-:S04]  /*cb00*/  IMAD.MOV.U32 R11, RZ, RZ, R8 ;  /* 0x000000ffff0b7224 */ /* 0x004fc800078e0008 */
[----:B------:R-:W-:Y:S01]  /*cb10*/  IMAD.MOV.U32 R6, RZ, RZ, R11 ;  /* 0x000000ffff067224 */ /* 0x000fe200078e000b */
[----:B------:R0:W-:Y:S04]  /*cb20*/  STL [R1+0x224], R11 ;  /* 0x0002240b01007387 */ /* 0x0001e80000100800 */
[----:B0-----:R-:W2:Y:S01]  /*cb30*/  LDL.LU R11, [R1+0x361c] ;  /* 0x00361c00010b7983 */ /* 0x001ea20000300800 */
[----:B------:R-:W-:Y:S01]  /*cb40*/  ISETP.GT.U32.AND P6, PT, R2, R10, PT ;  /* 0x0000000a0200720c */ /* 0x000fe20003fc4070 */
[----:B------:R-:W-:-:S05]  /*cb50*/  @!P1 IMAD.MOV R6, RZ, RZ, -R6 ;  /* 0x000000ffff069224 */ /* 0x000fca00078e0a06 */
[----:B------:R0:W-:Y:S07]  /*cb60*/  @!P1 STL [R1+0x224], R6 ;  /* 0x0002240601009387 */ /* 0x0001ee0000100800 */
[----:B------:R-:W-:Y:S01]  /*cb70*/  @!P6 IMAD.IADD R10, R10, 0x1, -R2 ;  /* 0x000000010a0ae824 */ /* 0x000fe200078e0a02 */
[----:B------:R-:W-:Y:S01]  /*cb80*/  ISETP.GE.AND P2, PT, R15, RZ, PT ;  /* 0x000000ff0f00720c */ /* 0x000fe20003f46270 */
[----:B------:R-:W-:Y:S01]  /*cb90*/  @!P4 IMAD.MOV R14, RZ, RZ, -R14 ;  /* 0x000000ffff0ec224 */ /* 0x000fe200078e0a0e */
[----:B0-----:R-:W3:Y:S02]  /*cba0*/  LDL.LU R6, [R1+0x17c] ;  /* 0x00017c0001067983 */ /* 0x001ee40000300800 */
[----:B------:R-:W-:-:S02]  /*cbb0*/  ISETP.GT.U32.AND P1, PT, R2, R10, PT ;  /* 0x0000000a0200720c */ /* 0x000fc40003f24070 */
[----:B------:R-:W-:Y:S01]  /*cbc0*/  IABS R15, R17 ;  /* 0x00000011000f7213 */ /* 0x000fe20000000000 */
[----:B------:R0:W-:Y:S04]  /*cbd0*/  STL [R1+0x220], R14 ;  /* 0x0002200e01007387 */ /* 0x0001e80000100800 */
[----:B------:R-:W-:-:S04]  /*cbe0*/  IMAD.HI.U32 R8, R0, R15, RZ ;  /* 0x0000000f00087227 */ /* 0x000fc800078e00ff */
[----:B------:R-:W-:Y:S02]  /*cbf0*/  IMAD.MOV R8, RZ, RZ, -R8 ;  /* 0x000000ffff087224 */ /* 0x000fe400078e0a08 */
[----:B------:R-:W-:Y:S01]  /*cc00*/  @!P1 IMAD.IADD R10, R10, 0x1, -R2 ;  /* 0x000000010a0a9824 */ /* 0x000fe200078e0a02 */
[C---:B------:R-:W-:Y:S01]  /*cc10*/  ISETP.GT.U32.AND P1, PT, R2.reuse, R12, PT ;  /* 0x0000000c0200720c */ /* 0x040fe20003f24070 */
[----:B0-----:R-:W-:Y:S02]  /*cc20*/  IMAD.MOV.U32 R14, RZ, RZ, R9 ;  /* 0x000000ffff0e7224 */ /* 0x001fe400078e0009 */
[----:B------:R-:W-:Y:S01]  /*cc30*/  IMAD R15, R2, R8, R15 ;  /* 0x00000008020f7224 */ /* 0x000fe200078e020f */
[----:B------:R-:W4:Y:S01]  /*cc40*/  LDL.LU R9, [R1+0x178] ;  /* 0x0001780001097983 */ /* 0x000f220000300800 */
[----:B------:R-:W-:Y:S02]  /*cc50*/  @!P3 IMAD.MOV R14, RZ, RZ, -R14 ;  /* 0x000000ffff0eb224 */ /* 0x000fe400078e0a0e */
[----:B------:R-:W-:-:S03]  /*cc60*/  IMAD.MOV.U32 R8, RZ, RZ, R10 ;  /* 0x000000ffff087224 */ /* 0x000fc600078e000a */
[----:B------:R0:W-:Y:S01]  /*cc70*/  STL [R1+0x21c], R14 ;  /* 0x00021c0e01007387 */ /* 0x0001e20000100800 */
[----:B------:R-:W-:Y:S02]  /*cc80*/  @!P2 IMAD.MOV R8, RZ, RZ, -R8 ;  /* 0x000000ffff08a224 */ /* 0x000fe400078e0a08 */
[----:B------:R-:W-:Y:S01]  /*cc90*/  @!P1 IMAD.IADD R12, R12, 0x1, -R2 ;  /* 0x000000010c0c9824 */ /* 0x000fe200078e0a02 */
[----:B------:R-:W-:Y:S01]  /*cca0*/  ISETP.GE.AND P1, PT, R17, RZ, PT ;  /* 0x000000ff1100720c */ /* 0x000fe20003f26270 */
[----:B0-----:R-:W5:Y:S01]  /*ccb0*/  LDL.LU R14, [R1+0x180] ;  /* 0x00018000010e7983 */ /* 0x001f620000300800 */
[----:B--2---:R-:W-:-:S05]  /*ccc0*/  @!P5 IMAD.MOV R11, RZ, RZ, -R11 ;  /* 0x000000ffff0bd224 */ /* 0x004fca00078e0a0b */
[----:B------:R0:W-:Y:S04]  /*ccd0*/  STL [R1+0x218], R11 ;  /* 0x0002180b01007387 */ /* 0x0001e80000100800 */
[----:B------:R-:W2:Y:S04]  /*cce0*/  LDL.LU R10, [R1+0x190] ;  /* 0x00019000010a7983 */ /* 0x000ea80000300800 */
[----:B------:R1:W-:Y:S04]  /*ccf0*/  STL [R1+0x214], R8 ;  /* 0x0002140801007387 */ /* 0x0003e80000100800 */
[----:B------:R-:W2:Y:S01]  /*cd00*/  LDL.LU R17, [R1+0x194] ;  /* 0x0001940001117983 */ /* 0x000ea20000300800 */
[----:B------:R-:W-:-:S02]  /*cd10*/  ISETP.GT.U32.AND P6, PT, R2, R3, PT ;  /* 0x000000030200720c */ /* 0x000fc40003fc4070 */
[C---:B------:R-:W-:Y:S02]  /*cd20*/  ISETP.GT.U32.AND P4, PT, R2.reuse, R4, PT ;  /* 0x000000040200720c */ /* 0x040fe40003f84070 */
[----:B------:R-:W-:-:S09]  /*cd30*/  ISETP.GT.U32.AND P3, PT, R2, R7, PT ;  /* 0x000000070200720c */ /* 0x000fd20003f64070 */
[--C-:B------:R-:W-:Y:S02]  /*cd40*/  @!P6 IMAD.IADD R3, R3, 0x1, -R2.reuse ;  /* 0x000000010303e824 */ /* 0x100fe400078e0a02 */
[----:B------:R-:W-:-:S03]  /*cd50*/  @!P4 IMAD.IADD R4, R4, 0x1, -R2 ;  /* 0x000000010404c824 */ /* 0x000fc600078e0a02 */
[----:B------:R-:W-:Y:S01]  /*cd60*/  ISETP.GT.U32.AND P6, PT, R2, R3, PT ;  /* 0x000000030200720c */ /* 0x000fe20003fc4070 */
[----:B0-----:R-:W-:Y:S01]  /*cd70*/  IMAD.MOV.U32 R11, RZ, RZ, R4 ;  /* 0x000000ffff0b7224 */ /* 0x001fe200078e0004 */
[----:B---3--:R-:W-:Y:S01]  /*cd80*/  ISETP.GE.AND P4, PT, R6, RZ, PT ;  /* 0x000000ff0600720c */ /* 0x008fe20003f86270 */
[----:B------:R-:W-:Y:S01]  /*cd90*/  IMAD.HI.U32 R6, R0, R13, RZ ;  /* 0x0000000d00067227 */ /* 0x000fe200078e00ff */
[----:B-1----:R-:W-:-:S03]  /*cda0*/  IABS R8, R16 ;  /* 0x0000001000087213 */ /* 0x002fc60000000000 */
[----:B------:R-:W-:Y:S02]  /*cdb0*/  @!P0 IMAD.MOV R11, RZ, RZ, -R11 ;  /* 0x000000ffff0b8224 */ /* 0x000fe400078e0a0b */
[----:B------:R-:W-:Y:S02]  /*cdc0*/  @!P3 IMAD.IADD R7, R7, 0x1, -R2 ;  /* 0x000000010707b824 */ /* 0x000fe400078e0a02 */
[----:B------:R-:W-:Y:S02]  /*cdd0*/  IMAD.MOV R6, RZ, RZ, -R6 ;  /* 0x000000ffff067224 */ /* 0x000fe400078e0a06 */
[----:B------:R-:W-:Y:S02]  /*cde0*/  @!P6 IMAD.IADD R3, R3, 0x1, -R2 ;  /* 0x000000010303e824 */ /* 0x000fe400078e0a02 */
[----:B------:R-:W-:Y:S01]  /*cdf0*/  IMAD.HI.U32 R4, R0, R8, RZ ;  /* 0x0000000800047227 */ /* 0x000fe200078e00ff */
[----:B-----5:R-:W-:-:S03]  /*ce00*/  ISETP.GE.AND P3, PT, R14, RZ, PT ;  /* 0x000000ff0e00720c */ /* 0x020fc60003f66270 */
[----:B------:R-:W-:Y:S02]  /*ce10*/  IMAD R6, R2, R6, R13 ;  /* 0x0000000602067224 */ /* 0x000fe400078e020d */
[----:B------:R-:W-:Y:S01]  /*ce20*/  IMAD.MOV.U32 R13, RZ, RZ, R16 ;  /* 0x000000ffff0d7224 */ /* 0x000fe200078e0010 */
[----:B--2---:R0:W-:Y:S04]  /*ce30*/  STL [R1+0x3618], R17 ;  /* 0x0036181101007387 */ /* 0x0041e80000100800 */
[----:B------:R-:W2:Y:S04]  /*ce40*/  LDL.LU R14, [R1+0x19c] ;  /* 0x00019c00010e7983 */ /* 0x000ea80000300800 */
[----:B------:R1:W-:Y:S01]  /*ce50*/  STL [R1+0x74], R11 ;  /* 0x0000740b01007387 */ /* 0x0003e20000100800 */
[----:B0-----:R-:W-:-:S02]  /*ce60*/  IMAD.MOV.U32 R17, RZ, RZ, R3 ;  /* 0x000000ffff117224 */ /* 0x001fc400078e0003 */
[----:B------:R-:W-:Y:S01]  /*ce70*/  IMAD.MOV R3, RZ, RZ, -R4 ;  /* 0x000000ffff037224 */ /* 0x000fe200078e0a04 */
[----:B-1----:R-:W3:Y:S04]  /*ce80*/  LDL.LU R11, [R1+0x1a0] ;  /* 0x0001a000010b7983 */ /* 0x002ee80000300800 */
[----:B------:R-:W5:Y:S04]  /*ce90*/  LDL R16, [R1+0x198] ;  /* 0x0001980001107983 */ /* 0x000f680000100800 */
[----:B------:R-:W3:Y:S01]  /*cea0*/  LDL.LU R4, [R1+0x188] ;  /* 0x0001880001047983 */ /* 0x000ee20000300800 */
[----:B----4-:R-:W-:-:S02]  /*ceb0*/  ISETP.GE.AND P5, PT, R9, RZ, PT ;  /* 0x000000ff0900720c */ /* 0x010fc40003fa6270 */
[C---:B------:R-:W-:Y:S02]  /*cec0*/  ISETP.GT.U32.AND P2, PT, R2.reuse, R7, PT ;  /* 0x000000070200720c */ /* 0x040fe40003f44070 */
[----:B------:R-:W-:-:S09]  /*ced0*/  ISETP.GT.U32.AND P0, PT, R2, R12, PT ;  /* 0x0000000c0200720c */ /* 0x000fd20003f04070 */
[----:B------:R-:W-:Y:S02]  /*cee0*/  @!P5 IMAD.MOV R17, RZ, RZ, -R17 ;  /* 0x000000ffff11d224 */ /* 0x000fe400078e0a11 */
[----:B------:R-:W-:-:S03]  /*cef0*/  @!P2 IMAD.IADD R7, R7, 0x1, -R2 ;  /* 0x000000010707a824 */ /* 0x000fc600078e0a02 */
[----:B------:R0:W-:Y:S01]  /*cf00*/  STL [R1+0x70], R17 ;  /* 0x0000701101007387 */ /* 0x0001e20000100800 */
[----:B------:R-:W-:Y:S02]  /*cf10*/  @!P4 IMAD.MOV R7, RZ, RZ, -R7 ;  /* 0x000000ffff07c224 */ /* 0x000fe400078e0a07 */
[----:B------:R-:W-:Y:S01]  /*cf20*/  @!P0 IMAD.IADD R12, R12, 0x1, -R2 ;  /* 0x000000010c0c8824 */ /* 0x000fe200078e0a02 */
[----:B0-----:R-:W4:Y:S03]  /*cf30*/  LDL.LU R17, [R1+0x3618] ;  /* 0x0036180001117983 */ /* 0x001f260000300800 */
[----:B------:R-:W-:Y:S01]  /*cf40*/  @!P3 IMAD.MOV R12, RZ, RZ, -R12 ;  /* 0x000000ffff0cb224 */ /* 0x000fe200078e0a0c */
[----:B------:R-:W-:Y:S01]  /*cf50*/  IABS R9, R10 ;  /* 0x0000000a00097213 */ /* 0x000fe20000000000 */
[----:B------:R2:W-:Y:S04]  /*cf60*/  STL [R1+0x6c], R7 ;  /* 0x00006c0701007387 */ /* 0x0005e80000100800 */
[----:B------:R0:W-:Y:S01]  /*cf70*/  STL [R1+0x68], R12 ;  /* 0x0000680c01007387 */ /* 0x0001e20000100800 */
[----:B------:R-:W-:Y:S01]  /*cf80*/  IMAD R3, R2, R3, R8 ;  /* 0x0000000302037224 */ /* 0x000fe200078e0208 */
[----:B--2---:R-:W-:-:S05]  /*cf90*/  IABS R7, R14 ;  /* 0x0000000e00077213 */ /* 0x004fca0000000000 */
[----:B0-----:R-:W-:Y:S02]  /*cfa0*/  IMAD.MOV.U32 R12, RZ, RZ, R7 ;  /* 0x000000ffff0c7224 */ /* 0x001fe400078e0007 */
[----:B------:R-:W2:Y:S01]  /*cfb0*/  LDL R7, [R1+0x1a4] ;  /* 0x0001a40001077983 */ /* 0x000ea20000100800 */
[----:B---3--:R-:W-:Y:S01]  /*cfc0*/  ISETP.GE.AND P5, PT, R4, RZ, PT ;  /* 0x000000ff0400720c */ /* 0x008fe20003fa6270 */
[----:B------:R-:W-:-:S04]  /*cfd0*/  IMAD.HI.U32 R4, R0, R9, RZ ;  /* 0x0000000900047227 */ /* 0x000fc800078e00ff */
[----:B------:R-:W-:-:S04]  /*cfe0*/  IMAD.MOV R4, RZ, RZ, -R4 ;  /* 0x000000ffff047224 */ /* 0x000fc800078e0a04 */
[C---:B------:R-:W-:Y:S01]  /*cff0*/  IMAD R8, R2.reuse, R4, R9 ;  /* 0x0000000402087224 */ /* 0x040fe200078e0209 */
[----:B-----5:R-:W-:Y:S02]  /*d000*/  IABS R9, R16 ;  /* 0x0000001000097213 */ /* 0x020fe40000000000 */
[----:B------:R-:W3:Y:S01]  /*d010*/  LDL R16, [R1+0x1a8] ;  /* 0x0001a80001107983 */ /* 0x000ee20000100800 */
[----:B------:R-:W-:-:S13]  /*d020*/  ISETP.GT.U32.AND P6, PT, R2, R15, PT ;  /* 0x0000000f0200720c */ /* 0x000fda0003fc4070 */
[----:B------:R-:W-:-:S05]  /*d030*/  @!P6 IMAD.IADD R15, R15, 0x1, -R2 ;  /* 0x000000010f0fe824 */ /* 0x000fca00078e0a02 */
[C---:B------:R-:W-:Y:S02]  /*d040*/  ISETP.GT.U32.AND P6, PT, R2.reuse, R15, PT ;  /* 0x0000000f0200720c */ /* 0x040fe40003fc4070 */
[----:B------:R-:W-:-:S11]  /*d050*/  ISETP.GT.U32.AND P2, PT, R2, R6, PT ;  /* 0x000000060200720c */ /* 0x000fd60003f44070 */
[--C-:B------:R-:W-:Y:S01]  /*d060*/  @!P6 IMAD.IADD R15, R15, 0x1, -R2.reuse ;  /* 0x000000010f0fe824 */ /* 0x100fe200078e0a02 */
[----:B------:R-:W-:Y:S01]  /*d070*/  ISETP.GT.U32.AND P6, PT, R2, R3, PT ;  /* 0x000000030200720c */ /* 0x000fe20003fc4070 */
[----:B------:R-:W-:-:S05]  /*d080*/  @!P2 IMAD.IADD R6, R6, 0x1, -R2 ;  /* 0x000000010606a824 */ /* 0x000fca00078e0a02 */
[C---:B------:R-:W-:Y:S01]  /*d090*/  ISETP.GT.U32.AND P3, PT, R2.reuse, R6, PT ;  /* 0x000000060200720c */ /* 0x040fe20003f64070 */
[----:B------:R-:W-:Y:S01]  /*d0a0*/  @!P1 IMAD.MOV R15, RZ, RZ, -R15 ;  /* 0x000000ffff0f9224 */ /* 0x000fe200078e0a0f */
[----:B------:R-:W-:-:S05]  /*d0b0*/  ISETP.GT.U32.AND P1, PT, R2, R8, PT ;  /* 0x000000080200720c */ /* 0x000fca0003f24070 */
[----:B------:R-:W-:Y:S01]  /*d0c0*/  @!P6 IMAD.IADD R3, R3, 0x1, -R2 ;  /* 0x000000010303e824 */ /* 0x000fe200078e0a02 */
[----:B----4-:R-:W-:-:S04]  /*d0d0*/  IABS R4, R17 ;  /* 0x0000001100047213 */ /* 0x010fc80000000000 */
[----:B------:R-:W-:Y:S02]  /*d0e0*/  ISETP.GT.U32.AND P6, PT, R2, R3, PT ;  /* 0x000000030200720c */ /* 0x000fe40003fc4070 */
[----:B------:R-:W-:Y:S01]  /*d0f0*/  ISETP.GE.AND P0, PT, R10, RZ, PT ;  /* 0x000000ff0a00720c */ /* 0x000fe20003f06270 */
[----:B------:R-:W-:Y:S01]  /*d100*/  @!P3 IMAD.IADD R6, R6, 0x1, -R2 ;  /* 0x000000010606b824 */ /* 0x000fe200078e0a02 */
[----:B------:R-:W-:Y:S02]  /*d110*/  ISETP.GE.AND P2, PT, R11, RZ, PT ;  /* 0x000000ff0b00720c */ /* 0x000fe40003f46270 */
[----:B------:R-:W-:Y:S01]  /*d120*/  IABS R10, R11 ;  /* 0x0000000b000a7213 */ /* 0x000fe20000000000 */
[----:B------:R-:W-:Y:S01]  /*d130*/  IMAD.HI.U32 R11, R0, R4, RZ ;  /* 0x00000004000b7227 */ /* 0x000fe200078e00ff */
[----:B------:R-:W-:Y:S01]  /*d140*/  ISETP.GE.AND P4, PT, R13, RZ, PT ;  /* 0x000000ff0d00720c */ /* 0x000fe20003f86270 */
[----:B------:R0:W-:Y:S02]  /*d150*/  STL [R1+0x60], R15 ;  /* 0x0000600f01007387 */ /* 0x0001e40000100800 */
[----:B------:R-:W-:-:S02]  /*d160*/  IMAD.MOV R11, RZ, RZ, -R11 ;  /* 0x000000ffff0b7224 */ /* 0x000fc400078e0a0b */
[----:B------:R-:W-:Y:S02]  /*d170*/  @!P5 IMAD.MOV R6, RZ, RZ, -R6 ;  /* 0x000000ffff06d224 */ /* 0x000fe400078e0a06 */
[--C-:B------:R-:W-:Y:S02]  /*d180*/  @!P6 IMAD.IADD R3, R3, 0x1, -R2.reuse ;  /* 0x000000010303e824 */ /* 0x100fe400078e0a02 */
[----:B------:R-:W-:Y:S01]  /*d190*/  @!P1 IMAD.IADD R8, R8, 0x1, -R2 ;  /* 0x0000000108089824 */ /* 0x000fe200078e0a02 */
[----:B------:R-:W-:Y:S01]  /*d1a0*/  ISETP.GE.AND P1, PT, R17, RZ, PT ;  /* 0x000000ff1100720c */ /* 0x000fe20003f26270 */
[----:B0-----:R-:W4:Y:S01]  /*d1b0*/  LDL.LU R15, [R1+0x1ac] ;  /* 0x0001ac00010f7983 */ /* 0x001f220000300800 */
[----:B------:R-:W-:-:S03]  /*d1c0*/  IMAD R4, R2, R11, R4 ;  /* 0x0000000b02047224 */ /* 0x000fc600078e0204 */
[----:B------:R-:W5:Y:S04]  /*d1d0*/  LDL.LU R17, [R1+0x1b0] ;  /* 0x0001b00001117983 */ /* 0x000f680000300800 */
[----:B------:R0:W-:Y:S02]  /*d1e0*/  STL [R1+0x58], R6 ;  /* 0x0000580601007387 */ /* 0x0001e40000100800 */
[----:B0-----:R-:W-:Y:S02]  /*d1f0*/  IMAD.MOV.U32 R6, RZ, RZ, R3 ;  /* 0x000000ffff067224 */ /* 0x001fe400078e0003 */
[----:B------:R-:W4:Y:S02]  /*d200*/  LDL.LU R3, [R1+0x198] ;  /* 0x0001980001037983 */ /* 0x000f240000300800 */
[----:B------:R-:W-:-:S05]  /*d210*/  @!P4 IMAD.MOV R6, RZ, RZ, -R6 ;  /* 0x000000ffff06c224 */ /* 0x000fca00078e0a06 */
[----:B------:R-:W-:Y:S01]  /*d220*/  STL [R1+0x50], R6 ;  /* 0x0000500601007387 */ /* 0x000fe20000100800 */
[----:B--2---:R-:W-:Y:S01]  /*d230*/  IABS R11, R7 ;  /* 0x00000007000b7213 */ /* 0x004fe20000000000 */
[----:B------:R-:W-:-:S04]  /*d240*/  IMAD.HI.U32 R7, R0, R12, RZ ;  /* 0x0000000c00077227 */ /* 0x000fc800078e00ff */
[----:B------:R-:W-:-:S04]  /*d250*/  IMAD.MOV R7, RZ, RZ, -R7 ;  /* 0x000000ffff077224 */ /* 0x000fc800078e0a07 */
[----:B------:R-:W-:Y:S01]  /*d260*/  IMAD R12, R2, R7, R12 ;  /* 0x00000007020c7224 */ /* 0x000fe200078e020c */
[----:B---3--:R-:W-:Y:S02]  /*d270*/  IABS R7, R16 ;  /* 0x0000001000077213 */ /* 0x008fe40000000000 */
[----:B------:R-:W2:Y:S01]  /*d280*/  LDL.LU R16, [R1+0x1b8] ;  /* 0x0001b80001107983 */ /* 0x000ea20000300800 */
[----:B------:R-:W-:-:S04]  /*d290*/  IMAD.HI.U32 R13, R0, R10, RZ ;  /* 0x0000000a000d7227 */ /* 0x000fc800078e00ff */
[----:B------:R-:W-:-:S04]  /*d2a0*/  IMAD.MOV R13, RZ, RZ, -R13 ;  /* 0x000000ffff0d7224 */ /* 0x000fc800078e0a0d */
[----:B------:R-:W-:Y:S02]  /*d2b0*/  IMAD R10, R2, R13, R10 ;  /* 0x0000000d020a7224 */ /* 0x000fe400078e020a */
[----:B------:R-:W-:-:S03]  /*d2c0*/  IMAD.HI.U32 R13, R0, R9, RZ ;  /* 0x00000009000d7227 */ /* 0x000fc600078e00ff */
[C---:B------:R-:W-:Y:S02]  /*d2d0*/  ISETP.GT.U32.AND P3, PT, R2.reuse, R10, PT ;  /* 0x0000000a0200720c */ /* 0x040fe40003f64070 */
[----:B------:R-:W-:Y:S01]  /*d2e0*/  ISETP.GT.U32.AND P6, PT, R2, R4, PT ;  /* 0x000000040200720c */ /* 0x000fe20003fc4070 */
[----:B------:R-:W-:-:S04]  /*d2f0*/  IMAD.MOV R13, RZ, RZ, -R13 ;  /* 0x000000ffff0d7224 */ /* 0x000fc800078e0a0d */
[----:B------:R-:W-:-:S06]  /*d300*/  IMAD R9, R2, R13, R9 ;  /* 0x0000000d02097224 */ /* 0x000fcc00078e0209 */
[--C-:B------:R-:W-:Y:S01]  /*d310*/  @!P3 IMAD.IADD R10, R10, 0x1, -R2.reuse ;  /* 0x000000010a0ab824 */ /* 0x100fe200078e0a02 */
[C---:B------:R-:W-:Y:S02]  /*d320*/  ISETP.GT.U32.AND P3, PT, R2.reuse, R8, PT ;  /* 0x000000080200720c */ /* 0x040fe40003f64070 */
[----:B------:R-:W-:Y:S01]  /*d330*/  ISETP.GT.U32.AND P4, PT, R2, R9, PT ;  /* 0x000000090200720c */ /* 0x000fe20003f84070 */
[----:B------:R-:W-:Y:S01]  /*d340*/  @!P6 IMAD.IADD R4, R4, 0x1, -R2 ;  /* 0x000000010404e824 */ /* 0x000fe200078e0a02 */
[----:B------:R-:W-:-:S04]  /*d350*/  ISETP.GT.U32.AND P6, PT, R2, R10, PT ;  /* 0x0000000a0200720c */ /* 0x000fc80003fc4070 */
[----:B------:R-:W-:-:S05]  /*d360*/  ISETP.GT.U32.AND P5, PT, R2, R4, PT ;  /* 0x000000040200720c */ /* 0x000fca0003fa4070 */
[--C-:B------:R-:W-:Y:S02]  /*d370*/  @!P3 IMAD.IADD R8, R8, 0x1, -R2.reuse ;  /* 0x000000010808b824 */ /* 0x100fe400078e0a02 */
[----:B------:R-:W-:Y:S01]  /*d380*/  @!P4 IMAD.IADD R9, R9, 0x1, -R2 ;  /* 0x000000010909c824 */ /* 0x000fe200078e0a02 */
[----:B------:R-:W-:Y:S01]  /*d390*/  ISETP.GE.AND P4, PT, R14, RZ, PT ;  /* 0x000000ff0e00720c */ /* 0x000fe20003f86270 */
[----:B------:R-:W-:Y:S02]  /*d3a0*/  IMAD.MOV.U32 R14, RZ, RZ, R8 ;  /* 0x000000ffff0e7224 */ /* 0x000fe400078e0008 */
[----:B------:R-:W-:Y:S02]  /*d3b0*/  @!P6 IMAD.IADD R10, R10, 0x1, -R2 ;  /* 0x000000010a0ae824 */ /* 0x000fe400078e0a02 */
[----:B------:R-:W-:Y:S02]  /*d3c0*/  @!P0 IMAD.MOV R14, RZ, RZ, -R14 ;  /* 0x000000ffff0e8224 */ /* 0x000fe400078e0a0e */
[----:B------:R-:W-:Y:S01]  /*d3d0*/  @!P5 IMAD.IADD R4, R4, 0x1, -R2 ;  /* 0x000000010404d824 */ /* 0x000fe200078e0a02 */
[----:B--2---:R0:W-:Y:S04]  /*d3e0*/  STL [R1+0x3614], R16 ;  /* 0x0036141001007387 */ /* 0x0041e80000100800 */
[----:B------:R-:W2:Y:S01]  /*d3f0*/  LDL R8, [R1+0x1b4] ;  /* 0x0001b40001087983 */ /* 0x000ea20000100800 */
[----:B0-----:R-:W-:-:S03]  /*d400*/  IMAD.MOV.U32 R16, RZ, RZ, R10 ;  /* 0x000000ffff107224 */ /* 0x001fc600078e000a */
[----:B------:R-:W3:Y:S04]  /*d410*/  LDL.LU R10, [R1+0x1a8] ;  /* 0x0001a800010a7983 */ /* 0x000ee80000300800 */
[----:B------:R0:W-:Y:S01]  /*d420*/  STL [R1+0x110], R14 ;  /* 0x0001100e01007387 */ /* 0x0001e20000100800 */
[----:B------:R-:W-:Y:S02]  /*d430*/  @!P2 IMAD.MOV R16, RZ, RZ, -R16 ;  /* 0x000000ffff10a224 */ /* 0x000fe400078e0a10 */
[----:B0-----:R-:W-:Y:S02]  /*d440*/  IMAD.MOV.U32 R14, RZ, RZ, R4 ;  /* 0x000000ffff0e7224 */ /* 0x001fe400078e0004 */
[----:B------:R-:W2:Y:S02]  /*d450*/  LDL.LU R4, [R1+0x1a4] ;  /* 0x0001a40001047983 */ /* 0x000ea40000300800 */
[----:B------:R-:W-:-:S02]  /*d460*/  @!P1 IMAD.MOV R14, RZ, RZ, -R14 ;  /* 0x000000ffff0e9224 */ /* 0x000fc400078e0a0e */
[----:B------:R0:W-:Y:S04]  /*d470*/  STL [R1+0x180], R16 ;  /* 0x0001801001007387 */ /* 0x0001e80000100800 */
[----:B0-----:R-:W3:Y:S04]  /*d480*/  LDL.LU R16, [R1+0x3614] ;  /* 0x0036140001107983 */ /* 0x001ee80000300800 */
[----:B------:R0:W-:Y:S04]  /*d490*/  STL [R1+0x1fc], R14 ;  /* 0x0001fc0e01007387 */ /* 0x0001e80000100800 */
[----:B0-----:R-:W3:Y:S01]  /*d4a0*/  LDL R14, [R1+0x1bc] ;  /* 0x0001bc00010e7983 */ /* 0x001ee20000100800 */
[----:B------:R-:W-:-:S04]  /*d4b0*/  IMAD.HI.U32 R13, R0, R11, RZ ;  /* 0x0000000b000d7227 */ /* 0x000fc800078e00ff */
[----:B------:R-:W-:-:S04]  /*d4c0*/  IMAD.MOV R13, RZ, RZ, -R13 ;  /* 0x000000ffff0d7224 */ /* 0x000fc800078e0a0d */
[C---:B------:R-:W-:Y:S01]  /*d4d0*/  IMAD R11, R2.reuse, R13, R11 ;  /* 0x0000000d020b7224 */ /* 0x040fe200078e020b */
[----:B------:R-:W-:Y:S01]  /*d4e0*/  ISETP.GT.U32.AND P3, PT, R2, R12, PT ;  /* 0x0000000c0200720c */ /* 0x000fe20003f64070 */
[----:B------:R-:W-:-:S03]  /*d4f0*/  IMAD.HI.U32 R6, R0, R7, RZ ;  /* 0x0000000700067227 */ /* 0x000fc600078e00ff */
[C---:B------:R-:W-:Y:S01]  /*d500*/  ISETP.GT.U32.AND P6, PT, R2.reuse, R11, PT ;  /* 0x0000000b0200720c */ /* 0x040fe20003fc4070 */
[----:B------:R-:W-:Y:S01]  /*d510*/  IMAD.MOV R6, RZ, RZ, -R6 ;  /* 0x000000ffff067224 */ /* 0x000fe200078e0a06 */
[----:B----4-:R-:W-:Y:S02]  /*d520*/  IABS R13, R15 ;  /* 0x0000000f000d7213 */ /* 0x010fe40000000000 */
[----:B------:R-:W-:Y:S01]  /*d530*/  ISETP.GE.AND P5, PT, R3, RZ, PT ;  /* 0x000000ff0300720c */ /* 0x000fe20003fa6270 */
[----:B------:R-:W-:Y:S01]  /*d540*/  IMAD R7, R2, R6, R7 ;  /* 0x0000000602077224 */ /* 0x000fe200078e0207 */
[----:B-----5:R-:W-:Y:S01]  /*d550*/  IABS R6, R17 ;  /* 0x0000001100067213 */ /* 0x020fe20000000000 */
[----:B------:R-:W-:-:S04]  /*d560*/  IMAD.HI.U32 R3, R0, R13, RZ ;  /* 0x0000000d00037227 */ /* 0x000fc800078e00ff */
[--C-:B------:R-:W-:Y:S01]  /*d570*/  @!P3 IMAD.IADD R12, R12, 0x1, -R2.reuse ;  /* 0x000000010c0cb824 */ /* 0x100fe200078e0a02 */
[C---:B------:R-:W-:Y:S01]  /*d580*/  ISETP.GT.U32.AND P3, PT, R2.reuse, R9, PT ;  /* 0x000000090200720c */ /* 0x040fe20003f64070 */
[----:B------:R-:W-:Y:S02]  /*d590*/  @!P6 IMAD.IADD R11, R11, 0x1, -R2 ;  /* 0x000000010b0be824 */ /* 0x000fe400078e0a02 */
[----:B------:R-:W-:Y:S01]  /*d5a0*/  IMAD.MOV R3, RZ, RZ, -R3 ;  /* 0x000000ffff037224 */ /* 0x000fe200078e0a03 */
[C---:B------:R-:W-:Y:S02]  /*d5b0*/  ISETP.GT.U32.AND P6, PT, R2.reuse, R12, PT ;  /* 0x0000000c0200720c */ /* 0x040fe40003fc4070 */
[C---:B------:R-:W-:Y:S01]  /*d5c0*/  ISETP.GT.U32.AND P0, PT, R2.reuse, R11, PT ;  /* 0x0000000b0200720c */ /* 0x040fe20003f04070 */
[C---:B------:R-:W-:Y:S01]  /*d5d0*/  IMAD R13, R2.reuse, R3, R13 ;  /* 0x00000003020d7224 */ /* 0x040fe200078e020d */
[----:B------:R-:W-:-:S05]  /*d5e0*/  ISETP.GT.U32.AND P1, PT, R2, R7, PT ;  /* 0x000000070200720c */ /* 0x000fca0003f24070 */
[----:B------:R-:W-:-:S04]  /*d5f0*/  @!P3 IMAD.IADD R9, R9, 0x1, -R2 ;  /* 0x000000010909b824 */ /* 0x000fc800078e0a02 */
[--C-:B------:R-:W-:Y:S02]  /*d600*/  @!P6 IMAD.IADD R12, R12, 0x1, -R2.reuse ;  /* 0x000000010c0ce824 */ /* 0x100fe400078e0a02 */
[----:B------:R-:W-:Y:S01]  /*d610*/  @!P0 IMAD.IADD R11, R11, 0x1, -R2 ;  /* 0x000000010b0b8824 */ /* 0x000fe200078e0a02 */
[----:B------:R-:W-:Y:S01]  /*d620*/  ISETP.GE.AND P0, PT, R15, RZ, PT ;  /* 0x000000ff0f00720c */ /* 0x000fe20003f06270 */
[----:B------:R-:W-:Y:S02]  /*d630*/  @!P4 IMAD.MOV R12, RZ, RZ, -R12 ;  /* 0x000000ffff0cc224 */ /* 0x000fe400078e0a0c */
[----:B------:R-:W-:Y:S01]  /*d640*/  @!P1 IMAD.IADD R7, R7, 0x1, -R2 ;  /* 0x0000000107079824 */ /* 0x000fe200078e0a02 */
[----:B------:R-:W-:Y:S02]  /*d650*/  ISETP.GE.AND P1, PT, R17, RZ, PT ;  /* 0x000000ff1100720c */ /* 0x000fe40003f26270 */
[----:B--2---:R-:W-:Y:S01]  /*d660*/  ISETP.GE.AND P2, PT, R4, RZ, PT ;  /* 0x000000ff0400720c */ /* 0x004fe20003f46270 */
[----:B------:R-:W-:-:S04]  /*d670*/  IMAD.MOV.U32 R4, RZ, RZ, R6 ;  /* 0x000000ffff047224 */ /* 0x000fc800078e0006 */
[----:B------:R-:W-:-:S04]  /*d680*/  IMAD.HI.U32 R3, R0, R4, RZ ;  /* 0x0000000400037227 */ /* 0x000fc800078e00ff */
[----:B------:R-:W-:-:S04]  /*d690*/  IMAD.MOV R3, RZ, RZ, -R3 ;  /* 0x000000ffff037224 */ /* 0x000fc800078e0a03 */
[----:B------:R-:W-:Y:S01]  /*d6a0*/  IMAD R4, R2, R3, R4 ;  /* 0x0000000302047224 */ /* 0x000fe200078e0204 */
[----:B---3--:R-:W-:Y:S01]  /*d6b0*/  IABS R6, R16 ;  /* 0x0000001000067213 */ /* 0x008fe20000000000 */
[----:B------:R0:W-:Y:S04]  /*d6c0*/  STL [R1+0x3610], R16 ;  /* 0x0036101001007387 */ /* 0x0001e80000100800 */
[----:B------:R-:W2:Y:S04]  /*d6d0*/  LDL.LU R15, [R1+0x1c0] ;  /* 0x0001c000010f7983 */ /* 0x000ea80000300800 */
[----:B------:R-:W3:Y:S01]  /*d6e0*/  LDL.LU R17, [R1+0x1c4] ;  /* 0x0001c40001117983 */ /* 0x000ee20000300800 */
[----:B------:R-:W-:Y:S01]  /*d6f0*/  IABS R3, R14 ;  /* 0x0000000e00037213 */ /* 0x000fe20000000000 */
[----:B------:R-:W-:-:S02]  /*d700*/  IMAD.MOV.U32 R14, RZ, RZ, R9 ;  /* 0x000000ffff0e7224 */ /* 0x000fc400078e0009 */
[----:B0-----:R-:W-:Y:S02]  /*d710*/  IMAD.MOV.U32 R16, RZ, RZ, R11 ;  /* 0x000000ffff107224 */ /* 0x001fe400078e000b */
[----:B------:R-:W-:Y:S02]  /*d720*/  @!P5 IMAD.MOV R14, RZ, RZ, -R14 ;  /* 0x000000ffff0ed224 */ /* 0x000fe400078e0a0e */
[----:B------:R-:W-:-:S03]  /*d730*/  @!P2 IMAD.MOV R16, RZ, RZ, -R16 ;  /* 0x000000ffff10a224 */ /* 0x000fc600078e0a10 */
[----:B------:R0:W-:Y:S04]  /*d740*/  STL [R1+0x210], R14 ;  /* 0x0002100e01007387 */ /* 0x0001e80000100800 */
[----:B------:R1:W-:Y:S04]  /*d750*/  STL [R1+0x208], R12 ;  /* 0x0002080c01007387 */ /* 0x0003e80000100800 */
[----:B0-----:R-:W4:Y:S04]  /*d760*/  LDL R14, [R1+0x1cc] ;  /* 0x0001cc00010e7983 */ /* 0x001f280000100800 */
[----:B-1----:R-:W5:Y:S04]  /*d770*/  LDL R12, [R1+0x1c8] ;  /* 0x0001c800010c7983 */ /* 0x002f680000100800 */
[----:B------:R-:W3:Y:S04]  /*d780*/  LDL.LU R11, [R1+0x1b4] ;  /* 0x0001b400010b7983 */ /* 0x000ee80000300800 */
[----:B------:R0:W-:Y:S04]  /*d790*/  STL [R1+0x20c], R16 ;  /* 0x00020c1001007387 */ /* 0x0001e80000100800 */
[----:B0-----:R-:W4:Y:S01]  /*d7a0*/  LDL.LU R16, [R1+0x3610] ;  /* 0x0036100001107983 */ /* 0x001f220000300800 */
[----:B------:R-:W-:-:S02]  /*d7b0*/  ISETP.GT.U32.AND P6, PT, R2, R13, PT ;  /* 0x0000000d0200720c */ /* 0x000fc40003fc4070 */
[----:B------:R-:W-:Y:S02]  /*d7c0*/  ISETP.GE.AND P3, PT, R10, RZ, PT ;  /* 0x000000ff0a00720c */ /* 0x000fe40003f66270 */
[----:B------:R-:W-:-:S05]  /*d7d0*/  IABS R10, R8 ;  /* 0x00000008000a7213 */ /* 0x000fca0000000000 */
[----:B------:R-:W-:-:S04]  /*d7e0*/  IMAD.HI.U32 R8, R0, R10, RZ ;  /* 0x0000000a00087227 */ /* 0x000fc800078e00ff */
[----:B------:R-:W-:Y:S01]  /*d7f0*/  @!P6 IMAD.IADD R13, R13, 0x1, -R2 ;  /* 0x000000010d0de824 */ /* 0x000fe200078e0a02 */
[C---:B------:R-:W-:Y:S01]  /*d800*/  ISETP.GT.U32.AND P6, PT, R2.reuse, R7, PT ;  /* 0x000000070200720c */ /* 0x040fe20003fc4070 */
[----:B------:R-:W-:Y:S01]  /*d810*/  IMAD.MOV R8, RZ, RZ, -R8 ;  /* 0x000000ffff087224 */ /* 0x000fe200078e0a08 */
[----:B------:R-:W-:-:S03]  /*d820*/  ISETP.GT.U32.AND P5, PT, R2, R4, PT ;  /* 0x000000040200720c */ /* 0x000fc60003fa4070 */
[----:B------:R-:W-:-:S08]  /*d830*/  IMAD R10, R2, R8, R10 ;  /* 0x00000008020a7224 */ /* 0x000fd000078e020a */
[--C-:B------:R-:W-:Y:S01]  /*d840*/  @!P6 IMAD.IADD R7, R7, 0x1, -R2.reuse ;  /* 0x000000010707e824 */ /* 0x100fe200078e0a02 */
[C---:B------:R-:W-:Y:S02]  /*d850*/  ISETP.GT.U32.AND P6, PT, R2.reuse, R10, PT ;  /* 0x0000000a0200720c */ /* 0x040fe40003fc4070 */
[----:B------:R-:W-:Y:S01]  /*d860*/  ISETP.GT.U32.AND P4, PT, R2, R13, PT ;  /* 0x0000000d0200720c */ /* 0x000fe20003f84070 */
[----:B------:R-:W-:Y:S02]  /*d870*/  @!P5 IMAD.IADD R4, R4, 0x1, -R2 ;  /* 0x000000010404d824 */ /* 0x000fe400078e0a02 */
[----:B------:R-:W-:Y:S01]  /*d880*/  IMAD.HI.U32 R9, R0, R6, RZ ;  /* 0x0000000600097227 */ /* 0x000fe200078e00ff */
[----:B------:R0:W-:Y:S03]  /*d890*/  STL [R1+0x360c], R19 ;  /* 0x00360c1301007387 */ /* 0x0001e60000100800 */
[----:B------:R-:W-:-:S04]  /*d8a0*/  IMAD.MOV R9, RZ, RZ, -R9 ;  /* 0x000000ffff097224 */ /* 0x000fc800078e0a09 */
[----:B------:R-:W-:Y:S01]  /*d8b0*/  @!P6 IMAD.IADD R10, R10, 0x1, -R2 ;  /* 0x000000010a0ae824 */ /* 0x000fe200078e0a02 */
[C---:B------:R-:W-:Y:S01]  /*d8c0*/  ISETP.GT.U32.AND P6, PT, R2.reuse, R4, PT ;  /* 0x000000040200720c */ /* 0x040fe20003fc4070 */
[----:B0-----:R-:W-:Y:S02]  /*d8d0*/  IMAD.MOV.U32 R19, RZ, RZ, R7 ;  /* 0x000000ffff137224 */ /* 0x001fe400078e0007 */
[----:B------:R-:W-:Y:S02]  /*d8e0*/  IMAD R6, R2, R9, R6 ;  /* 0x0000000902067224 */ /* 0x000fe400078e0206 */
[----:B------:R-:W-:Y:S02]  /*d8f0*/  @!P3 IMAD.MOV R19, RZ, RZ, -R19 ;  /* 0x000000ffff13b224 */ /* 0x000fe400078e0a13 */
[----:B------:R-:W-:-:S06]  /*d900*/  @!P4 IMAD.IADD R13, R13, 0x1, -R2 ;  /* 0x000000010d0dc824 */ /* 0x000fcc00078e0a02 */
[----:B------:R-:W-:-:S04]  /*d910*/  @!P6 IMAD.IADD R4, R4, 0x1, -R2 ;  /* 0x000000010404e824 */ /* 0x000fc800078e0a02 */
[----:B------:R-:W-:Y:S01]  /*d920*/  @!P1 IMAD.MOV R4, RZ, RZ, -R4 ;  /* 0x000000ffff049224 */ /* 0x000fe200078e0a04 */
[----:B--2---:R-:W-:Y:S02]  /*d930*/  IABS R9, R15 ;  /* 0x0000000f00097213 */ /* 0x004fe40000000000 */
[----:B------:R-:W-:Y:S02]  /*d940*/  ISETP.GE.AND P1, PT, R15, RZ, PT ;  /* 0x000000ff0f00720c */ /* 0x000fe40003f26270 */
[----:B---3--:R-:W-:Y:S02]  /*d950*/  ISETP.GE.AND P2, PT, R11, RZ, PT ;  /* 0x000000ff0b00720c */ /* 0x008fe40003f46270 */
[----:B-----5:R-:W-:Y:S02]  /*d960*/  IABS R11, R12 ;  /* 0x0000000c000b7213 */ /* 0x020fe40000000000 */
[----:B----4-:R-:W-:Y:S01]  /*d970*/  IABS R12, R14 ;  /* 0x0000000e000c7213 */ /* 0x010fe20000000000 */
[----:B------:R-:W-:Y:S01]  /*d980*/  IMAD.HI.U32 R14, R0, R9, RZ ;  /* 0x00000009000e7227 */ /* 0x000fe200078e00ff */
[----:B------:R-:W-:-:S02]  /*d990*/  ISETP.GE.AND P4, PT, R16, RZ, PT ;  /* 0x000000ff1000720c */ /* 0x000fc40003f86270 */
[----:B------:R-:W2:Y:S04]  /*d9a0*/  LDL.LU R16, [R1+0x1d4] ;  /* 0x0001d40001107983 */ /* 0x000ea80000300800 */
[----:B------:R0:W-:Y:S01]  /*d9b0*/  STL [R1+0x204], R19 ;  /* 0x0002041301007387 */ /* 0x0001e20000100800 */
[----:B------:R-:W-:Y:S02]  /*d9c0*/  IMAD.MOV R14, RZ, RZ, -R14 ;  /* 0x000000ffff0e7224 */ /* 0x000fe400078e0a0e */
[----:B0-----:R-:W-:Y:S02]  /*d9d0*/  IMAD.MOV.U32 R19, RZ, RZ, R13 ;  /* 0x000000ffff137224 */ /* 0x001fe400078e000d */
[----:B------:R-:W3:Y:S02]  /*d9e0*/  LDL.LU R13, [R1+0x1bc] ;  /* 0x0001bc00010d7983 */ /* 0x000ee40000300800 */
[----:B------:R-:W-:-:S02]  /*d9f0*/  @!P0 IMAD.MOV R19, RZ, RZ, -R19 ;  /* 0x000000ffff138224 */ /* 0x000fc400078e0a13 */
[----:B------:R-:W-:-:S03]  /*da00*/  IMAD R9, R2, R14, R9 ;  /* 0x0000000e02097224 */ /* 0x000fc600078e0209 */
[----:B------:R0:W-:Y:S04]  /*da10*/  STL [R1+0x200], R19 ;  /* 0x0002001301007387 */ /* 0x0001e80000100800 */
[----:B0-----:R-:W4:Y:S04]  /*da20*/  LDL.LU R19, [R1+0x360c] ;  /* 0x00360c0001137983 */ /* 0x001f280000300800 */
[----:B------:R-:W5:Y:S04]  /*da30*/  LDL.LU R14, [R1+0x1dc] ;  /* 0x0001dc00010e7983 */ /* 0x000f680000300800 */
[----:B------:R-:W-:Y:S04]  /*da40*/  STL [R1+0x1d0], R4 ;  /* 0x0001d00401007387 */ /* 0x000fe80000100800 */
[----:B------:R-:W2:Y:S01]  /*da50*/  LDL.LU R15, [R1+0x1e0] ;  /* 0x0001e000010f7983 */ /* 0x000ea20000300800 */
[----:B------:R-:W-:-:S13]  /*da60*/  ISETP.GT.U32.AND P5, PT, R2, R6, PT ;  /* 0x000000060200720c */ /* 0x000fda0003fa4070 */
[----:B------:R-:W-:Y:S01]  /*da70*/  @!P5 IMAD.IADD R6, R6, 0x1, -R2 ;  /* 0x000000010606d824 */ /* 0x000fe200078e0a02 */
[----:B------:R-:W-:Y:S01]  /*da80*/  ISETP.GT.U32.AND P5, PT, R2, R10, PT ;  /* 0x0000000a0200720c */ /* 0x000fe20003fa4070 */
[----:B------:R-:W-:-:S12]  /*da90*/  IMAD.HI.U32 R8, R0, R3, RZ ;  /* 0x0000000300087227 */ /* 0x000fd800078e00ff */
[----:B------:R-:W-:Y:S01]  /*daa0*/  @!P5 IMAD.IADD R10, R10, 0x1, -R2 ;  /* 0x000000010a0ad824 */ /* 0x000fe200078e0a02 */
[----:B------:R-:W-:Y:S01]  /*dab0*/  ISETP.GT.U32.AND P5, PT, R2, R9, PT ;  /* 0x000000090200720c */ /* 0x000fe20003fa4070 */
[----:B------:R-:W-:-:S04]  /*dac0*/  IMAD.MOV R8, RZ, RZ, -R8 ;  /* 0x000000ffff087224 */ /* 0x000fc800078e0a08 */
[----:B------:R-:W-:Y:S01]  /*dad0*/  IMAD R3, R2, R8, R3 ;  /* 0x0000000802037224 */ /* 0x000fe200078e0203 */
[----:B------:R-:W-:-:S07]  /*dae0*/  IABS R8, R17 ;  /* 0x0000001100087213 */ /* 0x000fce0000000000 */
[----:B------:R-:W-:Y:S01]  /*daf0*/  @!P5 IMAD.IADD R9, R9, 0x1, -R2 ;  /* 0x000000010909d824 */ /* 0x000fe200078e0a02 */
[----:B------:R-:W-:Y:S02]  /*db00*/  ISETP.GE.AND P5, PT, R17, RZ, PT ;  /* 0x000000ff1100720c */ /* 0x000fe40003fa6270 */
[----:B---3--:R-:W-:Y:S01]  /*db10*/  ISETP.GE.AND P6, PT, R13, RZ, PT ;  /* 0x000000ff0d00720c */ /* 0x008fe20003fc6270 */
[----:B------:R-:W-:-:S04]  /*db20*/  IMAD.HI.U32 R13, R0, R11, RZ ;  /* 0x0000000b000d7227 */ /* 0x000fc800078e00ff */
[----:B------:R-:W-:-:S04]  /*db30*/  IMAD.MOV R13, RZ, RZ, -R13 ;  /* 0x000000ffff0d7224 */ /* 0x000fc800078e0a0d */
[----:B------:R-:W-:Y:S01]  /*db40*/  IMAD R11, R2, R13, R11 ;  /* 0x0000000d020b7224 */ /* 0x000fe200078e020b */
[----:B--2---:R0:W-:Y:S04]  /*db50*/  STL [R1+0x3608], R15 ;  /* 0x0036080f01007387 */ /* 0x0041e80000100800 */
[----:B------:R-:W2:Y:S04]  /*db60*/  LDL.LU R17, [R1+0x1e4] ;  /* 0x0001e40001117983 */ /* 0x000ea80000300800 */
[----:B------:R-:W3:Y:S01]  /*db70*/  LDL.LU R13, [R1+0x1cc] ;  /* 0x0001cc00010d7983 */ /* 0x000ee20000300800 */
[----:B0-----:R-:W-:-:S03]  /*db80*/  IMAD.MOV.U32 R15, RZ, RZ, R10 ;  /* 0x000000ffff0f7224 */ /* 0x001fc600078e000a */
[----:B------:R-:W2:Y:S01]  /*db90*/  LDL.LU R10, [R1+0x1c8] ;  /* 0x0001c800010a7983 */ /* 0x000ea20000300800 */
[----:B------:R-:W-:Y:S01]  /*dba0*/  ISETP.GT.U32.AND P3, PT, R2, R6, PT ;  /* 0x000000060200720c */ /* 0x000fe20003f64070 */
[----:B------:R-:W-:Y:S01]  /*dbb0*/  IMAD.HI.U32 R7, R0, R8, RZ ;  /* 0x0000000800077227 */ /* 0x000fe200078e00ff */
[----:B------:R-:W-:-:S03]  /*dbc0*/  ISETP.GT.U32.AND P0, PT, R2, R3, PT ;  /* 0x000000030200720c */ /* 0x000fc60003f04070 */
[----:B------:R-:W-:-:S04]  /*dbd0*/  IMAD.MOV R7, RZ, RZ, -R7 ;  /* 0x000000ffff077224 */ /* 0x000fc800078e0a07 */
[----:B------:R-:W-:-:S04]  /*dbe0*/  IMAD R8, R2, R7, R8 ;  /* 0x0000000702087224 */ /* 0x000fc800078e0208 */
[--C-:B------:R-:W-:Y:S01]  /*dbf0*/  @!P3 IMAD.IADD R6, R6, 0x1, -R2.reuse ;  /* 0x000000010606b824 */ /* 0x100fe200078e0a02 */
[----:B------:R-:W-:Y:S01]  /*dc00*/  ISETP.GT.U32.AND P3, PT, R2, R8, PT ;  /* 0x000000080200720c */ /* 0x000fe20003f64070 */
[----:B------:R-:W-:-:S05]  /*dc10*/  @!P0 IMAD.IADD R3, R3, 0x1, -R2 ;  /* 0x0000000103038824 */ /* 0x000fca00078e0a02 */
[----:B------:R-:W-:Y:S01]  /*dc20*/  ISETP.GT.U32.AND P0, PT, R2, R3, PT ;  /* 0x000000030200720c */ /* 0x000fe20003f04070 */
[----:B------:R-:W-:-:S06]  /*dc30*/  @!P2 IMAD.MOV R15, RZ, RZ, -R15 ;  /* 0x000000ffff0fa224 */ /* 0x000fcc00078e0a0f */
[--C-:B------:R-:W-:Y:S01]  /*dc40*/  @!P3 IMAD.IADD R8, R8, 0x1, -R2.reuse ;  /* 0x000000010808b824 */ /* 0x100fe200078e0a02 */
[C---:B------:R-:W-:Y:S01]  /*dc50*/  ISETP.GT.U32.AND P3, PT, R2.reuse, R9, PT ;  /* 0x000000090200720c */ /* 0x040fe20003f64070 */
[----:B------:R0:W-:Y:S03]  /*dc60*/  STL [R1+0x1d8], R15 ;  /* 0x0001d80f01007387 */ /* 0x0001e60000100800 */
[C---:B------:R-:W-:Y:S01]  /*dc70*/  ISETP.GT.U32.AND P2, PT, R2.reuse, R8, PT ;  /* 0x000000080200720c */ /* 0x040fe20003f44070 */
[----:B------:R-:W-:Y:S01]  /*dc80*/  @!P0 IMAD.IADD R3, R3, 0x1, -R2 ;  /* 0x0000000103038824 */ /* 0x000fe200078e0a02 */
[----:B------:R-:W-:Y:S01]  /*dc90*/  ISETP.GT.U32.AND P0, PT, R2, R11, PT ;  /* 0x0000000b0200720c */ /* 0x000fe20003f04070 */
[----:B0-----:R-:W-:-:S04]  /*dca0*/  IMAD.MOV.U32 R15, RZ, RZ, R6 ;  /* 0x000000ffff0f7224 */ /* 0x001fc800078e0006 */
[----:B------:R-:W-:Y:S02]  /*dcb0*/  @!P4 IMAD.MOV R15, RZ, RZ, -R15 ;  /* 0x000000ffff0fc224 */ /* 0x000fe400078e0a0f */
[----:B------:R-:W-:-:S04]  /*dcc0*/  @!P3 IMAD.IADD R9, R9, 0x1, -R2 ;  /* 0x000000010909b824 */ /* 0x000fc800078e0a02 */
[--C-:B------:R-:W-:Y:S01]  /*dcd0*/  @!P2 IMAD.IADD R8, R8, 0x1, -R2.reuse ;  /* 0x000000010808a824 */ /* 0x100fe200078e0a02 */
[----:B------:R0:W-:Y:S01]  /*dce0*/  STL [R1+0x1ec], R15 ;  /* 0x0001ec0f01007387 */ /* 0x0001e20000100800 */
[----:B------:R-:W-:Y:S01]  /*dcf0*/  @!P0 IMAD.IADD R11, R11, 0x1, -R2 ;  /* 0x000000010b0b8824 */ /* 0x000fe200078e0a02 */
[----:B------:R-:W-:Y:S01]  /*dd00*/  IABS R4, R16 ;  /* 0x0000001000047213 */ /* 0x000fe20000000000 */
[----:B------:R-:W-:Y:S01]  /*dd10*/  @!P1 IMAD.MOV R9, RZ, RZ, -R9 ;  /* 0x000000ffff099224 */ /* 0x000fe200078e0a09 */
[----:B------:R-:W-:Y:S01]  /*dd20*/  ISETP.GE.AND P0, PT, R16, RZ, PT ;  /* 0x000000ff1000720c */ /* 0x000fe20003f06270 */
[----:B------:R-:W-:Y:S01]  /*dd30*/  @!P5 IMAD.MOV R8, RZ, RZ, -R8 ;  /* 0x000000ffff08d224 */ /* 0x000fe200078e0a08 */
[----:B0-----:R-:W3:Y:S01]  /*dd40*/  LDL.LU R15, [R1+0x3608] ;  /* 0x00360800010f7983 */ /* 0x001ee20000300800 */
[----:B------:R-:W-:Y:S02]  /*dd50*/  IMAD.MOV.U32 R16, RZ, RZ, R18 ;  /* 0x000000ffff107224 */ /* 0x000fe400078e0012 */
[----:B------:R-:W-:-:S02]  /*dd60*/  IMAD.MOV.U32 R18, RZ, RZ, R22 ;  /* 0x000000ffff127224 */ /* 0x000fc400078e0016 */
[----:B--2---:R-:W-:Y:S02]  /*dd70*/  IMAD.MOV.U32 R6, RZ, RZ, R10 ;  /* 0x000000ffff067224 */ /* 0x004fe400078e000a */
[----:B------:R-:W-:-:S04]  /*dd80*/  IMAD.MOV.U32 R10, RZ, RZ, R3 ;  /* 0x000000ffff0a7224 */ /* 0x000fc800078e0003 */
[----:B------:R-:W-:-:S05]  /*dd90*/  @!P6 IMAD.MOV R10, RZ, RZ, -R10 ;  /* 0x000000ffff0ae224 */ /* 0x000fca00078e0a0a */
[----:B------:R-:W-:Y:S04]  /*dda0*/  STL [R1+0x1f8], R10 ;  /* 0x0001f80a01007387 */ /* 0x000fe80000100800 */
[----:B------:R-:W2:Y:S04]  /*ddb0*/  LDL.LU R22, [R1+0x24c] ;  /* 0x00024c0001167983 */ /* 0x000ea80000300800 */
[----:B------:R-:W-:Y:S04]  /*ddc0*/  STL [R1+0x1f4], R9 ;  /* 0x0001f40901007387 */ /* 0x000fe80000100800 */
[----:B------:R-:W-:Y:S04]  /*ddd0*/  STL [R1+0x1f0], R8 ;  /* 0x0001f00801007387 */ /* 0x000fe80000100800 */
[----:B------:R-:W-:Y:S04]  /*dde0*/  STL [R1+0x3600], R26 ;  /* 0x0036001a01007387 */ /* 0x000fe80000100800 */
[----:B------:R0:W-:Y:S04]  /*ddf0*/  STL [R1+0x3604], R18 ;  /* 0x0036041201007387 */ /* 0x0001e80000100800 */
[----:B0-----:R-:W2:Y:S01]  /*de00*/  LDL.LU R18, [R1+0x234] ;  /* 0x0002340001127983 */ /* 0x001ea20000300800 */
[----:B------:R-:W-:-:S04]  /*de10*/  IMAD.HI.U32 R7, R0, R12, RZ ;  /* 0x0000000c00077227 */ /* 0x000fc800078e00ff */
[----:B------:R-:W-:-:S04]  /*de20*/  IMAD.MOV R7, RZ, RZ, -R7 ;  /* 0x000000ffff077224 */ /* 0x000fc800078e0a07 */
[----:B------:R-:W-:Y:S02]  /*de30*/  IMAD R12, R2, R7, R12 ;  /* 0x00000007020c7224 */ /* 0x000fe400078e020c */
[----:B------:R-:W-:-:S04]  /*de40*/  IMAD.HI.U32 R7, R0, R4, RZ ;  /* 0x0000000400077227 */ /* 0x000fc800078e00ff */
[----:B------:R-:W-:Y:S01]  /*de50*/  IMAD.MOV R7, RZ, RZ, -R7 ;  /* 0x000000ffff077224 */ /* 0x000fe200078e0a07 */
[----:B------:R-:W-:-:S03]  /*de60*/  ISETP.GT.U32.AND P6, PT, R2, R12, PT ;  /* 0x0000000c0200720c */ /* 0x000fc60003fc4070 */
[----:B------:R-:W-:-:S05]  /*de70*/  IMAD R4, R2, R7, R4 ;  /* 0x0000000702047224 */ /* 0x000fca00078e0204 */
[----:B------:R-:W-:-:S05]  /*de80*/  ISETP.GT.U32.AND P3, PT, R2, R4, PT ;  /* 0x000000040200720c */ /* 0x000fca0003f64070 */
[----:B------:R-:W-:Y:S01]  /*de90*/  @!P6 IMAD.IADD R12, R12, 0x1, -R2 ;  /* 0x000000010c0ce824 */ /* 0x000fe200078e0a02 */
[----:B------:R-:W-:-:S04]  /*dea0*/  ISETP.GT.U32.AND P6, PT, R2, R11, PT ;  /* 0x0000000b0200720c */ /* 0x000fc80003fc4070 */
[----:B------:R-:W-:-:S03]  /*deb0*/  ISETP.GT.U32.AND P1, PT, R2, R12, PT ;  /* 0x0000000c0200720c */ /* 0x000fc60003f24070 */
[----:B------:R-:W-:Y:S01]  /*dec0*/  @!P3 IMAD.IADD R4, R4, 0x1, -R2 ;  /* 0x000000010404b824 */ /* 0x000fe200078e0a02 */
[----:B------:R-:W-:-:S04]  /*ded0*/  ISETP.GE.AND P4, PT, R6, RZ, PT ;  /* 0x000000ff0600720c */ /* 0x000fc80003f86270 */
[----:B------:R-:W-:Y:S01]  /*dee0*/  ISETP.GT.U32.AND P3, PT, R2, R4, PT ;  /* 0x000000040200720c */ /* 0x000fe20003f64070 */
[--C-:B------:R-:W-:Y:S01]  /*def0*/  @!P6 IMAD.IADD R11, R11, 0x1, -R2.reuse ;  /* 0x000000010b0be824 */ /* 0x100fe200078e0a02 */
[----:B---3--:R-:W-:Y:S02]  /*df00*/  ISETP.GE.AND P2, PT, R13, RZ, PT ;  /* 0x000000ff0d00720c */ /* 0x008fe40003f46270 */
[----:B------:R-:W-:Y:S02]  /*df10*/  IABS R6, R15 ;  /* 0x0000000f00067213 */ /* 0x000fe40000000000 */
[----:B------:R-:W-:Y:S01]  /*df20*/  ISETP.GE.AND P6, PT, R15, RZ, PT ;  /* 0x000000ff0f00720c */ /* 0x000fe20003fc6270 */
[----:B------:R-:W-:Y:S02]  /*df30*/  IMAD.MOV.U32 R15, RZ, RZ, R11 ;  /* 0x000000ffff0f7224 */ /* 0x000fe400078e000b */
[----:B------:R-:W-:Y:S02]  /*df40*/  @!P1 IMAD.IADD R12, R12, 0x1, -R2 ;  /* 0x000000010c0c9824 */ /* 0x000fe400078e0a02 */
[----:B------:R-:W-:-:S02]  /*df50*/  @!P4 IMAD.MOV R15, RZ, RZ, -R15 ;  /* 0x000000ffff0fc224 */ /* 0x000fc400078e0a0f */
[----:B------:R-:W-:Y:S01]  /*df60*/  IMAD.MOV.U32 R26, RZ, RZ, R12 ;  /* 0x000000ffff1a7224 */ /* 0x000fe200078e000c */
[----:B------:R-:W-:Y:S01]  /*df70*/  IABS R10, R17 ;  /* 0x00000011000a7213 */ /* 0x000fe20000000000 */
[----:B------:R-:W-:Y:S01]  /*df80*/  @!P3 IMAD.IADD R4, R4, 0x1, -R2 ;  /* 0x000000010404b824 */ /* 0x000fe200078e0a02 */
[----:B------:R-:W-:Y:S01]  /*df90*/  ISETP.GE.AND P3, PT, R17, RZ, PT ;  /* 0x000000ff1100720c */ /* 0x000fe20003f66270 */
[----:B------:R-:W-:Y:S01]  /*dfa0*/  @!P2 IMAD.MOV R26, RZ, RZ, -R26 ;  /* 0x000000ffff1aa224 */ /* 0x000fe200078e0a1a */
[----:B------:R-:W3:Y:S04]  /*dfb0*/  LDL.LU R17, [R1+0x254] ;  /* 0x0002540001117983 */ /* 0x000ee80000300800 */
[----:B------:R0:W-:Y:S04]  /*dfc0*/  STL [R1+0x1e8], R15 ;  /* 0x0001e80f01007387 */ /* 0x0001e80000100800 */
[----:B0-----:R-:W3:Y:S01]  /*dfd0*/  LDL.LU R15, [R1+0x25c] ;  /* 0x00025c00010f7983 */ /* 0x001ee20000300800 */
[----:B-----5:R-:W-:Y:S01]  /*dfe0*/  IABS R7, R14 ;  /* 0x0000000e00077213 */ /* 0x020fe20000000000 */
[----:B------:R-:W-:-:S04]  /*dff0*/  IMAD.MOV.U32 R9, RZ, RZ, R10 ;  /* 0x000000ffff097224 */ /* 0x000fc800078e000a */
[----:B------:R-:W-:-:S04]  /*e000*/  IMAD.HI.U32 R3, R0, R7, RZ ;  /* 0x0000000700037227 */ /* 0x000fc800078e00ff */
[----:B------:R-:W-:Y:S01]  /*e010*/  IMAD.MOV R10, RZ, RZ, -R3 ;  /* 0x000000ffff0a7224 */ /* 0x000fe200078e0a03 */
[----:B--2---:R-:W-:Y:S01]  /*e020*/  IABS R13, R18 ;  /* 0x00000012000d7213 */ /* 0x004fe20000000000 */
[----:B------:R-:W-:Y:S02]  /*e030*/  IMAD.MOV.U32 R12, RZ, RZ, R18 ;  /* 0x000000ffff0c7224 */ /* 0x000fe400078e0012 */
[----:B------:R-:W2:Y:S04]  /*e040*/  LDL.LU R18, [R1+0x3604] ;  /* 0x0036040001127983 */ /* 0x000ea80000300800 */
[----:B------:R0:W-:Y:S04]  /*e050*/  STL [R1+0x1e0], R26 ;  /* 0x0001e01a01007387 */ /* 0x0001e80000100800 */
[----:B0-----:R-:W5:Y:S01]  /*e060*/  LDL.LU R26, [R1+0x3600] ;  /* 0x00360000011a7983 */ /* 0x001f620000300800 */
[----:B------:R-:W-:-:S02]  /*e070*/  IMAD R7, R2, R10, R7 ;  /* 0x0000000a02077224 */ /* 0x000fc400078e0207 */
[----:B------:R-:W-:-:S03]  /*e080*/  IMAD.HI.U32 R3, R0, R6, RZ ;  /* 0x0000000600037227 */ /* 0x000fc600078e00ff */
[----:B------:R-:W-:Y:S01]  /*e090*/  ISETP.GT.U32.AND P1, PT, R2, R7, PT ;  /* 0x000000070200720c */ /* 0x000fe20003f24070 */
[----:B------:R-:W-:-:S04]  /*e0a0*/  IMAD.HI.U32 R8, R0, R9, RZ ;  /* 0x0000000900087227 */ /* 0x000fc800078e00ff */
[----:B------:R-:W-:Y:S02]  /*e0b0*/  IMAD.MOV R3, RZ, RZ, -R3 ;  /* 0x000000ffff037224 */ /* 0x000fe400078e0a03 */
[----:B------:R-:W-:Y:S02]  /*e0c0*/  IMAD.MOV R8, RZ, RZ, -R8 ;  /* 0x000000ffff087224 */ /* 0x000fe400078e0a08 */
[C---:B------:R-:W-:Y:S02]  /*e0d0*/  IMAD R6, R2.reuse, R3, R6 ;  /* 0x0000000302067224 */ /* 0x040fe400078e0206 */
[----:B------:R-:W-:-:S03]  /*e0e0*/  IMAD R9, R2, R8, R9 ;  /* 0x0000000802097224 */ /* 0x000fc600078e0209 */
[C---:B------:R-:W-:Y:S01]  /*e0f0*/  ISETP.GT.U32.AND P4, PT, R2.reuse, R6, PT ;  /* 0x000000060200720c */ /* 0x040fe20003f84070 */
[----:B------:R-:W-:Y:S01]  /*e100*/  @!P1 IMAD.IADD R7, R7, 0x1, -R2 ;  /* 0x0000000107079824 */ /* 0x000fe200078e0a02 */
[C---:B------:R-:W-:Y:S02]  /*e110*/  ISETP.GT.U32.AND P2, PT, R2.reuse, R9, PT ;  /* 0x000000090200720c */ /* 0x040fe40003f44070 */
[----:B------:R-:W-:Y:S02]  /*e120*/  IABS R8, R16 ;  /* 0x0000001000087213 */ /* 0x000fe40000000000 */
[----:B------:R-:W-:Y:S02]  /*e130*/  ISETP.GT.U32.AND P1, PT, R2, R7, PT ;  /* 0x000000070200720c */ /* 0x000fe40003f24070 */
[----:B------:R-:W-:Y:S01]  /*e140*/  ISETP.GE.AND P5, PT, R14, RZ, PT ;  /* 0x000000ff0e00720c */ /* 0x000fe20003fa6270 */
[----:B------:R-:W-:Y:S01]  /*e150*/  IMAD.HI.U32 R14, R0, R13, RZ ;  /* 0x0000000d000e7227 */ /* 0x000fe200078e00ff */
[----:B------:R-:W-:-:S02]  /*e160*/  IABS R3, R22 ;  /* 0x0000001600037213 */ /* 0x000fc40000000000 */
[----:B----4-:R-:W-:Y:S01]  /*e170*/  IABS R10, R19 ;  /* 0x00000013000a7213 */ /* 0x010fe20000000000 */
[----:B------:R-:W-:Y:S02]  /*e180*/  @!P4 IMAD.IADD R6, R6, 0x1, -R2 ;  /* 0x000000010606c824 */ /* 0x000fe400078e0a02 */
[----:B------:R-:W-:-:S04]  /*e190*/  IMAD.HI.U32 R11, R0, R8, RZ ;  /* 0x00000008000b7227 */ /* 0x000fc800078e00ff */
[----:B------:R-:W-:Y:S01]  /*e1a0*/  @!P0 IMAD.MOV R4, RZ, RZ, -R4 ;  /* 0x000000ffff048224 */ /* 0x000fe200078e0a04 */
[----:B------:R-:W-:Y:S01]  /*e1b0*/  ISETP.GE.AND P0, PT, R12, RZ, PT ;  /* 0x000000ff0c00720c */ /* 0x000fe20003f06270 */
[----:B------:R-:W-:Y:S01]  /*e1c0*/  IMAD.MOV R14, RZ, RZ, -R14 ;  /* 0x000000ffff0e7224 */ /* 0x000fe200078e0a0e */
[----:B------:R-:W-:Y:S01]  /*e1d0*/  ISETP.GT.U32.AND P4, PT, R2, R6, PT ;  /* 0x000000060200720c */ /* 0x000fe20003f84070 */
[----:B------:R-:W-:Y:S02]  /*e1e0*/  IMAD.MOV.U32 R12, RZ, RZ, R3 ;  /* 0x000000ffff0c7224 */ /* 0x000fe400078e0003 */
[----:B------:R-:W-:Y:S02]  /*e1f0*/  @!P2 IMAD.IADD R9, R9, 0x1, -R2 ;  /* 0x000000010909a824 */ /* 0x000fe400078e0a02 */
[----:B------:R-:W-:Y:S01]  /*e200*/  IMAD.MOV R3, RZ, RZ, -R11 ;  /* 0x000000ffff037224 */ /* 0x000fe200078e0a0b */
[----:B------:R0:W-:Y:S01]  /*e210*/  STL [R1+0x1dc], R4 ;  /* 0x0001dc0401007387 */ /* 0x0001e20000100800 */
[----:B------:R-:W-:Y:S01]  /*e220*/  IMAD.HI.U32 R11, R0, R10, RZ ;  /* 0x0000000a000b7227 */ /* 0x000fe200078e00ff */
[----:B------:R-:W-:-:S03]  /*e230*/  ISETP.GT.U32.AND P2, PT, R2, R9, PT ;  /* 0x000000090200720c */ /* 0x000fc60003f44070 */
[----:B------:R-:W-:Y:S02]  /*e240*/  @!P1 IMAD.IADD R7, R7, 0x1, -R2 ;  /* 0x0000000107079824 */ /* 0x000fe400078e0a02 */
[C---:B------:R-:W-:Y:S02]  /*e250*/  IMAD R3, R2.reuse, R3, R8 ;  /* 0x0000000302037224 */ /* 0x040fe400078e0208 */
[----:B0-----:R-:W-:Y:S02]  /*e260*/  IMAD R4, R2, R14, R13 ;  /* 0x0000000e02047224 */ /* 0x001fe400078e020d */
[----:B------:R-:W-:Y:S02]  /*e270*/  IMAD.MOV R11, RZ, RZ, -R11 ;  /* 0x000000ffff0b7224 */ /* 0x000fe400078e0a0b */
[----:B------:R-:W-:Y:S01]  /*e280*/  IMAD.HI.U32 R8, R0, R12, RZ ;  /* 0x0000000c00087227 */ /* 0x000fe200078e00ff */
[----:B------:R-:W-:-:S03]  /*e290*/  ISETP.GT.U32.AND P1, PT, R2, R4, PT ;  /* 0x000000040200720c */ /* 0x000fc60003f24070 */
[----:B------:R-:W-:Y:S02]  /*e2a0*/  IMAD.MOV.U32 R13, RZ, RZ, R7 ;  /* 0x000000ffff0d7224 */ /* 0x000fe400078e0007 */
[C---:B------:R-:W-:Y:S02]  /*e2b0*/  IMAD R10, R2.reuse, R11, R10 ;  /* 0x0000000b020a7224 */ /* 0x040fe400078e020a */
[----:B------:R-:W-:Y:S02]  /*e2c0*/  IMAD.MOV R8, RZ, RZ, -R8 ;  /* 0x000000ffff087224 */ /* 0x000fe400078e0a08 */
[----:B------:R-:W-:Y:S01]  /*e2d0*/  @!P5 IMAD.MOV R13, RZ, RZ, -R13 ;  /* 0x000000ffff0dd224 */ /* 0x000fe200078e0a0d */
[C---:B------:R-:W-:Y:S01]  /*e2e0*/  ISETP.GT.U32.AND P5, PT, R2.reuse, R3, PT ;  /* 0x000000030200720c */ /* 0x040fe20003fa4070 */
[----:B------:R-:W-:Y:S02]  /*e2f0*/  IMAD R11, R2, R8, R12 ;  /* 0x00000008020b7224 */ /* 0x000fe400078e020c */
[--C-:B------:R-:W-:Y:S01]  /*e300*/  @!P4 IMAD.IADD R6, R6, 0x1, -R2.reuse ;  /* 0x000000010606c824 */ /* 0x100fe200078e0a02 */
[C---:B------:R-:W-:Y:S01]  /*e310*/  ISETP.GT.U32.AND P4, PT, R2.reuse, R10, PT ;  /* 0x0000000a0200720c */ /* 0x040fe20003f84070 */
[--C-:B------:R-:W-:Y:S01]  /*e320*/  @!P2 IMAD.IADD R9, R9, 0x1, -R2.reuse ;  /* 0x000000010909a824 */ /* 0x100fe200078e0a02 */
[----:B------:R-:W-:Y:S01]  /*e330*/  ISETP.GT.U32.AND P2, PT, R2, R11, PT ;  /* 0x0000000b0200720c */ /* 0x000fe20003f44070 */
[----:B------:R-:W-:Y:S01]  /*e340*/  @!P1 IMAD.IADD R4, R4, 0x1, -R2 ;  /* 0x0000000104049824 */ /* 0x000fe200078e0a02 */
[----:B------:R0:W-:Y:S01]  /*e350*/  STL [R1+0x1d4], R13 ;  /* 0x0001d40d01007387 */ /* 0x0001e20000100800 */
[----:B------:R-:W-:-:S03]  /*e360*/  IMAD.MOV.U32 R14, RZ, RZ, R16 ;  /* 0x000000ffff0e7224 */ /* 0x000fc600078e0010 */
[----:B------:R-:W4:Y:S01]  /*e370*/  LDL.LU R16, [R1+0x264] ;  /* 0x0002640001107983 */ /* 0x000f220000300800 */
[----:B------:R-:W-:Y:S01]  /*e380*/  ISETP.GT.U32.AND P1, PT, R2, R4, PT ;  /* 0x000000040200720c */ /* 0x000fe20003f24070 */
[----:B------:R-:W-:Y:S02]  /*e390*/  IMAD.MOV.U32 R12, RZ, RZ, R6 ;  /* 0x000000ffff0c7224 */ /* 0x000fe400078e0006 */
[--C-:B------:R-:W-:Y:S02]  /*e3a0*/  @!P5 IMAD.IADD R3, R3, 0x1, -R2.reuse ;  /* 0x000000010303d824 */ /* 0x100fe400078e0a02 */
[----:B------:R-:W-:Y:S02]  /*e3b0*/  @!P4 IMAD.IADD R10, R10, 0x1, -R2 ;  /* 0x000000010a0ac824 */ /* 0x000fe400078e0a02 */
[----:B------:R-:W-:Y:S01]  /*e3c0*/  @!P6 IMAD.MOV R12, RZ, RZ, -R12 ;  /* 0x000000ffff0ce224 */ /* 0x000fe200078e0a0c */
[C---:B------:R-:W-:Y:S01]  /*e3d0*/  ISETP.GT.U32.AND P6, PT, R2.reuse, R3, PT ;  /* 0x000000030200720c */ /* 0x040fe20003fc4070 */
[----:B------:R-:W-:Y:S01]  /*e3e0*/  @!P2 IMAD.IADD R11, R11, 0x1, -R2 ;  /* 0x000000010b0ba824 */ /* 0x000fe200078e0a02 */
[----:B------:R-:W-:Y:S01]  /*e3f0*/  ISETP.GT.U32.AND P2, PT, R2, R10, PT ;  /* 0x0000000a0200720c */ /* 0x000fe20003f44070 */
[----:B0-----:R-:W-:-:S02]  /*e400*/  IMAD.MOV.U32 R13, RZ, RZ, R19 ;  /* 0x000000ffff0d7224 */ /* 0x001fc400078e0013 */
[----:B------:R-:W-:Y:S01]  /*e410*/  @!P3 IMAD.MOV R9, RZ, RZ, -R9 ;  /* 0x000000ffff09b224 */ /* 0x000fe200078e0a09 */
[----:B------:R-:W-:Y:S01]  /*e420*/  ISETP.GT.U32.AND P3, PT, R2, R11, PT ;  /* 0x0000000b0200720c */ /* 0x000fe20003f64070 */
[--C-:B------:R-:W-:Y:S01]  /*e430*/  @!P1 IMAD.IADD R4, R4, 0x1, -R2.reuse ;  /* 0x0000000104049824 */ /* 0x100fe200078e0a02 */
[----:B------:R-:W-:Y:S01]  /*e440*/  ISETP.GE.AND P5, PT, R14, RZ, PT ;  /* 0x000000ff0e00720c */ /* 0x000fe20003fa6270 */
[----:B------:R-:W4:Y:S01]  /*e450*/  LDL.LU R19, [R1+0x2cc] ;  /* 0x0002cc0001137983 */ /* 0x000f220000300800 */
[----:B------:R-:W-:Y:S02]  /*e460*/  ISETP.GE.AND P1, PT, R13, RZ, PT ;  /* 0x000000ff0d00720c */ /* 0x000fe40003f26270 */
[----:B------:R-:W-:Y:S01]  /*e470*/  ISETP.GE.AND P4, PT, R22, RZ, PT ;  /* 0x000000ff1600720c */ /* 0x000fe20003f86270 */
[--C-:B------:R-:W-:Y:S01]  /*e480*/  @!P6 IMAD.IADD R3, R3, 0x1, -R2.reuse ;  /* 0x000000010303e824 */ /* 0x100fe200078e0a02 */
[----:B------:R-:W-:Y:S01]  /*e490*/  STL [R1+0x1b0], R12 ;  /* 0x0001b00c01007387 */ /* 0x000fe20000100800 */
[----:B------:R-:W-:-:S03]  /*e4a0*/  @!P2 IMAD.IADD R10, R10, 0x1, -R2 ;  /* 0x000000010a0aa824 */ /* 0x000fc600078e0a02 */
[----:B------:R-:W4:Y:S01]  /*e4b0*/  LDL.LU R22, [R1+0x2dc] ;  /* 0x0002dc0001167983 */ /* 0x000f220000300800 */
[----:B------:R-:W-:-:S03]  /*e4c0*/  IMAD.MOV.U32 R13, RZ, RZ, R10 ;  /* 0x000000ffff0d7224 */ /* 0x000fc600078e000a */
[----:B------:R0:W-:Y:S01]  /*e4d0*/  STL [R1+0x1bc], R9 ;  /* 0x0001bc0901007387 */ /* 0x0001e20000100800 */
[----:B------:R-:W-:Y:S02]  /*e4e0*/  @!P0 IMAD.MOV R4, RZ, RZ, -R4 ;  /* 0x000000ffff048224 */ /* 0x000fe400078e0a04 */
[----:B------:R-:W-:Y:S01]  /*e4f0*/  @!P3 IMAD.IADD R11, R11, 0x1, -R2 ;  /* 0x000000010b0bb824 */ /* 0x000fe200078e0a02 */
[----:B---3--:R-:W-:Y:S01]  /*e500*/  IABS R8, R17 ;  /* 0x0000001100087213 */ /* 0x008fe20000000000 */
[----:B------:R-:W-:Y:S02]  /*e510*/  @!P1 IMAD.MOV R13, RZ, RZ, -R13 ;  /* 0x000000ffff0d9224 */ /* 0x000fe400078e0a0d */
[----:B0-----:R-:W-:Y:S01]  /*e520*/  IMAD.MOV.U32 R9, RZ, RZ, R3 ;  /* 0x000000ffff097224 */ /* 0x001fe200078e0003 */
[----:B------:R-:W-:-:S03]  /*e530*/  ISETP.GE.AND P0, PT, R17, RZ, PT ;  /* 0x000000ff1100720c */ /* 0x000fc60003f06270 */
[----:B------:R-:W-:Y:S01]  /*e540*/  @!P5 IMAD.MOV R9, RZ, RZ, -R9 ;  /* 0x000000ffff09d224 */ /* 0x000fe200078e0a09 */
[----:B------:R-:W-:Y:S01]  /*e550*/  STL [R1+0x1c4], R4 ;  /* 0x0001c40401007387 */ /* 0x000fe20000100800 */
[----:B------:R-:W-:Y:S02]  /*e560*/  @!P4 IMAD.MOV R11, RZ, RZ, -R11 ;  /* 0x000000ffff0bc224 */ /* 0x000fe400078e0a0b */
[----:B--2---:R-:W-:Y:S02]  /*e570*/  IMAD.MOV.U32 R17, RZ, RZ, R18 ;  /* 0x000000ffff117224 */ /* 0x004fe400078e0012 */
[----:B------:R-:W2:Y:S04]  /*e580*/  LDL.LU R18, [R1+0x2f4] ;  /* 0x0002f40001127983 */ /* 0x000ea80000300800 */
[----:B------:R-:W-:Y:S04]  /*e590*/  STL [R1+0x1cc], R9 ;  /* 0x0001cc0901007387 */ /* 0x000fe80000100800 */
[----:B------:R-:W-:Y:S04]  /*e5a0*/  STL [R1+0x1c8], R13 ;  /* 0x0001c80d01007387 */ /* 0x000fe80000100800 */
[----:B-----5:R0:W-:Y:S04]  /*e5b0*/  STL [R1+0x35fc], R26 ;  /* 0x0035fc1a01007387 */ /* 0x0201e80000100800 */
[----:B------:R1:W-:Y:S04]  /*e5c0*/  STL [R1+0x1c0], R11 ;  /* 0x0001c00b01007387 */ /* 0x0003e80000100800 */
[----:B0-----:R-:W3:Y:S01]  /*e5d0*/  LDL.LU R26, [R1+0x2d4] ;  /* 0x0002d400011a7983 */ /* 0x001ee20000300800 */
[----:B------:R-:W-:-:S04]  /*e5e0*/  IMAD.HI.U32 R12, R0, R8, RZ ;  /* 0x00000008000c7227 */ /* 0x000fc800078e00ff */
[----:B------:R-:W-:-:S04]  /*e5f0*/  IMAD.MOV R12, RZ, RZ, -R12 ;  /* 0x000000ffff0c7224 */ /* 0x000fc800078e0a0c */
[----:B------:R-:W-:Y:S01]  /*e600*/  IMAD R8, R2, R12, R8 ;  /* 0x0000000c02087224 */ /* 0x000fe200078e0208 */
[----:B------:R-:W-:-:S04]  /*e610*/  IABS R7, R15 ;  /* 0x0000000f00077213 */ /* 0x000fc80000000000 */
[----:B------:R-:W-:Y:S01]  /*e620*/  ISETP.GT.U32.AND P6, PT, R2, R8, PT ;  /* 0x000000080200720c */ /* 0x000fe20003fc4070 */
[----:B------:R-:W-:-:S04]  /*e630*/  IMAD.HI.U32 R6, R0, R7, RZ ;  /* 0x0000000700067227 */ /* 0x000fc800078e00ff */
[----:B------:R-:W-:-:S04]  /*e640*/  IMAD.MOV R6, RZ, RZ, -R6 ;  /* 0x000000ffff067224 */ /* 0x000fc800078e0a06 */
[----:B------:R-:W-:-:S04]  /*e650*/  IMAD R7, R2, R6, R7 ;  /* 0x0000000602077224 */ /* 0x000fc800078e0207 */
[----:B------:R-:W-:-:S05]  /*e660*/  @!P6 IMAD.IADD R8, R8, 0x1, -R2 ;  /* 0x000000010808e824 */ /* 0x000fca00078e0a02 */
[C---:B------:R-:W-:Y:S02]  /*e670*/  ISETP.GT.U32.AND P1, PT, R2.reuse, R8, PT ;  /* 0x000000080200720c */ /* 0x040fe40003f24070 */
[----:B------:R-:W-:-:S11]  /*e680*/  ISETP.GT.U32.AND P5, PT, R2, R7, PT ;  /* 0x000000070200720c */ /* 0x000fd60003fa4070 */
[----:B------:R-:W-:Y:S01]  /*e690*/  @!P1 IMAD.IADD R8, R8, 0x1, -R2 ;  /* 0x0000000108089824 */ /* 0x000fe200078e0a02 */
[----:B----4-:R-:W-:-:S05]  /*e6a0*/  IABS R6, R16 ;  /* 0x0000001000067213 */ /* 0x010fca0000000000 */
[----:B------:R-:W-:-:S04]  /*e6b0*/  IMAD.HI.U32 R12, R0, R6, RZ ;  /* 0x00000006000c7227 */ /* 0x000fc800078e00ff */
[----:B------:R-:W-:-:S04]  /*e6c0*/  IMAD.MOV R10, RZ, RZ, -R12 ;  /* 0x000000ffff0a7224 */ /* 0x000fc800078e0a0c */
[----:B------:R-:W-:-:S05]  /*e6d0*/  IMAD R6, R2, R10, R6 ;  /* 0x0000000a02067224 */ /* 0x000fca00078e0206 */
[----:B------:R-:W-:Y:S02]  /*e6e0*/  ISETP.GT.U32.AND P1, PT, R2, R6, PT ;  /* 0x000000060200720c */ /* 0x000fe40003f24070 */
[----:B------:R-:W-:Y:S02]  /*e6f0*/  IABS R4, R19 ;  /* 0x0000001300047213 */ /* 0x000fe40000000000 */
[----:B------:R-:W-:Y:S02]  /*e700*/  ISETP.GE.AND P6, PT, R19, RZ, PT ;  /* 0x000000ff1300720c */ /* 0x000fe40003fc6270 */
[----:B------:R-:W4:Y:S01]  /*e710*/  LDL.LU R19, [R1+0x2f8] ;  /* 0x0002f80001137983 */ /* 0x000f220000300800 */
[----:B------:R-:W-:Y:S01]  /*e720*/  IMAD.HI.U32 R9, R0, R4, RZ ;  /* 0x0000000400097227 */ /* 0x000fe200078e00ff */
[----:B------:R-:W-:Y:S02]  /*e730*/  IABS R3, R22 ;  /* 0x0000001600037213 */ /* 0x000fe40000000000 */
[----:B------:R-:W-:Y:S01]  /*e740*/  ISETP.GE.AND P4, PT, R22, RZ, PT ;  /* 0x000000ff1600720c */ /* 0x000fe20003f86270 */
[----:B------:R-:W-:-:S02]  /*e750*/  IMAD.MOV.U32 R22, RZ, RZ, R8 ;  /* 0x000000ffff167224 */ /* 0x000fc400078e0008 */
[--C-:B------:R-:W-:Y:S02]  /*e760*/  @!P1 IMAD.IADD R6, R6, 0x1, -R2.reuse ;  /* 0x0000000106069824 */ /* 0x100fe400078e0a02 */
[----:B------:R-:W-:Y:S02]  /*e770*/  @!P5 IMAD.IADD R7, R7, 0x1, -R2 ;  /* 0x000000010707d824 */ /* 0x000fe400078e0a02 */
[----:B------:R-:W-:Y:S02]  /*e780*/  IMAD.MOV R9, RZ, RZ, -R9 ;  /* 0x000000ffff097224 */ /* 0x000fe400078e0a09 */
[----:B------:R-:W-:Y:S01]  /*e790*/  IMAD.HI.U32 R13, R0, R3, RZ ;  /* 0x00000003000d7227 */ /* 0x000fe200078e00ff */
[----:B------:R-:W-:-:S03]  /*e7a0*/  ISETP.GT.U32.AND P5, PT, R2, R7, PT ;  /* 0x000000070200720c */ /* 0x000fc60003fa4070 */
[----:B------:R-:W-:Y:S01]  /*e7b0*/  @!P0 IMAD.MOV R22, RZ, RZ, -R22 ;  /* 0x000000ffff168224 */ /* 0x000fe200078e0a16 */
[C---:B------:R-:W-:Y:S01]  /*e7c0*/  ISETP.GT.U32.AND P0, PT, R2.reuse, R6, PT ;  /* 0x000000060200720c */ /* 0x040fe20003f04070 */
[----:B------:R-:W-:Y:S02]  /*e7d0*/  IMAD R4, R2, R9, R4 ;  /* 0x0000000902047224 */ /* 0x000fe400078e0204 */
[----:B------:R-:W-:Y:S01]  /*e7e0*/  IMAD.MOV R13, RZ, RZ, -R13 ;  /* 0x000000ffff0d7224 */ /* 0x000fe200078e0a0d */
[----:B------:R-:W-:-:S03]  /*e7f0*/  ISETP.GE.AND P2, PT, R15, RZ, PT ;  /* 0x000000ff0f00720c */ /* 0x000fc60003f46270 */
[----:B------:R-:W-:Y:S01]  /*e800*/  IMAD R3, R2, R13, R3 ;  /* 0x0000000d02037224 */ /* 0x000fe200078e0203 */
[----:B------:R-:W-:Y:S01]  /*e810*/  ISETP.GE.AND P3, PT, R16, RZ, PT ;  /* 0x000000ff1000720c */ /* 0x000fe20003f66270 */
[----:B------:R-:W-:Y:S01]  /*e820*/  @!P5 IMAD.IADD R7, R7, 0x1, -R2 ;  /* 0x000000010707d824 */ /* 0x000fe200078e0a02 */
[----:B------:R-:W-:-:S03]  /*e830*/  IABS R10, R20 ;  /* 0x00000014000a7213 */ /* 0x000fc60000000000 */
[----:B------:R-:W-:-:S04]  /*e840*/  @!P0 IMAD.IADD R6, R6, 0x1, -R2 ;  /* 0x0000000106068824 */ /* 0x000fc800078e0a02 */
[----:B------:R-:W-:Y:S01]  /*e850*/  @!P2 IMAD.MOV R7, RZ, RZ, -R7 ;  /* 0x000000ffff07a224 */ /* 0x000fe200078e0a07 */
[----:B-1----:R-:W-:Y:S02]  /*e860*/  IABS R11, R17 ;  /* 0x00000011000b7213 */ /* 0x002fe40000000000 */
[----:B---3--:R-:W-:-:S05]  /*e870*/  IABS R9, R26 ;  /* 0x0000001a00097213 */ /* 0x008fca0000000000 */
[----:B------:R-:W-:-:S04]  /*e880*/  IMAD.HI.U32 R13, R0, R9, RZ ;  /* 0x00000009000d7227 */ /* 0x000fc800078e00ff */
[----:B------:R-:W-:-:S04]  /*e890*/  IMAD.MOV R13, RZ, RZ, -R13 ;  /* 0x000000ffff0d7224 */ /* 0x000fc800078e0a0d */
[----:B------:R-:W-:Y:S02]  /*e8a0*/  IMAD R9, R2, R13, R9 ;  /* 0x0000000d02097224 */ /* 0x000fe400078e0209 */
[----:B------:R-:W-:Y:S02]  /*e8b0*/  IMAD.MOV.U32 R13, RZ, RZ, R20 ;  /* 0x000000ffff0d7224 */ /* 0x000fe400078e0014 */
[----:B------:R-:W-:Y:S02]  /*e8c0*/  IMAD.MOV.U32 R20, RZ, RZ, R6 ;  /* 0x000000ffff147224 */ /* 0x000fe400078e0006 */
[----:B------:R-:W-:Y:S02]  /*e8d0*/  IMAD.MOV.U32 R8, RZ, RZ, R26 ;  /* 0x000000ffff087224 */ /* 0x000fe400078e001a */
[----:B------:R-:W3:Y:S01]  /*e8e0*/  LDL.LU R26, [R1+0x35fc] ;  /* 0x0035fc00011a7983 */ /* 0x000ee20000300800 */
[----:B------:R-:W-:Y:S02]  /*e8f0*/  @!P3 IMAD.MOV R20, RZ, RZ, -R20 ;  /* 0x000000ffff14b224 */ /* 0x000fe400078e0a14 */
[----:B------:R-:W-:Y:S01]  /*e900*/  ISETP.GE.AND P2, PT, R8, RZ, PT ;  /* 0x000000ff0800720c */ /* 0x000fe20003f46270 */
[----:B------:R0:W-:Y:S01]  /*e910*/  STL [R1+0x1b8], R22 ;  /* 0x0001b81601007387 */ /* 0x0001e20000100800 */
[----:B------:R-:W-:-:S03]  /*e920*/  IMAD.MOV.U32 R8, RZ, RZ, R17 ;  /* 0x000000ffff087224 */ /* 0x000fc600078e0011 */
[----:B------:R-:W-:Y:S04]  /*e930*/  STL [R1+0x1b4], R7 ;  /* 0x0001b40701007387 */ /* 0x000fe80000100800 */
[----:B0-----:R-:W5:Y:S04]  /*e940*/  LDL.LU R22, [R1+0x2fc] ;  /* 0x0002fc0001167983 */ /* 0x001f680000300800 */
[----:B------:R-:W3:Y:S04]  /*e950*/  LDL.LU R17, [R1+0x300] ;  /* 0x0003000001117983 */ /* 0x000ee80000300800 */
[----:B------:R0:W-:Y:S04]  /*e960*/  STL [R1+0x1ac], R20 ;  /* 0x0001ac1401007387 */ /* 0x0001e80000100800 */
[----:B0-----:R-:W3:Y:S01]  /*e970*/  LDL.LU R20, [R1+0x304] ;  /* 0x0003040001147983 */ /* 0x001ee20000300800 */
[----:B------:R-:W-:-:S02]  /*e980*/  ISETP.GT.U32.AND P5, PT, R2, R4, PT ;  /* 0x000000040200720c */ /* 0x000fc40003fa4070 */
[----:B------:R-:W-:Y:S01]  /*e990*/  ISETP.GT.U32.AND P1, PT, R2, R3, PT ;  /* 0x000000030200720c */ /* 0x000fe20003f24070 */
[----:B------:R-:W-:-:S10]  /*e9a0*/  IMAD.HI.U32 R14, R0, R10, RZ ;  /* 0x0000000a000e7227 */ /* 0x000fd400078e00ff */
[----:B------:R-:W-:-:S05]  /*e9b0*/  @!P5 IMAD.IADD R4, R4, 0x1, -R2 ;  /* 0x000000010404d824 */ /* 0x000fca00078e0a02 */
[----:B------:R-:W-:Y:S01]  /*e9c0*/  ISETP.GT.U32.AND P5, PT, R2, R4, PT ;  /* 0x000000040200720c */ /* 0x000fe20003fa4070 */
[----:B------:R-:W-:Y:S01]  /*e9d0*/  IMAD.HI.U32 R15, R0, R11, RZ ;  /* 0x0000000b000f7227 */ /* 0x000fe200078e00ff */
[----:B--2---:R-:W-:-:S03]  /*e9e0*/  IABS R12, R18 ;  /* 0x00000012000c7213 */ /* 0x004fc60000000000 */
[----:B------:R-:W-:Y:S02]  /*e9f0*/  IMAD.MOV R14, RZ, RZ, -R14 ;  /* 0x000000ffff0e7224 */ /* 0x000fe400078e0a0e */
[----:B------:R-:W-:Y:S02]  /*ea00*/  @!P1 IMAD.IADD R3, R3, 0x1, -R2 ;  /* 0x0000000103039824 */ /* 0x000fe400078e0a02 */
[----:B------:R-:W-:Y:S02]  /*ea10*/  IMAD.MOV R15, RZ, RZ, -R15 ;  /* 0x000000ffff0f7224 */ /* 0x000fe400078e0a0f */
[C---:B------:R-:W-:Y:S01]  /*ea20*/  IMAD R10, R2.reuse, R14, R10 ;  /* 0x0000000e020a7224 */ /* 0x040fe200078e020a */
[----:B------:R-:W-:Y:S01]  /*ea30*/  ISETP.GT.U32.AND P1, PT, R2, R3, PT ;  /* 0x000000030200720c */ /* 0x000fe20003f24070 */
[----:B------:R-:W-:Y:S01]  /*ea40*/  IMAD.HI.U32 R16, R0, R12, RZ ;  /* 0x0000000c00107227 */ /* 0x000fe200078e00ff */
[C---:B------:R-:W-:Y:S01]  /*ea50*/  ISETP.GT.U32.AND P0, PT, R2.reuse, R9, PT ;  /* 0x000000090200720c */ /* 0x040fe20003f04070 */
[----:B------:R-:W2:Y:S02]  /*ea60*/  LDL.LU R14, [R1+0x30c] ;  /* 0x00030c00010e7983 */ /* 0x000ea40000300800 */
[----:B------:R-:W-:-:S02]  /*ea70*/  IMAD R15, R2, R15, R11 ;  /* 0x0000000f020f7224 */ /* 0x000fc400078e020b */
[----:B------:R-:W-:Y:S01]  /*ea80*/  @!P5 IMAD.IADD R4, R4, 0x1, -R2 ;  /* 0x000000010404d824 */ /* 0x000fe200078e0a02 */
[C---:B------:R-:W-:Y:S01]  /*ea90*/  ISETP.GT.U32.AND P5, PT, R2.reuse, R10, PT ;  /* 0x0000000a0200720c */ /* 0x040fe20003fa4070 */
[----:B------:R-:W-:Y:S01]  /*eaa0*/  IMAD.MOV R16, RZ, RZ, -R16 ;  /* 0x000000ffff107224 */ /* 0x000fe200078e0a10 */
[----:B------:R-:W-:-:S03]  /*eab0*/  ISETP.GT.U32.AND P3, PT, R2, R15, PT ;  /* 0x0000000f0200720c */ /* 0x000fc60003f64070 */
[----:B------:R-:W-:Y:S01]  /*eac0*/  IMAD R12, R2, R16, R12 ;  /* 0x00000010020c7224 */ /* 0x000fe200078e020c */
[----:B----4-:R-:W-:Y:S01]  /*ead0*/  IABS R7, R19 ;  /* 0x0000001300077213 */ /* 0x010fe20000000000 */
[----:B------:R-:W-:-:S03]  /*eae0*/  @!P1 IMAD.IADD R3, R3, 0x1, -R2 ;  /* 0x0000000103039824 */ /* 0x000fc600078e0a02 */
[----:B------:R-:W-:Y:S01]  /*eaf0*/  ISETP.GT.U32.AND P1, PT, R2, R12, PT ;  /* 0x0000000c0200720c */ /* 0x000fe20003f24070 */
[----:B------:R-:W-:Y:S02]  /*eb00*/  IMAD.MOV.U32 R11, RZ, RZ, R4 ;  /* 0x000000ffff0b7224 */ /* 0x000fe400078e0004 */
[--C-:B------:R-:W-:Y:S02]  /*eb10*/  @!P5 IMAD.IADD R10, R10, 0x1, -R2.reuse ;  /* 0x000000010a0ad824 */ /* 0x100fe400078e0a02 */
[----:B------:R-:W-:Y:S02]  /*eb20*/  IMAD.MOV.U32 R4, RZ, RZ, R7 ;  /* 0x000000ffff047224 */ /* 0x000fe400078e0007 */
[--C-:B------:R-:W-:Y:S02]  /*eb30*/  @!P0 IMAD.IADD R9, R9, 0x1, -R2.reuse ;  /* 0x0000000109098824 */ /* 0x100fe400078e0a02 */
[----:B------:R-:W-:Y:S01]  /*eb40*/  @!P3 IMAD.IADD R15, R15, 0x1, -R2 ;  /* 0x000000010f0fb824 */ /* 0x000fe200078e0a02 */
[----:B------:R-:W-:Y:S01]  /*eb50*/  ISETP.GT.U32.AND P3, PT, R2, R10, PT ;  /* 0x0000000a0200720c */ /* 0x000fe20003f64070 */
[----:B------:R-:W-:Y:S01]  /*eb60*/  IMAD.HI.U32 R7, R0, R4, RZ ;  /* 0x0000000400077227 */ /* 0x000fe200078e00ff */
[----:B------:R-:W-:-:S03]  /*eb70*/  ISETP.GT.U32.AND P5, PT, R2, R9, PT ;  /* 0x000000090200720c */ /* 0x000fc60003fa4070 */
[----:B------:R-:W-:Y:S02]  /*eb80*/  IMAD.MOV R7, RZ, RZ, -R7 ;  /* 0x000000ffff077224 */ /* 0x000fe400078e0a07 */
[----:B------:R-:W-:Y:S02]  /*eb90*/  @!P1 IMAD.IADD R12, R12, 0x1, -R2 ;  /* 0x000000010c0c9824 */ /* 0x000fe400078e0a02 */
[----:B------:R-:W-:Y:S01]  /*eba0*/  IMAD R4, R2, R7, R4 ;  /* 0x0000000702047224 */ /* 0x000fe200078e0204 */
[----:B------:R-:W-:Y:S02]  /*ebb0*/  ISETP.GE.AND P0, PT, R8, RZ, PT ;  /* 0x000000ff0800720c */ /* 0x000fe40003f06270 */
[----:B------:R-:W-:Y:S01]  /*ebc0*/  ISETP.GT.U32.AND P1, PT, R2, R12, PT ;  /* 0x0000000c0200720c */ /* 0x000fe20003f24070 */
[----:B------:R-:W-:Y:S02]  /*ebd0*/  IMAD.MOV.U32 R8, RZ, RZ, R3 ;  /* 0x000000ffff087224 */ /* 0x000fe400078e0003 */
[--C-:B------:R-:W-:Y:S01]  /*ebe0*/  @!P3 IMAD.IADD R10, R10, 0x1, -R2.reuse ;  /* 0x000000010a0ab824 */ /* 0x100fe200078e0a02 */
[----:B------:R-:W-:Y:S01]  /*ebf0*/  ISETP.GT.U32.AND P3, PT, R2, R4, PT ;  /* 0x000000040200720c */ /* 0x000fe20003f64070 */
[----:B------:R-:W-:-:S02]  /*ec00*/  @!P5 IMAD.IADD R9, R9, 0x1, -R2 ;  /* 0x000000010909d824 */ /* 0x000fc400078e0a02 */
[----:B------:R-:W-:Y:S01]  /*ec10*/  @!P4 IMAD.MOV R8, RZ, RZ, -R8 ;  /* 0x000000ffff08c224 */ /* 0x000fe200078e0a08 */
[----:B------:R-:W-:Y:S01]  /*ec20*/  ISETP.GT.U32.AND P4, PT, R2, R15, PT ;  /* 0x0000000f0200720c */ /* 0x000fe20003f84070 */
[----:B------:R-:W-:Y:S02]  /*ec30*/  @!P6 IMAD.MOV R11, RZ, RZ, -R11 ;  /* 0x000000ffff0be224 */ /* 0x000fe400078e0a0b */
[----:B------:R-:W-:Y:S01]  /*ec40*/  IMAD.MOV.U32 R16, RZ, RZ, R9 ;  /* 0x000000ffff107224 */ /* 0x000fe200078e0009 */
[----:B------:R-:W-:Y:S01]  /*ec50*/  ISETP.GE.AND P6, PT, R13, RZ, PT ;  /* 0x000000ff0d00720c */ /* 0x000fe20003fc6270 */
[----:B------:R-:W-:Y:S01]  /*ec60*/  @!P1 IMAD.IADD R12, R12, 0x1, -R2 ;  /* 0x000000010c0c9824 */ /* 0x000fe200078e0a02 */
[----:B------:R-:W-:Y:S01]  /*ec70*/  STL [R1+0x1a8], R11 ;  /* 0x0001a80b01007387 */ /* 0x000fe20000100800 */
[----:B------:R-:W-:Y:S01]  /*ec80*/  @!P2 IMAD.MOV R16, RZ, RZ, -R16 ;  /* 0x000000ffff10a224 */ /* 0x000fe200078e0a10 */
[----:B------:R-:W-:Y:S02]  /*ec90*/  ISETP.GE.AND P1, PT, R19, RZ, PT ;  /* 0x000000ff1300720c */ /* 0x000fe40003f26270 */
[----:B------:R3:W-:Y:S01]  /*eca0*/  STL [R1+0x1a4], R8 ;  /* 0x0001a40801007387 */ /* 0x0007e20000100800 */
[----:B------:R-:W-:Y:S01]  /*ecb0*/  ISETP.GE.AND P5, PT, R18, RZ, PT ;  /* 0x000000ff1200720c */ /* 0x000fe20003fa6270 */
[----:B------:R-:W-:-:S02]  /*ecc0*/  @!P3 IMAD.IADD R4, R4, 0x1, -R2 ;  /* 0x000000010404b824 */ /* 0x000fc400078e0a02 */
[----:B------:R-:W4:Y:S04]  /*ecd0*/  LDL.LU R19, [R1+0x314] ;  /* 0x0003140001137983 */ /* 0x000f280000300800 */
[----:B------:R-:W2:Y:S01]  /*ece0*/  LDL.LU R18, [R1+0x310] ;  /* 0x0003100001127983 */ /* 0x000ea20000300800 */
[----:B------:R-:W-:-:S03]  /*ecf0*/  @!P4 IMAD.IADD R15, R15, 0x1, -R2 ;  /* 0x000000010f0fc824 */ /* 0x000fc600078e0a02 */
[----:B------:R-:W-:Y:S01]  /*ed00*/  STL [R1+0x1a0], R16 ;  /* 0x0001a01001007387 */ /* 0x000fe20000100800 */
[----:B------:R-:W-:Y:S02]  /*ed10*/  @!P6 IMAD.MOV R10, RZ, RZ, -R10 ;  /* 0x000000ffff0ae224 */ /* 0x000fe400078e0a0a */
[----:B------:R-:W-:Y:S01]  /*ed20*/  @!P5 IMAD.MOV R12, RZ, RZ, -R12 ;  /* 0x000000ffff0cd224 */ /* 0x000fe200078e0a0c */
[----:B-----5:R-:W-:Y:S02]  /*ed30*/  IABS R6, R22 ;  /* 0x0000001600067213 */ /* 0x020fe40000000000 */
[----:B------:R-:W-:Y:S02]  /*ed40*/  ISETP.GE.AND P3, PT, R22, RZ, PT ;  /* 0x000000ff1600720c */ /* 0x000fe40003f66270 */
[----:B------:R-:W5:Y:S01]  /*ed50*/  LDL.LU R22, [R1+0x318] ;  /* 0x0003180001167983 */ /* 0x000f620000300800 */
[----:B---3--:R-:W-:-:S05]  /*ed60*/  IABS R8, R20 ;  /* 0x0000001400087213 */ /* 0x008fca0000000000 */
[----:B------:R-:W-:-:S04]  /*ed70*/  IMAD.HI.U32 R13, R0, R8, RZ ;  /* 0x00000008000d7227 */ /* 0x000fc800078e00ff */
[----:B------:R-:W-:Y:S02]  /*ed80*/  IMAD.MOV R9, RZ, RZ, -R13 ;  /* 0x000000ffff097224 */ /* 0x000fe400078e0a0d */
[----:B------:R-:W-:-:S04]  /*ed90*/  IMAD.MOV.U32 R13, RZ, RZ, R15 ;  /* 0x000000ffff0d7224 */ /* 0x000fc800078e000f */
[----:B------:R-:W-:Y:S01]  /*eda0*/  @!P0 IMAD.MOV R13, RZ, RZ, -R13 ;  /* 0x000000ffff0d8224 */ /* 0x000fe200078e0a0d */
[----:B------:R0:W-:Y:S01]  /*edb0*/  STL [R1+0x19c], R10 ;  /* 0x00019c0a01007387 */ /* 0x0001e20000100800 */
[----:B------:R-:W-:-:S03]  /*edc0*/  ISETP.GE.AND P5, PT, R20, RZ, PT ;  /* 0x000000ff1400720c */ /* 0x000fc60003fa6270 */
[----:B------:R-:W-:Y:S04]  /*edd0*/  STL [R1+0x198], R13 ;  /* 0x0001980d01007387 */ /* 0x000fe80000100800 */
[----:B------:R-:W-:Y:S04]  /*ede0*/  STL [R1+0x18c], R12 ;  /* 0x00018c0c01007387 */ /* 0x000fe80000100800 */
[----:B------:R-:W3:Y:S01]  /*edf0*/  LDL R20, [R1+0x398] ;  /* 0x0003980001147983 */ /* 0x000ee20000100800 */
[----:B------:R-:W-:-:S04]  /*ee00*/  IMAD.HI.U32 R3, R0, R6, RZ ;  /* 0x0000000600037227 */ /* 0x000fc800078e00ff */
[----:B------:R-:W-:-:S04]  /*ee10*/  IMAD.MOV R3, RZ, RZ, -R3 ;  /* 0x000000ffff037224 */ /* 0x000fc800078e0a03 */
[----:B------:R-:W-:-:S05]  /*ee20*/  IMAD R3, R2, R3, R6 ;  /* 0x0000000302037224 */ /* 0x000fca00078e0206 */
[----:B------:R-:W-:Y:S02]  /*ee30*/  ISETP.GT.U32.AND P4, PT, R2, R3, PT ;  /* 0x000000030200720c */ /* 0x000fe40003f84070 */
[----:B------:R-:W-:-:S05]  /*ee40*/  IABS R11, R17 ;  /* 0x00000011000b7213 */ /* 0x000fca0000000000 */
[----:B------:R-:W-:-:S06]  /*ee50*/  IMAD.HI.U32 R7, R0, R11, RZ ;  /* 0x0000000b00077227 */ /* 0x000fcc00078e00ff */
[----:B------:R-:W-:Y:S01]  /*ee60*/  @!P4 IMAD.IADD R3, R3, 0x1, -R2 ;  /* 0x000000010303c824 */ /* 0x000fe200078e0a02 */
[----:B------:R-:W-:Y:S01]  /*ee70*/  ISETP.GT.U32.AND P4, PT, R2, R4, PT ;  /* 0x000000040200720c */ /* 0x000fe20003f84070 */
[----:B------:R-:W-:-:S03]  /*ee80*/  IMAD.MOV R7, RZ, RZ, -R7 ;  /* 0x000000ffff077224 */ /* 0x000fc600078e0a07 */
[C---:B------:R-:W-:Y:S01]  /*ee90*/  ISETP.GT.U32.AND P2, PT, R2.reuse, R3, PT ;  /* 0x000000030200720c */ /* 0x040fe20003f44070 */
[C---:B------:R-:W-:Y:S01]  /*eea0*/  IMAD R11, R2.reuse, R7, R11 ;  /* 0x00000007020b7224 */ /* 0x040fe200078e020b */
[----:B------:R-:W-:Y:S02]  /*eeb0*/  ISETP.GE.AND P0, PT, R17, RZ, PT ;  /* 0x000000ff1100720c */ /* 0x000fe40003f06270 */
[----:B------:R-:W2:Y:S02]  /*eec0*/  LDL R17, [R1+0x31c] ;  /* 0x00031c0001117983 */ /* 0x000ea40000100800 */
[C---:B------:R-:W-:Y:S01]  /*eed0*/  ISETP.GT.U32.AND P6, PT, R2.reuse, R11, PT ;  /* 0x0000000b0200720c */ /* 0x040fe20003fc4070 */
[----:B0-----:R-:W-:Y:S02]  /*eee0*/  IMAD R10, R2, R9, R8 ;  /* 0x00000009020a7224 */ /* 0x001fe400078e0208 */
[----:B------:R-:W-:-:S04]  /*eef0*/  @!P4 IMAD.IADD R4, R4, 0x1, -R2 ;  /* 0x000000010404c824 */ /* 0x000fc800078e0a02 */
[----:B------:R-:W-:-:S04]  /*ef00*/  @!P2 IMAD.IADD R3, R3, 0x1, -R2 ;  /* 0x000000010303a824 */ /* 0x000fc800078e0a02 */
[----:B------:R-:W-:Y:S02]  /*ef10*/  IMAD.MOV.U32 R8, RZ, RZ, R3 ;  /* 0x000000ffff087224 */ /* 0x000fe400078e0003 */
[----:B------:R-:W-:Y:S02]  /*ef20*/  @!P1 IMAD.MOV R4, RZ, RZ, -R4 ;  /* 0x000000ffff049224 */ /* 0x000fe400078e0a04 */
[----:B------:R-:W-:Y:S02]  /*ef30*/  @!P3 IMAD.MOV R8, RZ, RZ, -R8 ;  /* 0x000000ffff08b224 */ /* 0x000fe400078e0a08 */
[----:B------:R-:W-:Y:S01]  /*ef40*/  @!P6 IMAD.IADD R11, R11, 0x1, -R2 ;  /* 0x000000010b0be824 */ /* 0x000fe200078e0a02 */
[----:B------:R0:W-:Y:S04]  /*ef50*/  STL [R1+0x190], R4 ;  /* 0x0001900401007387 */ /* 0x0001e80000100800 */
[----:B------:R3:W-:Y:S01]  /*ef60*/  STL [R1+0x194], R8 ;  /* 0x0001940801007387 */ /* 0x0007e20000100800 */
[----:B----4-:R-:W-:-:S02]  /*ef70*/  ISETP.GE.AND P6, PT, R19, RZ, PT ;  /* 0x000000ff1300720c */ /* 0x010fc40003fc6270 */
[----:B0-----:R-:W-:Y:S02]  /*ef80*/  IABS R4, R19 ;  /* 0x0000001300047213 */ /* 0x001fe40000000000 */
[----:B------:R-:W4:Y:S01]  /*ef90*/  LDL.LU R19, [R1+0x39c] ;  /* 0x00039c0001137983 */ /* 0x000f220000300800 */
[----:B-----5:R-:W-:Y:S02]  /*efa0*/  ISETP.GE.AND P3, PT, R22, RZ, PT ;  /* 0x000000ff1600720c */ /* 0x020fe40003f66270 */
[----:B------:R-:W-:Y:S02]  /*efb0*/  IABS R3, R22 ;  /* 0x0000001600037213 */ /* 0x000fe40000000000 */
[----:B------:R-:W5:Y:S01]  /*efc0*/  LDL.LU R22, [R1+0x3a0] ;  /* 0x0003a00001167983 */ /* 0x000f620000300800 */
[----:B---3--:R-:W-:-:S03]  /*efd0*/  IABS R8, R20 ;  /* 0x0000001400087213 */ /* 0x008fc60000000000 */
[----:B------:R-:W3:Y:S01]  /*efe0*/  LDL R20, [R1+0x3c4] ;  /* 0x0003c40001147983 */ /* 0x000ee20000100800 */
[----:B------:R-:W-:Y:S02]  /*eff0*/  ISETP.GT.U32.AND P2, PT, R2, R10, PT ;  /* 0x0000000a0200720c */ /* 0x000fe40003f44070 */
[----:B--2---:R-:W-:-:S05]  /*f000*/  IABS R6, R14 ;  /* 0x0000000e00067213 */ /* 0x004fca0000000000 */
[----:B------:R-:W-:Y:S01]  /*f010*/  IMAD.HI.U32 R7, R0, R6, RZ ;  /* 0x0000000600077227 */ /* 0x000fe200078e00ff */
[----:B------:R-:W-:-:S05]  /*f020*/  ISETP.GT.U32.AND P1, PT, R2, R11, PT ;  /* 0x0000000b0200720c */ /* 0x000fca0003f24070 */
[----:B------:R-:W-:Y:S02]  /*f030*/  @!P2 IMAD.IADD R10, R10, 0x1, -R2 ;  /* 0x000000010a0aa824 */ /* 0x000fe400078e0a02 */
[----:B------:R-:W-:-:S03]  /*f040*/  IMAD.MOV R7, RZ, RZ, -R7 ;  /* 0x000000ffff077224 */ /* 0x000fc600078e0a07 */
[C---:B------:R-:W-:Y:S01]  /*f050*/  ISETP.GT.U32.AND P2, PT, R2.reuse, R10, PT ;  /* 0x0000000a0200720c */ /* 0x040fe20003f44070 */
[----:B------:R-:W-:Y:S01]  /*f060*/  IMAD R6, R2, R7, R6 ;  /* 0x0000000702067224 */ /* 0x000fe200078e0206 */
[----:B------:R-:W-:Y:S01]  /*f070*/  IABS R9, R18 ;  /* 0x0000001200097213 */ /* 0x000fe20000000000 */
[----:B------:R-:W-:Y:S01]  /*f080*/  @!P1 IMAD.IADD R11, R11, 0x1, -R2 ;  /* 0x000000010b0b9824 */ /* 0x000fe200078e0a02 */
[----:B------:R-:W-:-:S09]  /*f090*/  IABS R7, R17 ;  /* 0x0000001100077213 */ /* 0x000fd20000000000 */
[----:B------:R-:W-:Y:S02]  /*f0a0*/  @!P2 IMAD.IADD R10, R10, 0x1, -R2 ;  /* 0x000000010a0aa824 */ /* 0x000fe400078e0a02 */
[----:B------:R-:W-:-:S04]  /*f0b0*/  IMAD.HI.U32 R13, R0, R7, RZ ;  /* 0x00000007000d7227 */ /* 0x000fc800078e00ff */
[----:B------:R-:W-:Y:S01]  /*f0c0*/  IMAD.MOV R13, RZ, RZ, -R13 ;  /* 0x000000ffff0d7224 */ /* 0x000fe200078e0a0d */
[----:B------:R-:W-:Y:S01]  /*f0d0*/  ISETP.GE.AND P4, PT, R14, RZ, PT ;  /* 0x000000ff0e00720c */ /* 0x000fe20003f86270 */
[----:B------:R-:W-:Y:S01]  /*f0e0*/  @!P0 IMAD.MOV R11, RZ, RZ, -R11 ;  /* 0x000000ffff0b8224 */ /* 0x000fe200078e0a0b */
[C---:B------:R-:W-:Y:S01]  /*f0f0*/  ISETP.GT.U32.AND P1, PT, R2.reuse, R6, PT ;  /* 0x000000060200720c */ /* 0x040fe20003f24070 */
[----:B------:R-:W-:Y:S02]  /*f100*/  IMAD R7, R2, R13, R7 ;  /* 0x0000000d02077224 */ /* 0x000fe400078e0207 */
[----:B------:R-:W-:Y:S02]  /*f110*/  @!P5 IMAD.MOV R10, RZ, RZ, -R10 ;  /* 0x000000ffff0ad224 */ /* 0x000fe400078e0a0a */
[----:B------:R-:W-:Y:S01]  /*f120*/  IMAD.HI.U32 R14, R0, R9, RZ ;  /* 0x00000009000e7227 */ /* 0x000fe200078e00ff */
[----:B------:R-:W-:Y:S03]  /*f130*/  STL [R1+0x188], R11 ;  /* 0x0001880b01007387 */ /* 0x000fe60000100800 */
[----:B------:R-:W-:Y:S01]  /*f140*/  IMAD.MOV R14, RZ, RZ, -R14 ;  /* 0x000000ffff0e7224 */ /* 0x000fe200078e0a0e */
[----:B------:R0:W-:Y:S03]  /*f150*/  STL [R1+0x184], R10 ;  /* 0x0001840a01007387 */ /* 0x0001e60000100800 */
[----:B------:R-:W-:Y:S01]  /*f160*/  IMAD R9, R2, R14, R9 ;  /* 0x0000000e02097224 */ /* 0x000fe200078e0209 */
[----:B------:R-:W2:Y:S01]  /*f170*/  LDL.LU R17, [R1+0x3cc] ;  /* 0x0003cc0001117983 */ /* 0x000ea20000300800 */
[----:B------:R-:W-:Y:S01]  /*f180*/  @!P1 IMAD.IADD R6, R6, 0x1, -R2 ;  /* 0x0000000106069824 */ /* 0x000fe200078e0a02 */
[----:B------:R-:W-:-:S02]  /*f190*/  ISETP.GE.AND P1, PT, R18, RZ, PT ;  /* 0x000000ff1200720c */ /* 0x000fc40003f26270 */
[----:B------:R-:W2:Y:S01]  /*f1a0*/  LDL.LU R18, [R1+0x3d0] ;  /* 0x0003d00001127983 */ /* 0x000ea20000300800 */
[----:B-----5:R-:W-:-:S05]  /*f1b0*/  IABS R13, R22 ;  /* 0x00000016000d7213 */ /* 0x020fca0000000000 */
[----:B0-----:R-:W-:-:S04]  /*f1c0*/  IMAD.MOV.U32 R10, RZ, RZ, R13 ;  /* 0x000000ffff0a7224 */ /* 0x001fc800078e000d */
[----:B------:R-:W-:-:S04]  /*f1d0*/  IMAD.HI.U32 R14, R0, R10, RZ ;  /* 0x0000000a000e7227 */ /* 0x000fc800078e00ff */
[----:B------:R-:W-:-:S04]  /*f1e0*/  IMAD.MOV R14, RZ, RZ, -R14 ;  /* 0x000000ffff0e7224 */ /* 0x000fc800078e0a0e */
[----:B------:R-:W-:Y:S01]  /*f1f0*/  IMAD R10, R2, R14, R10 ;  /* 0x0000000e020a7224 */ /* 0x000fe200078e020a */
[----:B---3--:R-:W-:Y:S02]  /*f200*/  IABS R11, R20 ;  /* 0x00000014000b7213 */ /* 0x008fe40000000000 */
[----:B------:R-:W3:Y:S04]  /*f210*/  LDL.LU R20, [R1+0x3d4] ;  /* 0x0003d40001147983 */ /* 0x000ee80000300800 */
[----:B------:R-:W5:Y:S01]  /*f220*/  LDL.LU R14, [R1+0x31c] ;  /* 0x00031c00010e7983 */ /* 0x000f620000300800 */
[----:B------:R-:W-:-:S04]  /*f230*/  IMAD.HI.U32 R12, R0, R4, RZ ;  /* 0x00000004000c7227 */ /* 0x000fc800078e00ff */
[----:B------:R-:W-:-:S04]  /*f240*/  IMAD.MOV R12, RZ, RZ, -R12 ;  /* 0x000000ffff0c7224 */ /* 0x000fc800078e0a0c */
[----:B------:R-:W-:-:S05]  /*f250*/  IMAD R4, R2, R12, R4 ;  /* 0x0000000c02047224 */ /* 0x000fca00078e0204 */
[----:B------:R-:W-:Y:S01]  /*f260*/  ISETP.GT.U32.AND P2, PT, R2, R4, PT ;  /* 0x000000040200720c */ /* 0x000fe20003f44070 */
[----:B------:R-:W-:-:S04]  /*f270*/  IMAD.HI.U32 R15, R0, R3, RZ ;  /* 0x00000003000f7227 */ /* 0x000fc800078e00ff */
[----:B------:R-:W-:-:S08]  /*f280*/  IMAD.MOV R15, RZ, RZ, -R15 ;  /* 0x000000ffff0f7224 */ /* 0x000fd000078e0a0f */
[----:B------:R-:W-:-:S05]  /*f290*/  @!P2 IMAD.IADD R4, R4, 0x1, -R2 ;  /* 0x000000010404a824 */ /* 0x000fca00078e0a02 */
[C---:B------:R-:W-:Y:S01]  /*f2a0*/  ISETP.GT.U32.AND P0, PT, R2.reuse, R4, PT ;  /* 0x000000040200720c */ /* 0x040fe20003f04070 */
[----:B------:R-:W-:Y:S01]  /*f2b0*/  IMAD R3, R2, R15, R3 ;  /* 0x0000000f02037224 */ /* 0x000fe200078e0203 */
[----:B----4-:R-:W-:Y:S01]  /*f2c0*/  IABS R15, R19 ;  /* 0x00000013000f7213 */ /* 0x010fe20000000000 */
[----:B------:R-:W-:Y:S01]  /*f2d0*/  IMAD.HI.U32 R12, R0, R8, RZ ;  /* 0x00000008000c7227 */ /* 0x000fe200078e00ff */
[----:B------:R-:W-:-:S03]  /*f2e0*/  ISETP.GT.U32.AND P2, PT, R2, R6, PT ;  /* 0x000000060200720c */ /* 0x000fc60003f44070 */
[----:B------:R-:W-:Y:S02]  /*f2f0*/  IMAD.MOV R12, RZ, RZ, -R12 ;  /* 0x000000ffff0c7224 */ /* 0x000fe400078e0a0c */
[----:B------:R-:W-:-:S04]  /*f300*/  IMAD.HI.U32 R16, R0, R15, RZ ;  /* 0x0000000f00107227 */ /* 0x000fc800078e00ff */
[----:B------:R-:W-:Y:S01]  /*f310*/  @!P0 IMAD.IADD R4, R4, 0x1, -R2 ;  /* 0x0000000104048824 */ /* 0x000fe200078e0a02 */
[C---:B------:R-:W-:Y:S01]  /*f320*/  ISETP.GT.U32.AND P0, PT, R2.reuse, R7, PT ;  /* 0x000000070200720c */ /* 0x040fe20003f04070 */
[C---:B------:R-:W-:Y:S01]  /*f330*/  IMAD R8, R2.reuse, R12, R8 ;  /* 0x0000000c02087224 */ /* 0x040fe200078e0208 */
[----:B------:R-:W-:Y:S01]  /*f340*/  IABS R12, R21 ;  /* 0x00000015000c7213 */ /* 0x000fe20000000000 */
[----:B------:R-:W-:Y:S01]  /*f350*/  IMAD.MOV R16, RZ, RZ, -R16 ;  /* 0x000000ffff107224 */ /* 0x000fe200078e0a10 */
[----:B------:R-:W-:-:S03]  /*f360*/  ISETP.GT.U32.AND P5, PT, R2, R3, PT ;  /* 0x000000030200720c */ /* 0x000fc60003fa4070 */
[----:B------:R-:W-:Y:S02]  /*f370*/  IMAD R15, R2, R16, R15 ;  /* 0x00000010020f7224 */ /* 0x000fe400078e020f */
[----:B------:R-:W-:-:S04]  /*f380*/  IMAD.HI.U32 R16, R0, R12, RZ ;  /* 0x0000000c00107227 */ /* 0x000fc800078e00ff */
[----:B------:R-:W-:Y:S02]  /*f390*/  @!P2 IMAD.IADD R6, R6, 0x1, -R2 ;  /* 0x000000010606a824 */ /* 0x000fe400078e0a02 */
[----:B------:R-:W-:Y:S02]  /*f3a0*/  IMAD.MOV R16, RZ, RZ, -R16 ;  /* 0x000000ffff107224 */ /* 0x000fe400078e0a10 */
[----:B------:R-:W-:Y:S02]  /*f3b0*/  @!P4 IMAD.MOV R6, RZ, RZ, -R6 ;  /* 0x000000ffff06c224 */ /* 0x000fe400078e0a06 */
[----:B------:R-:W-:Y:S01]  /*f3c0*/  @!P0 IMAD.IADD R7, R7, 0x1, -R2 ;  /* 0x0000000107078824 */ /* 0x000fe200078e0a02 */
[C---:B------:R-:W-:Y:S01]  /*f3d0*/  ISETP.GT.U32.AND P2, PT, R2.reuse, R9, PT ;  /* 0x000000090200720c */ /* 0x040fe20003f44070 */
[C---:B------:R-:W-:Y:S02]  /*f3e0*/  IMAD R12, R2.reuse, R16, R12 ;  /* 0x00000010020c7224 */ /* 0x040fe400078e020c */
[----:B------:R-:W4:Y:S01]  /*f3f0*/  LDL.LU R16, [R1+0x398] ;  /* 0x0003980001107983 */ /* 0x000f220000300800 */
[----:B------:R-:W-:Y:S01]  /*f400*/  @!P5 IMAD.IADD R3, R3, 0x1, -R2 ;  /* 0x000000010303d824 */ /* 0x000fe200078e0a02 */
[----:B------:R-:W-:-:S02]  /*f410*/  ISETP.GT.U32.AND P4, PT, R2, R7, PT ;  /* 0x000000070200720c */ /* 0x000fc40003f84070 */
[----:B------:R0:W-:Y:S01]  /*f420*/  STL [R1+0x17c], R6 ;  /* 0x00017c0601007387 */ /* 0x0001e20000100800 */
[----:B------:R-:W-:Y:S01]  /*f430*/  ISETP.GT.U32.AND P5, PT, R2, R8, PT ;  /* 0x000000080200720c */ /* 0x000fe20003fa4070 */
[----:B0-----:R-:W-:-:S04]  /*f440*/  IMAD.MOV.U32 R6, RZ, RZ, R4 ;  /* 0x000000ffff067224 */ /* 0x001fc800078e0004 */
[----:B------:R-:W-:Y:S02]  /*f450*/  @!P6 IMAD.MOV R6, RZ, RZ, -R6 ;  /* 0x000000ffff06e224 */ /* 0x000fe400078e0a06 */
[----:B------:R-:W-:-:S03]  /*f460*/  @!P2 IMAD.IADD R9, R9, 0x1, -R2 ;  /* 0x000000010909a824 */ /* 0x000fc600078e0a02 */
[----:B------:R2:W-:Y:S01]  /*f470*/  STL [R1+0x178], R6 ;  /* 0x0001780601007387 */ /* 0x0005e20000100800 */
[----:B------:R-:W-:Y:S01]  /*f480*/  ISETP.GT.U32.AND P0, PT, R2, R3, PT ;  /* 0x000000030200720c */ /* 0x000fe20003f04070 */
[--C-:B------:R-:W-:Y:S02]  /*f490*/  @!P4 IMAD.IADD R7, R7, 0x1, -R2.reuse ;  /* 0x000000010707c824 */ /* 0x100fe400078e0a02 */
[----:B------:R-:W-:Y:S01]  /*f4a0*/  @!P5 IMAD.IADD R8, R8, 0x1, -R2 ;  /* 0x000000010808d824 */ /* 0x000fe200078e0a02 */
[----:B------:R-:W-:Y:S02]  /*f4b0*/  ISETP.GT.U32.AND P5, PT, R2, R9, PT ;  /* 0x000000090200720c */ /* 0x000fe40003fa4070 */
[----:B--2---:R-:W-:Y:S01]  /*f4c0*/  IABS R6, R18 ;  /* 0x0000001200067213 */ /* 0x004fe20000000000 */
[----:B------:R-:W-:-:S04]  /*f4d0*/  IMAD.HI.U32 R13, R0, R11, RZ ;  /* 0x0000000b000d7227 */ /* 0x000fc800078e00ff */
[----:B------:R-:W-:Y:S02]  /*f4e0*/  IMAD.MOV R13, RZ, RZ, -R13 ;  /* 0x000000ffff0d7224 */ /* 0x000fe400078e0a0d */
[--C-:B------:R-:W-:Y:S02]  /*f4f0*/  @!P0 IMAD.IADD R3, R3, 0x1, -R2.reuse ;  /* 0x0000000103038824 */ /* 0x100fe400078e0a02 */
[C---:B------:R-:W-:Y:S01]  /*f500*/  IMAD R11, R2.reuse, R13, R11 ;  /* 0x0000000d020b7224 */ /* 0x040fe200078e020b */
[----:B------:R-:W-:Y:S01]  /*f510*/  ISETP.GT.U32.AND P0, PT, R2, R10, PT ;  /* 0x0000000a0200720c */ /* 0x000fe20003f04070 */
[----:B------:R-:W-:-:S03]  /*f520*/  @!P5 IMAD.IADD R9, R9, 0x1, -R2 ;  /* 0x000000010909d824 */ /* 0x000fc600078e0a02 */
[----:B------:R-:W-:Y:S01]  /*f530*/  ISETP.GT.U32.AND P5, PT, R2, R11, PT ;  /* 0x0000000b0200720c */ /* 0x000fe20003fa4070 */
[----:B------:R-:W-:Y:S02]  /*f540*/  @!P3 IMAD.MOV R3, RZ, RZ, -R3 ;  /* 0x000000ffff03b224 */ /* 0x000fe400078e0a03 */
[----:B------:R-:W-:-:S06]  /*f550*/  @!P1 IMAD.MOV R9, RZ, RZ, -R9 ;  /* 0x000000ffff099224 */ /* 0x000fcc00078e0a09 */
[----:B------:R-:W-:Y:S01]  /*f560*/  @!P0 IMAD.IADD R10, R10, 0x1, -R2 ;  /* 0x000000010a0a8824 */ /* 0x000fe200078e0a02 */
[----:B------:R-:W-:-:S03]  /*f570*/  ISETP.GE.AND P0, PT, R19, RZ, PT ;  /* 0x000000ff1300720c */ /* 0x000fc60003f06270 */
[----:B------:R-:W-:Y:S01]  /*f580*/  @!P5 IMAD.IADD R11, R11, 0x1, -R2 ;  /* 0x000000010b0bd824 */ /* 0x000fe200078e0a02 */
[----:B------:R-:W-:Y:S02]  /*f590*/  ISETP.GE.AND P5, PT, R22, RZ, PT ;  /* 0x000000ff1600720c */ /* 0x000fe40003fa6270 */
[----:B-----5:R-:W-:Y:S01]  /*f5a0*/  ISETP.GE.AND P4, PT, R14, RZ, PT ;  /* 0x000000ff0e00720c */ /* 0x020fe20003f86270 */
[----:B------:R-:W-:-:S04]  /*f5b0*/  IMAD.HI.U32 R14, R0, R6, RZ ;  /* 0x00000006000e7227 */ /* 0x000fc800078e00ff */
[----:B------:R-:W-:-:S04]  /*f5c0*/  IMAD.MOV R14, RZ, RZ, -R14 ;  /* 0x000000ffff0e7224 */ /* 0x000fc800078e0a0e */
[C---:B------:R-:W-:Y:S02]  /*f5d0*/  IMAD R6, R2.reuse, R14, R6 ;  /* 0x0000000e02067224 */ /* 0x040fe400078e0206 */
[----:B------:R-:W2:Y:S04]  /*f5e0*/  LDL.LU R14, [R1+0x3c4] ;  /* 0x0003c400010e7983 */ /* 0x000ea80000300800 */
[----:B------:R0:W-:Y:S04]  /*f5f0*/  STL [R1+0x174], R3 ;  /* 0x0001740301007387 */ /* 0x0001e80000100800 */
[----:B------:R-:W5:Y:S04]  /*f600*/  LDL.LU R19, [R1+0x3e0] ;  /* 0x0003e00001137983 */ /* 0x000f680000300800 */
[----:B------:R-:W-:Y:S04]  /*f610*/  STL [R1+0x170], R9 ;  /* 0x0001700901007387 */ /* 0x000fe80000100800 */
[----:B------:R-:W3:Y:S01]  /*f620*/  LDL.LU R22, [R1+0x3f0] ;  /* 0x0003f00001167983 */ /* 0x000ee20000300800 */
[----:B------:R-:W-:-:S02]  /*f630*/  ISETP.GT.U32.AND P2, PT, R2, R15, PT ;  /* 0x0000000f0200720c */ /* 0x000fc40003f44070 */
[----:B------:R-:W-:-:S05]  /*f640*/  IABS R4, R17 ;  /* 0x0000001100047213 */ /* 0x000fca0000000000 */
[----:B------:R-:W-:-:S06]  /*f650*/  IMAD.HI.U32 R13, R0, R4, RZ ;  /* 0x00000004000d7227 */ /* 0x000fcc00078e00ff */
[----:B------:R-:W-:Y:S01]  /*f660*/  @!P2 IMAD.IADD R15, R15, 0x1, -R2 ;  /* 0x000000010f0fa824 */ /* 0x000fe200078e0a02 */
[----:B------:R-:W-:Y:S01]  /*f670*/  ISETP.GT.U32.AND P2, PT, R2, R8, PT ;  /* 0x000000080200720c */ /* 0x000fe20003f44070 */
[----:B------:R-:W-:-:S04]  /*f680*/  IMAD.MOV R13, RZ, RZ, -R13 ;  /* 0x000000ffff0d7224 */ /* 0x000fc800078e0a0d */
[C---:B------:R-:W-:Y:S02]  /*f690*/  IMAD R4, R2.reuse, R13, R4 ;  /* 0x0000000d02047224 */ /* 0x040fe400078e0204 */
[----:B------:R-:W-:Y:S02]  /*f6a0*/  IMAD.MOV.U32 R13, RZ, RZ, R21 ;  /* 0x000000ffff0d7224 */ /* 0x000fe400078e0015 */
[----:B------:R-:W5:Y:S01]  /*f6b0*/  LDL.LU R21, [R1+0x3e4] ;  /* 0x0003e40001157983 */ /* 0x000f620000300800 */
[----:B------:R-:W-:-:S03]  /*f6c0*/  ISETP.GT.U32.AND P6, PT, R2, R15, PT ;  /* 0x0000000f0200720c */ /* 0x000fc60003fc4070 */
[----:B------:R-:W-:Y:S01]  /*f6d0*/  @!P2 IMAD.IADD R8, R8, 0x1, -R2 ;  /* 0x000000010808a824 */ /* 0x000fe200078e0a02 */
[C---:B------:R-:W-:Y:S01]  /*f6e0*/  ISETP.GT.U32.AND P2, PT, R2.reuse, R12, PT ;  /* 0x0000000c0200720c */ /* 0x040fe20003f44070 */
[----:B0-----:R-:W-:Y:S01]  /*f6f0*/  IMAD.MOV.U32 R3, RZ, RZ, R7 ;  /* 0x000000ffff037224 */ /* 0x001fe200078e0007 */
[----:B------:R-:W-:-:S07]  /*f700*/  ISETP.GT.U32.AND P1, PT, R2, R11, PT ;  /* 0x0000000b0200720c */ /* 0x000fce0003f24070 */
[----:B------:R-:W-:Y:S01]  /*f710*/  @!P6 IMAD.IADD R15, R15, 0x1, -R2 ;  /* 0x000000010f0fe824 */ /* 0x000fe200078e0a02 */
[----:B----4-:R-:W-:-:S03]  /*f720*/  ISETP.GE.AND P6, PT, R16, RZ, PT ;  /* 0x000000ff1000720c */ /* 0x010fc60003fc6270 */
[----:B------:R-:W-:Y:S01]  /*f730*/  @!P2 IMAD.IADD R12, R12, 0x1, -R2 ;  /* 0x000000010c0ca824 */ /* 0x000fe200078e0a02 */
[----:B------:R-:W-:Y:S01]  /*f740*/  ISETP.GT.U32.AND P2, PT, R2, R10, PT ;  /* 0x0000000a0200720c */ /* 0x000fe20003f44070 */
[----:B------:R-:W-:-:S03]  /*f750*/  @!P4 IMAD.MOV R3, RZ, RZ, -R3 ;  /* 0x000000ffff03c224 */ /* 0x000fc600078e0a03 */
[----:B------:R-:W-:Y:S01]  /*f760*/  ISETP.GT.U32.AND P3, PT, R2, R12, PT ;  /* 0x0000000c0200720c */ /* 0x000fe20003f64070 */
[----:B------:R-:W-:Y:S01]  /*f770*/  IMAD.MOV.U32 R7, RZ, RZ, R8 ;  /* 0x000000ffff077224 */ /* 0x000fe200078e0008 */
[----:B------:R0:W-:Y:S03]  /*f780*/  STL [R1+0x16c], R3 ;  /* 0x00016c0301007387 */ /* 0x0001e60000100800 */
[----:B------:R-:W-:-:S04]  /*f790*/  @!P6 IMAD.MOV R7, RZ, RZ, -R7 ;  /* 0x000000ffff07e224 */ /* 0x000fc800078e0a07 */
[--C-:B------:R-:W-:Y:S01]  /*f7a0*/  @!P2 IMAD.IADD R10, R10, 0x1, -R2.reuse ;  /* 0x000000010a0aa824 */ /* 0x100fe200078e0a02 */
[----:B------:R-:W-:Y:S01]  /*f7b0*/  ISETP.GE.AND P2, PT, R13, RZ, PT ;  /* 0x000000ff0d00720c */ /* 0x000fe20003f46270 */
[----:B0-----:R-:W-:Y:S02]  /*f7c0*/  IMAD.MOV.U32 R3, RZ, RZ, R15 ;  /* 0x000000ffff037224 */ /* 0x001fe400078e000f */
[--C-:B------:R-:W-:Y:S02]  /*f7d0*/  @!P1 IMAD.IADD R11, R11, 0x1, -R2.reuse ;  /* 0x000000010b0b9824 */ /* 0x100fe400078e0a02 */
[----:B------:R-:W-:Y:S01]  /*f7e0*/  @!P0 IMAD.MOV R3, RZ, RZ, -R3 ;  /* 0x000000ffff038224 */ /* 0x000fe200078e0a03 */
[----:B------:R-:W-:Y:S01]  /*f7f0*/  STL [R1+0x164], R7 ;  /* 0x0001640701007387 */ /* 0x000fe20000100800 */
[----:B------:R-:W-:Y:S02]  /*f800*/  @!P3 IMAD.IADD R12, R12, 0x1, -R2 ;  /* 0x000000010c0cb824 */ /* 0x000fe400078e0a02 */
[----:B------:R-:W-:Y:S01]  /*f810*/  IMAD.MOV.U32 R8, RZ, RZ, R10 ;  /* 0x000000ffff087224 */ /* 0x000fe200078e000a */
[----:B------:R0:W-:Y:S01]  /*f820*/  STL [R1+0x160], R3 ;  /* 0x0001600301007387 */ /* 0x0001e20000100800 */
[----:B------:R-:W-:Y:S01]  /*f830*/  ISETP.GE.AND P1, PT, R17, RZ, PT ;  /* 0x000000ff1100720c */ /* 0x000fe20003f26270 */
[----:B------:R-:W-:-:S02]  /*f840*/  IMAD.MOV.U32 R10, RZ, RZ, R12 ;  /* 0x000000ffff0a7224 */ /* 0x000fc400078e000c */
[----:B------:R-:W4:Y:S01]  /*f850*/  LDL.LU R17, [R1+0x40c] ;  /* 0x00040c0001117983 */ /* 0x000f220000300800 */
[----:B------:R-:W-:Y:S02]  /*f860*/  @!P5 IMAD.MOV R8, RZ, RZ, -R8 ;  /* 0x000000ffff08d224 */ /* 0x000fe400078e0a08 */
[----:B0-----:R-:W-:Y:S02]  /*f870*/  IMAD.MOV.U32 R3, RZ, RZ, R11 ;  /* 0x000000ffff037224 */ /* 0x001fe400078e000b */
[----:B------:R-:W-:Y:S01]  /*f880*/  @!P2 IMAD.MOV R10, RZ, RZ, -R10 ;  /* 0x000000ffff0aa224 */ /* 0x000fe200078e0a0a */
[----:B------:R-:W-:Y:S01]  /*f890*/  ISETP.GE.AND P3, PT, R18, RZ, PT ;  /* 0x000000ff1200720c */ /* 0x000fe20003f66270 */
[----:B------:R0:W-:Y:S04]  /*f8a0*/  STL [R1+0x15c], R8 ;  /* 0x00015c0801007387 */ /* 0x0001e80000100800 */
[----:B------:R-:W4:Y:S01]  /*f8b0*/  LDL.LU R18, [R1+0x410] ;  /* 0x0004100001127983 */ /* 0x000f220000300800 */
[----:B--2---:R-:W-:-:S13]  /*f8c0*/  ISETP.GE.AND P6, PT, R14, RZ, PT ;  /* 0x000000ff0e00720c */ /* 0x004fda0003fc6270 */
[----:B------:R-:W-:Y:S01]  /*f8d0*/  @!P6 IMAD.MOV R3, RZ, RZ, -R3 ;  /* 0x000000ffff03e224 */ /* 0x000fe200078e0a03 */
[----:B---3--:R-:W-:-:S04]  /*f8e0*/  ISETP.GE.AND P5, PT, R22, RZ, PT ;  /* 0x000000ff1600720c */ /* 0x008fc80003fa6270 */
[----:B------:R-:W-:Y:S01]  /*f8f0*/  STL [R1+0x158], R3 ;  /* 0x0001580301007387 */ /* 0x000fe20000100800 */
[----:B0-----:R-:W-:-:S03]  /*f900*/  IABS R8, R22 ;  /* 0x0000001600087213 */ /* 0x001fc60000000000 */
[----:B------:R0:W-:Y:S04]  /*f910*/  STL [R1+0x154], R10 ;  /* 0x0001540a01007387 */ /* 0x0001e80000100800 */
[----:B------:R-:W2:Y:S01]  /*f920*/  LDL.LU R22, [R1+0x418] ;  /* 0x0004180001167983 */ /* 0x000ea20000300800 */
[C---:B------:R-:W-:Y:S02]  /*f930*/  ISETP.GT.U32.AND P4, PT, R2.reuse, R4, PT ;  /* 0x000000040200720c */ /* 0x040fe40003f84070 */
[----:B------:R-:W-:Y:S01]  /*f940*/  ISETP.GT.U32.AND P0, PT, R2, R6, PT ;  /* 0x000000060200720c */ /* 0x000fe20003f04070 */
[----:B------:R-:W3:Y:S01]  /*f950*/  LDL.LU R15, [R1+0x424] ;  /* 0x00042400010f7983 */ /* 0x000ee20000300800 */
[----:B------:R-:W-:-:S05]  /*f960*/  IABS R16, R20 ;  /* 0x0000001400107213 */ /* 0x000fca0000000000 */
[----:B------:R-:W-:-:S04]  /*f970*/  IMAD.HI.U32 R7, R0, R16, RZ ;  /* 0x0000001000077227 */ /* 0x000fc800078e00ff */
[--C-:B------:R-:W-:Y:S02]  /*f980*/  @!P4 IMAD.IADD R4, R4, 0x1, -R2.reuse ;  /* 0x000000010404c824 */ /* 0x100fe400078e0a02 */
[----:B------:R-:W-:-:S03]  /*f990*/  @!P0 IMAD.IADD R6, R6, 0x1, -R2 ;  /* 0x0000000106068824 */ /* 0x000fc600078e0a02 */
[----:B------:R-:W-:Y:S01]  /*f9a0*/  ISETP.GT.U32.AND P0, PT, R2, R4, PT ;  /* 0x000000040200720c */ /* 0x000fe20003f04070 */
[----:B------:R-:W-:-:S04]  /*f9b0*/  IMAD.MOV R7, RZ, RZ, -R7 ;  /* 0x000000ffff077224 */ /* 0x000fc800078e0a07 */
[----:B------:R-:W-:-:S05]  /*f9c0*/  IMAD R7, R2, R7, R16 ;  /* 0x0000000702077224 */ /* 0x000fca00078e0210 */
[----:B------:R-:W-:-:S03]  /*f9d0*/  ISETP.GT.U32.AND P2, PT, R2, R7, PT ;  /* 0x000000070200720c */ /* 0x000fc60003f44070 */
[----:B------:R-:W-:-:S04]  /*f9e0*/  @!P0 IMAD.IADD R4, R4, 0x1, -R2 ;  /* 0x0000000104048824 */ /* 0x000fc800078e0a02 */
[----:B------:R-:W-:-:S04]  /*f9f0*/  IMAD.MOV.U32 R16, RZ, RZ, R4 ;  /* 0x000000ffff107224 */ /* 0x000fc800078e0004 */
[----:B------:R-:W-:Y:S01]  /*fa00*/  @!P1 IMAD.MOV R16, RZ, RZ, -R16 ;  /* 0x000000ffff109224 */ /* 0x000fe200078e0a10 */
[----:B------:R-:W-:Y:S01]  /*fa10*/  ISETP.GE.AND P4, PT, R20, RZ, PT ;  /* 0x000000ff1400720c */ /* 0x000fe20003f86270 */
[----:B------:R-:W-:Y:S01]  /*fa20*/  @!P2 IMAD.IADD R7, R7, 0x1, -R2 ;  /* 0x000000010707a824 */ /* 0x000fe200078e0a02 */
[C---:B------:R-:W-:Y:S02]  /*fa30*/  ISETP.GT.U32.AND P6, PT, R2.reuse, R6, PT ;  /* 0x000000060200720c */ /* 0x040fe40003fc4070 */
[----:B-----5:R-:W-:Y:S01]  /*fa40*/  IABS R9, R21 ;  /* 0x0000001500097213 */ /* 0x020fe20000000000 */
[----:B------:R-:W-:Y:S01]  /*fa50*/  STL [R1+0x150], R16 ;  /* 0x0001501001007387 */ /* 0x000fe20000100800 */
[----:B------:R-:W-:-:S03]  /*fa60*/  ISETP.GT.U32.AND P2, PT, R2, R7, PT ;  /* 0x000000070200720c */ /* 0x000fc60003f44070 */
[----:B------:R-:W5:Y:S01]  /*fa70*/  LDL.LU R20, [R1+0x428] ;  /* 0x0004280001147983 */ /* 0x000f620000300800 */
[----:B0-----:R-:W-:Y:S01]  /*fa80*/  IMAD.HI.U32 R10, R0, R9, RZ ;  /* 0x00000009000a7227 */ /* 0x001fe200078e00ff */
[----:B------:R-:W-:Y:S02]  /*fa90*/  IABS R3, R19 ;  /* 0x0000001300037213 */ /* 0x000fe40000000000 */
[----:B------:R-:W-:Y:S01]  /*faa0*/  ISETP.GE.AND P0, PT, R19, RZ, PT ;  /* 0x000000ff1300720c */ /* 0x000fe20003f06270 */
[----:B------:R-:W-:Y:S01]  /*fab0*/  IMAD.MOV R10, RZ, RZ, -R10 ;  /* 0x000000ffff0a7224 */ /* 0x000fe200078e0a0a */
[----:B------:R-:W5:Y:S01]  /*fac0*/  LDL.LU R19, [R1+0x434] ;  /* 0x0004340001137983 */ /* 0x000f620000300800 */
[--C-:B------:R-:W-:Y:S01]  /*fad0*/  @!P6 IMAD.IADD R6, R6, 0x1, -R2.reuse ;  /* 0x000000010606e824 */ /* 0x100fe200078e0a02 */
[----:B------:R-:W-:Y:S01]  /*fae0*/  ISETP.GE.AND P6, PT, R21, RZ, PT ;  /* 0x000000ff1500720c */ /* 0x000fe20003fc6270 */
[----:B------:R-:W-:Y:S01]  /*faf0*/  IMAD R9, R2, R10, R9 ;  /* 0x0000000a02097224 */ /* 0x000fe200078e0209 */
[----:B------:R-:W5:Y:S01]  /*fb00*/  LDL.LU R21, [R1+0x438] ;  /* 0x0004380001157983 */ /* 0x000f620000300800 */
[----:B------:R-:W-:-:S03]  /*fb10*/  @!P2 IMAD.IADD R7, R7, 0x1, -R2 ;  /* 0x000000010707a824 */ /* 0x000fc600078e0a02 */
[----:B------:R-:W-:Y:S01]  /*fb20*/  ISETP.GT.U32.AND P2, PT, R2, R9, PT ;  /* 0x000000090200720c */ /* 0x000fe20003f44070 */
[----:B------:R-:W-:Y:S02]  /*fb30*/  IMAD.MOV.U32 R14, RZ, RZ, R6 ;  /* 0x000000ffff0e7224 */ /* 0x000fe400078e0006 */
[----:B------:R-:W-:-:S04]  /*fb40*/  IMAD.HI.U32 R13, R0, R8, RZ ;  /* 0x00000008000d7227 */ /* 0x000fc800078e00ff */
[----:B------:R-:W-:-:S04]  /*fb50*/  IMAD.HI.U32 R12, R0, R3, RZ ;  /* 0x00000003000c7227 */ /* 0x000fc800078e00ff */
[----:B------:R-:W-:Y:S02]  /*fb60*/  @!P3 IMAD.MOV R14, RZ, RZ, -R14 ;  /* 0x000000ffff0eb224 */ /* 0x000fe400078e0a0e */
[----:B------:R-:W-:Y:S02]  /*fb70*/  IMAD.MOV R13, RZ, RZ, -R13 ;  /* 0x000000ffff0d7224 */ /* 0x000fe400078e0a0d */
[----:B------:R-:W-:Y:S01]  /*fb80*/  IMAD.MOV R12, RZ, RZ, -R12 ;  /* 0x000000ffff0c7224 */ /* 0x000fe200078e0a0c */
[----:B------:R0:W-:Y:S01]  /*fb90*/  STL [R1+0x13c], R14 ;  /* 0x00013c0e01007387 */ /* 0x0001e20000100800 */
[C---:B------:R-:W-:Y:S02]  /*fba0*/  IMAD R8, R2.reuse, R13, R8 ;  /* 0x0000000d02087224 */ /* 0x040fe400078e0208 */
[C---:B------:R-:W-:Y:S02]  /*fbb0*/  IMAD R3, R2.reuse, R12, R3 ;  /* 0x0000000c02037224 */ /* 0x040fe400078e0203 */
[----:B------:R-:W-:Y:S01]  /*fbc0*/  @!P2 IMAD.IADD R9, R9, 0x1, -R2 ;  /* 0x000000010909a824 */ /* 0x000fe200078e0a02 */
[C---:B------:R-:W-:Y:S01]  /*fbd0*/  ISETP.GT.U32.AND P1, PT, R2.reuse, R8, PT ;  /* 0x000000080200720c */ /* 0x040fe20003f24070 */
[----:B0-----:R-:W-:Y:S01]  /*fbe0*/  IMAD.MOV.U32 R14, RZ, RZ, R7 ;  /* 0x000000ffff0e7224 */ /* 0x001fe200078e0007 */
[----:B------:R-:W-:-:S03]  /*fbf0*/  ISETP.GT.U32.AND P3, PT, R2, R3, PT ;  /* 0x000000030200720c */ /* 0x000fc60003f64070 */
[----:B------:R-:W-:Y:S01]  /*fc00*/  @!P4 IMAD.MOV R14, RZ, RZ, -R14 ;  /* 0x000000ffff0ec224 */ /* 0x000fe200078e0a0e */
[----:B------:R-:W-:Y:S02]  /*fc10*/  ISETP.GT.U32.AND P4, PT, R2, R9, PT ;  /* 0x000000090200720c */ /* 0x000fe40003f84070 */
[----:B----4-:R-:W-:-:S05]  /*fc20*/  IABS R11, R17 ;  /* 0x00000011000b7213 */ /* 0x010fca0000000000 */
[----:B------:R-:W-:Y:S02]  /*fc30*/  @!P1 IMAD.IADD R8, R8, 0x1, -R2 ;  /* 0x0000000108089824 */ /* 0x000fe400078e0a02 */
[----:B------:R-:W-:Y:S01]  /*fc40*/  IMAD.HI.U32 R4, R0, R11, RZ ;  /* 0x0000000b00047227 */ /* 0x000fe200078e00ff */
[----:B------:R-:W-:Y:S01]  /*fc50*/  IABS R6, R18 ;  /* 0x0000001200067213 */ /* 0x000fe20000000000 */
[----:B------:R0:W-:Y:S02]  /*fc60*/  STL [R1+0x14c], R14 ;  /* 0x00014c0e01007387 */ /* 0x0001e40000100800 */
[----:B------:R-:W-:Y:S02]  /*fc70*/  IMAD.MOV R4, RZ, RZ, -R4 ;  /* 0x000000ffff047224 */ /* 0x000fe400078e0a04 */
[--C-:B------:R-:W-:Y:S02]  /*fc80*/  @!P3 IMAD.IADD R3, R3, 0x1, -R2.reuse ;  /* 0x000000010303b824 */ /* 0x100fe400078e0a02 */
[----:B------:R-:W-:Y:S01]  /*fc90*/  @!P4 IMAD.IADD R9, R9, 0x1, -R2 ;  /* 0x000000010909c824 */ /* 0x000fe200078e0a02 */
[----:B------:R-:W-:-:S02]  /*fca0*/  ISETP.GE.AND P4, PT, R17, RZ, PT ;  /* 0x000000ff1100720c */ /* 0x000fc40003f86270 */
[----:B------:R-:W4:Y:S01]  /*fcb0*/  LDL.LU R17, [R1+0x450] ;  /* 0x0004500001117983 */ /* 0x000f220000300800 */
[C---:B------:R-:W-:Y:S01]  /*fcc0*/  IMAD R11, R2.reuse, R4, R11 ;  /* 0x00000004020b7224 */ /* 0x040fe200078e020b */
[----:B------:R-:W-:Y:S01]  /*fcd0*/  ISETP.GT.U32.AND P3, PT, R2, R8, PT ;  /* 0x000000080200720c */ /* 0x000fe20003f64070 */
[----:B------:R-:W-:Y:S01]  /*fce0*/  IMAD.HI.U32 R4, R0, R6, RZ ;  /* 0x0000000600047227 */ /* 0x000fe200078e00ff */
[----:B------:R-:W-:-:S03]  /*fcf0*/  ISETP.GT.U32.AND P2, PT, R2, R3, PT ;  /* 0x000000030200720c */ /* 0x000fc60003f44070 */
[----:B------:R-:W-:-:S04]  /*fd00*/  IMAD.MOV R4, RZ, RZ, -R4 ;  /* 0x000000ffff047224 */ /* 0x000fc800078e0a04 */
[----:B------:R-:W-:-:S04]  /*fd10*/  IMAD R6, R2, R4, R6 ;  /* 0x0000000402067224 */ /* 0x000fc800078e0206 */
[--C-:B------:R-:W-:Y:S01]  /*fd20*/  @!P3 IMAD.IADD R8, R8, 0x1, -R2.reuse ;  /* 0x000000010808b824 */ /* 0x100fe200078e0a02 */
[----:B------:R-:W-:Y:S01]  /*fd30*/  ISETP.GT.U32.AND P3, PT, R2, R6, PT ;  /* 0x000000060200720c */ /* 0x000fe20003f64070 */
[----:B------:R-:W-:-:S12]  /*fd40*/  @!P2 IMAD.IADD R3, R3, 0x1, -R2 ;  /* 0x000000010303a824 */ /* 0x000fd800078e0a02 */
[----:B------:R-:W-:Y:S01]  /*fd50*/  @!P3 IMAD.IADD R6, R6, 0x1, -R2 ;  /* 0x000000010606b824 */ /* 0x000fe200078e0a02 */
[----:B------:R-:W-:Y:S02]  /*fd60*/  ISETP.GE.AND P3, PT, R18, RZ, PT ;  /* 0x000000ff1200720c */ /* 0x000fe40003f66270 */
[----:B------:R-:W4:Y:S01]  /*fd70*/  LDL.LU R18, [R1+0x454] ;  /* 0x0004540001127983 */ /* 0x000f220000300800 */
[----:B--2---:R-:W-:-:S05]  /*fd80*/  IABS R13, R22 ;  /* 0x00000016000d7213 */ /* 0x004fca0000000000 */
[----:B------:R-:W-:-:S04]  /*fd90*/  IMAD.HI.U32 R10, R0, R13, RZ ;  /* 0x0000000d000a7227 */ /* 0x000fc800078e00ff */
[----:B------:R-:W-:-:S04]  /*fda0*/  IMAD.MOV R10, RZ, RZ, -R10 ;  /* 0x000000ffff0a7224 */ /* 0x000fc800078e0a0a */
[----:B------:R-:W-:-:S05]  /*fdb0*/  IMAD R13, R2, R10, R13 ;  /* 0x0000000a020d7224 */ /* 0x000fca00078e020d */
[----:B------:R-:W-:-:S13]  /*fdc0*/  ISETP.GT.U32.AND P2, PT, R2, R13, PT ;  /* 0x0000000d0200720c */ /* 0x000fda0003f44070 */
[----:B------:R-:W-:Y:S01]  /*fdd0*/  @!P2 IMAD.IADD R13, R13, 0x1, -R2 ;  /* 0x000000010d0da824 */ /* 0x000fe200078e0a02 */
[----:B------:R-:W-:Y:S02]  /*fde0*/  ISETP.GE.AND P2, PT, R22, RZ, PT ;  /* 0x000000ff1600720c */ /* 0x000fe40003f46270 */
[----:B------:R-:W2:Y:S01]  /*fdf0*/  LDL.LU R22, [R1+0x45c] ;  /* 0x00045c0001167983 */ /* 0x000ea20000300800 */
[----:B------:R-:W-:Y:S02]  /*fe00*/  ISETP.GT.U32.AND P1, PT, R2, R11, PT ;  /* 0x0000000b0200720c */ /* 0x000fe40003f24070 */
[----:B---3--:R-:W-:-:S05]  /*fe10*/  IABS R12, R15 ;  /* 0x0000000f000c7213 */ /* 0x008fca0000000000 */
[----:B------:R-:W-:-:S06]  /*fe20*/  IMAD.MOV.U32 R7, RZ, RZ, R12 ;  /* 0x000000ffff077224 */ /* 0x000fcc00078e000c */
[----:B------:R-:W-:Y:S02]  /*fe30*/  @!P1 IMAD.IADD R11, R11, 0x1, -R2 ;  /* 0x000000010b0b9824 */ /* 0x000fe400078e0a02 */
[----:B------:R-:W-:-:S03]  /*fe40*/  IMAD.HI.U32 R10, R0, R7, RZ ;  /* 0x00000007000a7227 */ /* 0x000fc600078e00ff */
[----:B------:R-:W-:Y:S01]  /*fe50*/  ISETP.GT.U32.AND P1, PT, R2, R11, PT ;  /* 0x0000000b0200720c */ /* 0x000fe20003f24070 */
[----:B------:R-:W-:-:S04]  /*fe60*/  IMAD.MOV R10, RZ, RZ, -R10 ;  /* 0x000000ffff0a7224 */ /* 0x000fc800078e0a0a */
[----:B------:R-:W-:Y:S01]  /*fe70*/  IMAD R7, R2, R10, R7 ;  /* 0x0000000a02077224 */ /* 0x000fe200078e0207 */
[----:B-----5:R-:W-:Y:S01]  /*fe80*/  IABS R4, R20 ;  /* 0x0000001400047213 */ /* 0x020fe20000000000 */
[----:B------:R-:W-:-:S06]  /*fe90*/  IMAD.MOV.U32 R16, RZ, RZ, R8 ;  /* 0x000000ffff107224 */ /* 0x000fcc00078e0008 */
[----:B------:R-:W-:Y:S01]  /*fea0*/  @!P1 IMAD.IADD R11, R11, 0x1, -R2 ;  /* 0x000000010b0b9824 */ /* 0x000fe200078e0a02 */
[----:B------:R-:W-:Y:S01]  /*feb0*/  ISETP.GT.U32.AND P1, PT, R2, R7, PT ;  /* 0x000000070200720c */ /* 0x000fe20003f24070 */
[----:B0-----:R-:W-:-:S04]  /*fec0*/  IMAD.HI.U32 R14, R0, R4, RZ ;  /* 0x00000004000e7227 */ /* 0x001fc800078e00ff */
[----:B------:R-:W-:Y:S02]  /*fed0*/  @!P5 IMAD.MOV R16, RZ, RZ, -R16 ;  /* 0x000000ffff10d224 */ /* 0x000fe400078e0a10 */
[----:B------:R-:W-:Y:S01]  /*fee0*/  @!P0 IMAD.MOV R3, RZ, RZ, -R3 ;  /* 0x000000ffff038224 */ /* 0x000fe200078e0a03 */
[----:B------:R-:W-:Y:S01]  /*fef0*/  IABS R10, R19 ;  /* 0x00000013000a7213 */ /* 0x000fe20000000000 */
[----:B------:R-:W-:Y:S01]  /*ff00*/  IMAD.MOV R14, RZ, RZ, -R14 ;  /* 0x000000ffff0e7224 */ /* 0x000fe200078e0a0e */
[----:B------:R-:W-:Y:S01]  /*ff10*/  STL [R1+0x148], R16 ;  /* 0x0001481001007387 */ /* 0x000fe20000100800 */
[C---:B------:R-:W-:Y:S02]  /*ff20*/  ISETP.GT.U32.AND P5, PT, R2.reuse, R13, PT ;  /* 0x0000000d0200720c */ /* 0x040fe40003fa4070 */
[----:B------:R-:W-:Y:S01]  /*ff30*/  @!P1 IMAD.IADD R7, R7, 0x1, -R2 ;  /* 0x0000000107079824 */ /* 0x000fe200078e0a02 */
[----:B------:R0:W-:Y:S01]  /*ff40*/  STL [R1+0x144], R3 ;  /* 0x0001440301007387 */ /* 0x0001e20000100800 */
[C---:B------:R-:W-:Y:S01]  /*ff50*/  IMAD R4, R2.reuse, R14, R4 ;  /* 0x0000000e02047224 */ /* 0x040fe200078e0204 */
[----:B------:R-:W-:Y:S01]  /*ff60*/  ISETP.GT.U32.AND P1, PT, R2, R6, PT ;  /* 0x000000060200720c */ /* 0x000fe20003f24070 */
[----:B------:R-:W-:Y:S01]  /*ff70*/  IMAD.HI.U32 R14, R0, R10, RZ ;  /* 0x0000000a000e7227 */ /* 0x000fe200078e00ff */
[----:B------:R-:W-:-:S03]  /*ff80*/  IABS R12, R21 ;  /* 0x00000015000c7213 */ /* 0x000fc60000000000 */
[----:B------:R-:W-:Y:S02]  /*ff90*/  @!P6 IMAD.MOV R9, RZ, RZ, -R9 ;  /* 0x000000ffff09e224 */ /* 0x000fe400078e0a09 */
[----:B0-----:R-:W-:Y:S02]  /*ffa0*/  IMAD.MOV.U32 R3, RZ, RZ, R11 ;  /* 0x000000ffff037224 */ /* 0x001fe400078e000b */
[----:B------:R-:W-:Y:S02]  /*ffb0*/  IMAD.MOV R14, RZ, RZ, -R14 ;  /* 0x000000ffff0e7224 */ /* 0x000fe400078e0a0e */
[----:B------:R-:W-:Y:S01]  /*ffc0*/  @!P4 IMAD.MOV R3, RZ, RZ, -R3 ;  /* 0x000000ffff03c224 */ /* 0x000fe200078e0a03 */
[----:B------:R-:W-:Y:S01]  /*ffd0*/  ISETP.GT.U32.AND P4, PT, R2, R4, PT ;  /* 0x000000040200720c */ /* 0x000fe20003f84070 */
[----:B------:R-:W-:Y:S01]  /*ffe0*/  IMAD.HI.U32 R8, R0, R12, RZ ;  /* 0x0000000c00087227 */ /* 0x000fe200078e00ff */
[----:B------:R-:W-:Y:S01]  /*fff0*/  STL [R1+0x140], R9 ;  /* 0x0001400901007387 */ /* 0x000fe20000100800 */
[----:B------:R-:W-:-:S03]  /*10000*/  ISETP.GT.U32.AND P0, PT, R2, R7, PT ;  /* 0x000000070200720c */ /* 0x000fc60003f04070 */
[----:B------:R0:W-:Y:S01]  /*10010*/  STL [R1+0x124], R3 ;  /* 0x0001240301007387 */ /* 0x0001e20000100800 */
[----:B------:R-:W-:Y:S02]  /*10020*/  IMAD.MOV R8, RZ, RZ, -R8 ;  /* 0x000000ffff087224 */ /* 0x000fe400078e0a08 */
[--C-:B------:R-:W-:Y:S02]  /*10030*/  @!P1 IMAD.IADD R6, R6, 0x1, -R2.reuse ;  /* 0x0000000106069824 */ /* 0x100fe400078e0a02 */
[----:B------:R-:W-:Y:S02]  /*10040*/  @!P5 IMAD.IADD R13, R13, 0x1, -R2 ;  /* 0x000000010d0dd824 */ /* 0x000fe400078e0a02 */
[C---:B0-----:R-:W-:Y:S02]  /*10050*/  IMAD R3, R2.reuse, R14, R10 ;  /* 0x0000000e02037224 */ /* 0x041fe400078e020a */
[----:B------:R-:W-:-:S03]  /*10060*/  IMAD R12, R2, R8, R12 ;  /* 0x00000008020c7224 */ /* 0x000fc600078e020c */
[----:B------:R-:W-:Y:S01]  /*10070*/  ISETP.GT.U32.AND P5, PT, R2, R3, PT ;  /* 0x000000030200720c */ /* 0x000fe20003fa4070 */
[----:B------:R-:W-:Y:S02]  /*10080*/  IMAD.MOV.U32 R14, RZ, RZ, R6 ;  /* 0x000000ffff0e7224 */ /* 0x000fe400078e0006 */
[----:B------:R-:W-:Y:S01]  /*10090*/  @!P4 IMAD.IADD R4, R4, 0x1, -R2 ;  /* 0x000000010404c824 */ /* 0x000fe200078e0a02 */
[----:B------:R-:W-:Y:S01]  /*100a0*/  ISETP.GT.U32.AND P4, PT, R2, R12, PT ;  /* 0x0000000c0200720c */ /* 0x000fe20003f84070 */
[----:B------:R-:W-:Y:S02]  /*100b0*/  @!P3 IMAD.MOV R14, RZ, RZ, -R14 ;  /* 0x000000ffff0eb224 */ /* 0x000fe400078e0a0e */
[----:B------:R-:W-:Y:S01]  /*100c0*/  @!P0 IMAD.IADD R7, R7, 0x1, -R2 ;  /* 0x0000000107078824 */ /* 0x000fe200078e0a02 */
[----:B------:R-:W-:Y:S01]  /*100d0*/  ISETP.GE.AND P0, PT, R19, RZ, PT ;  /* 0x000000ff1300720c */ /* 0x000fe20003f06270 */
[----:B------:R-:W-:Y:S01]  /*100e0*/  IMAD.MOV.U32 R19, RZ, RZ, R24 ;  /* 0x000000ffff137224 */ /* 0x000fe200078e0018 */
[----:B------:R-:W-:Y:S01]  /*100f0*/  STL [R1+0x128], R14 ;  /* 0x0001280e01007387 */ /* 0x000fe20000100800 */
[----:B------:R-:W-:-:S02]  /*10100*/  ISETP.GE.AND P1, PT, R20, RZ, PT ;  /* 0x000000ff1400720c */ /* 0x000fc40003f26270 */
[----:B------:R-:W-:Y:S01]  /*10110*/  @!P5 IMAD.IADD R3, R3, 0x1, -R2 ;  /* 0x000000010303d824 */ /* 0x000fe200078e0a02 */
[----:B------:R-:W3:Y:S01]  /*10120*/  LDL.LU R24, [R1+0x464] ;  /* 0x0004640001187983 */ /* 0x000ee20000300800 */
[----:B------:R-:W-:-:S03]  /*10130*/  ISETP.GT.U32.AND P5, PT, R2, R4, PT ;  /* 0x000000040200720c */ /* 0x000fc60003fa4070 */
[----:B------:R-:W5:Y:S01]  /*10140*/  LDL.LU R20, [R1+0x470] ;  /* 0x0004700001147983 */ /* 0x000f620000300800 */
[--C-:B------:R-:W-:Y:S01]  /*10150*/  @!P4 IMAD.IADD R12, R12, 0x1, -R2.reuse ;  /* 0x000000010c0cc824 */ /* 0x100fe200078e0a02 */
[----:B------:R-:W-:Y:S02]  /*10160*/  ISETP.GT.U32.AND P4, PT, R2, R3, PT ;  /* 0x000000030200720c */ /* 0x000fe40003f84070 */
[----:B------:R-:W-:Y:S02]  /*10170*/  ISETP.GE.AND P6, PT, R15, RZ, PT ;  /* 0x000000ff0f00720c */ /* 0x000fe40003fc6270 */
[----:B----4-:R-:W-:Y:S01]  /*10180*/  IABS R11, R17 ;  /* 0x00000011000b7213 */ /* 0x010fe20000000000 */
[----:B------:R-:W-:Y:S01]  /*10190*/  @!P2 IMAD.MOV R13, RZ, RZ, -R13 ;  /* 0x000000ffff0da224 */ /* 0x000fe200078e0a0d */
[----:B------:R-:W-:Y:S02]  /*101a0*/  ISETP.GE.AND P3, PT, R21, RZ, PT ;  /* 0x000000ff1500720c */ /* 0x000fe40003f66270 */
[----:B------:R-:W-:Y:S01]  /*101b0*/  @!P5 IMAD.IADD R4, R4, 0x1, -R2 ;  /* 0x000000010404d824 */ /* 0x000fe200078e0a02 */
[----:B------:R-:W4:Y:S01]  /*101c0*/  LDL R21, [R1+0x478] ;  /* 0x0004780001157983 */ /* 0x000f220000100800 */
[----:B------:R-:W-:-:S03]  /*101d0*/  IMAD.HI.U32 R6, R0, R11, RZ ;  /* 0x0000000b00067227 */ /* 0x000fc600078e00ff */
[----:B------:R0:W-:Y:S01]  /*101e0*/  STL [R1+0x12c], R13 ;  /* 0x00012c0d01007387 */ /* 0x0001e20000100800 */
[----:B------:R-:W-:Y:S02]  /*101f0*/  IMAD.MOV R6, RZ, RZ, -R6 ;  /* 0x000000ffff067224 */ /* 0x000fe400078e0a06 */
[----:B------:R-:W-:Y:S02]  /*10200*/  @!P4 IMAD.IADD R3, R3, 0x1, -R2 ;  /* 0x000000010303c824 */ /* 0x000fe400078e0a02 */
[----:B------:R-:W-:Y:S02]  /*10210*/  @!P6 IMAD.MOV R7, RZ, RZ, -R7 ;  /* 0x000000ffff07e224 */ /* 0x000fe400078e0a07 */
[----:B0-----:R-:W-:Y:S02]  /*10220*/  IMAD.MOV.U32 R13, RZ, RZ, R4 ;  /* 0x000000ffff0d7224 */ /* 0x001fe400078e0004 */
[----:B------:R-:W-:Y:S02]  /*10230*/  IMAD R11, R2, R6, R11 ;  /* 0x00000006020b7224 */ /* 0x000fe400078e020b */
[----:B------:R-:W-:-:S02]  /*10240*/  @!P1 IMAD.MOV R13, RZ, RZ, -R13 ;  /* 0x000000ffff0d9224 */ /* 0x000fc400078e0a0d */
[----:B------:R-:W-:Y:S01]  /*10250*/  @!P0 IMAD.MOV R3, RZ, RZ, -R3 ;  /* 0x000000ffff038224 */ /* 0x000fe200078e0a03 */
[----:B------:R5:W-:Y:S01]  /*10260*/  STL [R1+0x130], R7 ;  /* 0x0001300701007387 */ /* 0x000be20000100800 */
[----:B------:R-:W-:-:S03]  /*10270*/  ISETP.GT.U32.AND P5, PT, R2, R11, PT ;  /* 0x0000000b0200720c */ /* 0x000fc60003fa4070 */
[----:B------:R-:W-:Y:S04]  /*10280*/  STL [R1+0x134], R13 ;  /* 0x0001340d01007387 */ /* 0x000fe80000100800 */
[----:B------:R0:W-:Y:S04]  /*10290*/  STL [R1+0x138], R3 ;  /* 0x0001380301007387 */ /* 0x0001e80000100800 */
[----:B------:R-:W4:Y:S01]  /*102a0*/  LDL R16, [R1+0x47c] ;  /* 0x00047c0001107983 */ /* 0x000f220000100800 */
[----:B------:R-:W-:-:S03]  /*102b0*/  ISETP.GE.AND P6, PT, R17, RZ, PT ;  /* 0x000000ff1100720c */ /* 0x000fc60003fc6270 */
[----:B------:R-:W4:Y:S01]  /*102c0*/  LDL R15, [R1+0x480] ;  /* 0x00048000010f7983 */ /* 0x000f220000100800 */
[----:B------:R-:W-:Y:S01]  /*102d0*/  IABS R10, R18 ;  /* 0x00000012000a7213 */ /* 0x000fe20000000000 */
[----:B------:R-:W-:Y:S02]  /*102e0*/  @!P5 IMAD.IADD R11, R11, 0x1, -R2 ;  /* 0x000000010b0bd824 */ /* 0x000fe400078e0a02 */
[----:B------:R-:W4:Y:S01]  /*102f0*/  LDL R17, [R1+0x484] ;  /* 0x0004840001117983 */ /* 0x000f220000100800 */
[----:B------:R-:W-:-:S03]  /*10300*/  ISETP.GE.AND P1, PT, R18, RZ, PT ;  /* 0x000000ff1200720c */ /* 0x000fc60003f26270 */
[----:B------:R-:W4:Y:S01]  /*10310*/  LDL R18, [R1+0x488] ;  /* 0x0004880001127983 */ /* 0x000f220000100800 */
[----:B--2---:R-:W-:Y:S02]  /*10320*/  IABS R9, R22 ;  /* 0x0000001600097213 */ /* 0x004fe40000000000 */
[----:B------:R-:W-:Y:S02]  /*10330*/  ISETP.GE.AND P5, PT, R22, RZ, PT ;  /* 0x000000ff1600720c */ /* 0x000fe40003fa6270 */
[----:B------:R-:W2:Y:S01]  /*10340*/  LDL.LU R22, [R1+0x48c] ;  /* 0x00048c0001167983 */ /* 0x000ea20000300800 */
[----:B------:R-:W-:Y:S01]  /*10350*/  ISETP.GT.U32.AND P2, PT, R2, R12, PT ;  /* 0x0000000c0200720c */ /* 0x000fe20003f44070 */
[----:B------:R-:W-:-:S04]  /*10360*/  IMAD.HI.U32 R6, R0, R9, RZ ;  /* 0x0000000900067227 */ /* 0x000fc800078e00ff */
[----:B------:R-:W-:-:S04]  /*10370*/  IMAD.MOV R6, RZ, RZ, -R6 ;  /* 0x000000ffff067224 */ /* 0x000fc800078e0a06 */
[----:B------:R-:W-:-:S04]  /*10380*/  IMAD R9, R2, R6, R9 ;  /* 0x0000000602097224 */ /* 0x000fc800078e0209 */
[----:B------:R-:W-:Y:S01]  /*10390*/  @!P2 IMAD.IADD R12, R12, 0x1, -R2 ;  /* 0x000000010c0ca824 */ /* 0x000fe200078e0a02 */
[----:B------:R-:W-:Y:S01]  /*103a0*/  ISETP.GT.U32.AND P2, PT, R2, R9, PT ;  /* 0x000000090200720c */ /* 0x000fe20003f44070 */
[----:B------:R-:W-:-:S04]  /*103b0*/  IMAD.HI.U32 R8, R0, R10, RZ ;  /* 0x0000000a00087227 */ /* 0x000fc800078e00ff */
[----:B------:R-:W-:-:S08]  /*103c0*/  IMAD.MOV R8, RZ, RZ, -R8 ;  /* 0x000000ffff087224 */ /* 0x000fd000078e0a08 */
[----:B------:R-:W-:Y:S02]  /*103d0*/  @!P2 IMAD.IADD R9, R9, 0x1, -R2 ;  /* 0x000000010909a824 */ /* 0x000fe400078e0a02 */
[----:B------:R-:W-:-:S03]  /*103e0*/  IMAD R10, R2, R8, R10 ;  /* 0x00000008020a7224 */ /* 0x000fc600078e020a */
[C---:B------:R-:W-:Y:S02]  /*103f0*/  ISETP.GT.U32.AND P2, PT, R2.reuse, R9, PT ;  /* 0x000000090200720c */ /* 0x040fe40003f44070 */
[----:B------:R-:W-:Y:S02]  /*10400*/  ISETP.GT.U32.AND P4, PT, R2, R10, PT ;  /* 0x0000000a0200720c */ /* 0x000fe40003f84070 */
[----:B------:R-:W-:-:S09]  /*10410*/  IABS R6, R19 ;  /* 0x0000001300067213 */ /* 0x000fd20000000000 */
[--C-:B------:R-:W-:Y:S02]  /*10420*/  @!P2 IMAD.IADD R9, R9, 0x1, -R2.reuse ;  /* 0x000000010909a824 */ /* 0x100fe400078e0a02 */
[----:B------:R-:W-:Y:S01]  /*10430*/  @!P4 IMAD.IADD R10, R10, 0x1, -R2 ;  /* 0x000000010a0ac824 */ /* 0x000fe200078e0a02 */
[----:B------:R-:W-:Y:S01]  /*10440*/  ISETP.GT.U32.AND P0, PT, R2, R11, PT ;  /* 0x0000000b0200720c */ /* 0x000fe20003f04070 */
[----:B------:R-:W-:-:S03]  /*10450*/  IMAD.HI.U32 R14, R0, R6, RZ ;  /* 0x00000006000e7227 */ /* 0x000fc600078e00ff */
[----:B------:R-:W-:Y:S01]  /*10460*/  ISETP.GT.U32.AND P4, PT, R2, R10, PT ;  /* 0x0000000a0200720c */ /* 0x000fe20003f84070 */
[----:B------:R-:W-:-:S04]  /*10470*/  IMAD.MOV R14, RZ, RZ, -R14 ;  /* 0x000000ffff0e7224 */ /* 0x000fc800078e0a0e */
[----:B------:R-:W-:Y:S01]  /*10480*/  IMAD R6, R2, R14, R6 ;  /* 0x0000000e02067224 */ /* 0x000fe200078e0206 */
[----:B-----5:R-:W-:Y:S02]  /*10490*/  IABS R7, R20 ;  /* 0x0000001400077213 */ /* 0x020fe40000000000 */
[----:B---3--:R-:W-:-:S03]  /*104a0*/  IABS R8, R24 ;  /* 0x0000001800087213 */ /* 0x008fc60000000000 */
[----:B0-----:R-:W-:-:S04]  /*104b0*/  IMAD.HI.U32 R3, R0, R7, RZ ;  /* 0x0000000700037227 */ /* 0x001fc800078e00ff */
[----:B------:R-:W-:Y:S02]  /*104c0*/  IMAD.MOV R3, RZ, RZ, -R3 ;  /* 0x000000ffff037224 */ /* 0x000fe400078e0a03 */
[----:B------:R-:W-:Y:S01]  /*104d0*/  IMAD.HI.U32 R13, R0, R8, RZ ;  /* 0x00000008000d7227 */ /* 0x000fe200078e00ff */
[----:B----4-:R-:W-:Y:S02]  /*104e0*/  IABS R4, R21 ;  /* 0x0000001500047213 */ /* 0x010fe40000000000 */
[----:B------:R-:W3:Y:S01]  /*104f0*/  LDL.LU R21, [R1+0x490] ;  /* 0x0004900001157983 */ /* 0x000ee20000300800 */
[----:B------:R-:W-:Y:S02]  /*10500*/  IMAD R7, R2, R3, R7 ;  /* 0x0000000302077224 */ /* 0x000fe400078e0207 */
[----:B------:R-:W-:-:S03]  /*10510*/  IMAD.MOV R13, RZ, RZ, -R13 ;  /* 0x000000ffff0d7224 */ /* 0x000fc600078e0a0d */
[C---:B------:R-:W-:Y:S01]  /*10520*/  ISETP.GT.U32.AND P2, PT, R2.reuse, R7, PT ;  /* 0x000000070200720c */ /* 0x040fe20003f44070 */
[----:B------:R-:W-:Y:S02]  /*10530*/  IMAD R8, R2, R13, R8 ;  /* 0x0000000d02087224 */ /* 0x000fe400078e0208 */
[----:B------:R-:W-:-:S04]  /*10540*/  IMAD.HI.U32 R13, R0, R4, RZ ;  /* 0x00000004000d7227 */ /* 0x000fc800078e00ff */
[----:B------:R-:W-:-:S04]  /*10550*/  IMAD.MOV R13, RZ, RZ, -R13 ;  /* 0x000000ffff0d7224 */ /* 0x000fc800078e0a0d */
[----:B------:R-:W-:Y:S02]  /*10560*/  IMAD R4, R2, R13, R4 ;  /* 0x0000000d02047224 */ /* 0x000fe400078e0204 */
[----:B------:R-:W-:-:S03]  /*10570*/  @!P2 IMAD.IADD R7, R7, 0x1, -R2 ;  /* 0x000000010707a824 */ /* 0x000fc600078e0a02 */
[----:B------:R-:W-:Y:S02]  /*10580*/  ISETP.GT.U32.AND P2, PT, R2, R4, PT ;  /* 0x000000040200720c */ /* 0x000fe40003f44070 */
[----:B------:R-:W-:Y:S02]  /*10590*/  IABS R3, R16 ;  /* 0x0000001000037213 */ /* 0x000fe40000000000 */
[----:B------:R-:W-:-:S03]  /*105a0*/  IABS R13, R15 ;  /* 0x0000000f000d7213 */ /* 0x000fc60000000000 */
[----:B------:R-:W-:Y:S01]  /*105b0*/  IMAD.HI.U32 R16, R0, R3, RZ ;  /* 0x0000000300107227 */ /* 0x000fe200078e00ff */
[----:B------:R-:W-:-:S03]  /*105c0*/  IABS R14, R17 ;  /* 0x00000011000e7213 */ /* 0x000fc60000000000 */
[----:B------:R-:W-:Y:S02]  /*105d0*/  IMAD.MOV R16, RZ, RZ, -R16 ;  /* 0x000000ffff107224 */ /* 0x000fe400078e0a10 */
[----:B------:R-:W-:Y:S01]  /*105e0*/  IMAD.HI.U32 R17, R0, R13, RZ ;  /* 0x0000000d00117227 */ /* 0x000fe200078e00ff */
[----:B------:R-:W-:-:S03]  /*105f0*/  IABS R15, R18 ;  /* 0x00000012000f7213 */ /* 0x000fc60000000000 */
[--C-:B------:R-:W-:Y:S01]  /*10600*/  @!P0 IMAD.IADD R11, R11, 0x1, -R2.reuse ;  /* 0x000000010b0b8824 */ /* 0x100fe200078e0a02 */
[----:B------:R-:W-:Y:S01]  /*10610*/  ISETP.GE.AND P0, PT, R24, RZ, PT ;  /* 0x000000ff1800720c */ /* 0x000fe20003f06270 */
[----:B------:R-:W-:Y:S01]  /*10620*/  IMAD R3, R2, R16, R3 ;  /* 0x0000001002037224 */ /* 0x000fe200078e0203 */
[----:B------:R-:W4:Y:S01]  /*10630*/  LDL.LU R24, [R1+0x494] ;  /* 0x0004940001187983 */ /* 0x000f220000300800 */
[----:B------:R-:W-:Y:S02]  /*10640*/  @!P4 IMAD.IADD R10, R10, 0x1, -R2 ;  /* 0x000000010a0ac824 */ /* 0x000fe400078e0a02 */
[----:B------:R-:W-:Y:S02]  /*10650*/  IMAD.MOV R17, RZ, RZ, -R17 ;  /* 0x000000ffff117224 */ /* 0x000fe400078e0a11 */
[----:B------:R-:W-:-:S04]  /*10660*/  IMAD.HI.U32 R18, R0, R14, RZ ;  /* 0x0000000e00127227 */ /* 0x000fc800078e00ff */
[----:B------:R-:W-:Y:S01]  /*10670*/  @!P2 IMAD.IADD R4, R4, 0x1, -R2 ;  /* 0x000000010404a824 */ /* 0x000fe200078e0a02 */
[----:B------:R-:W-:Y:S01]  /*10680*/  ISETP.GE.AND P2, PT, R20, RZ, PT ;  /* 0x000000ff1400720c */ /* 0x000fe20003f46270 */
[----:B------:R-:W-:Y:S02]  /*10690*/  @!P3 IMAD.MOV R12, RZ, RZ, -R12 ;  /* 0x000000ffff0cb224 */ /* 0x000fe400078e0a0c */
[----:B------:R-:W-:Y:S02]  /*106a0*/  @!P6 IMAD.MOV R11, RZ, RZ, -R11 ;  /* 0x000000ffff0be224 */ /* 0x000fe400078e0a0b */
[----:B------:R-:W-:Y:S02]  /*106b0*/  @!P1 IMAD.MOV R10, RZ, RZ, -R10 ;  /* 0x000000ffff0a9224 */ /* 0x000fe400078e0a0a */
[----:B------:R-:W-:Y:S02]  /*106c0*/  IMAD R13, R2, R17, R13 ;  /* 0x00000011020d7224 */ /* 0x000fe400078e020d */
[----:B------:R-:W-:-:S02]  /*106d0*/  IMAD.MOV R18, RZ, RZ, -R18 ;  /* 0x000000ffff127224 */ /* 0x000fc400078e0a12 */
[----:B------:R-:W-:Y:S02]  /*106e0*/  @!P5 IMAD.MOV R9, RZ, RZ, -R9 ;  /* 0x000000ffff09d224 */ /* 0x000fe400078e0a09 */
[----:B------:R-:W-:Y:S01]  /*106f0*/  IMAD R14, R2, R18, R14 ;  /* 0x00000012020e7224 */ /* 0x000fe200078e020e */
[----:B--2---:R-:W-:Y:S01]  /*10700*/  IABS R16, R22 ;  /* 0x0000001600107213 */ /* 0x004fe20000000000 */
[----:B------:R0:W-:Y:S04]  /*10710*/  STL [R1+0x35f8], R22 ;  /* 0x0035f81601007387 */ /* 0x0001e80000100800 */
[----:B------:R-:W-:Y:S01]  /*10720*/  IMAD.HI.U32 R20, R0, R16, RZ ;  /* 0x0000001000147227 */ /* 0x000fe200078e00ff */
[----:B------:R-:W2:Y:S03]  /*10730*/  LDL.LU R17, [R1+0x49c] ;  /* 0x00049c0001117983 */ /* 0x000ea60000300800 */
[----:B0-----:R-:W-:-:S02]  /*10740*/  IMAD.MOV.U32 R22, RZ, RZ, R19 ;  /* 0x000000ffff167224 */ /* 0x001fc400078e0013 */
[----:B------:R-:W-:Y:S01]  /*10750*/  IMAD.HI.U32 R19, R0, R15, RZ ;  /* 0x0000000f00137227 */ /* 0x000fe200078e00ff */
[----:B------:R0:W-:Y:S03]  /*10760*/  STL [R1+0x120], R12 ;  /* 0x0001200c01007387 */ /* 0x0001e60000100800 */
[----:B------:R-:W-:Y:S01]  /*10770*/  IMAD.MOV R19, RZ, RZ, -R19 ;  /* 0x000000ffff137224 */ /* 0x000fe200078e0a13 */
[----:B------:R-:W-:Y:S01]  /*10780*/  STL [R1+0x11c], R11 ;  /* 0x00011c0b01007387 */ /* 0x000fe20000100800 */
[----:B------:R-:W-:-:S03]  /*10790*/  IMAD.MOV R20, RZ, RZ, -R20 ;  /* 0x000000ffff147224 */ /* 0x000fc600078e0a14 */
[----:B------:R3:W-:Y:S01]  /*107a0*/  STL [R1+0x118], R10 ;  /* 0x0001180a01007387 */ /* 0x0007e20000100800 */
[----:B0-----:R-:W-:-:S03]  /*107b0*/  IMAD.MOV.U32 R12, RZ, RZ, R22 ;  /* 0x000000ffff0c7224 */ /* 0x001fc600078e0016 */
[----:B------:R-:W5:Y:S01]  /*107c0*/  LDL.LU R22, [R1+0x478] ;  /* 0x0004780001167983 */ /* 0x000f620000300800 */
[----:B------:R-:W-:-:S03]  /*107d0*/  IMAD R15, R2, R19, R15 ;  /* 0x00000013020f7224 */ /* 0x000fc600078e020f */
[----:B------:R-:W-:Y:S01]  /*107e0*/  STL [R1+0x114], R9 ;  /* 0x0001140901007387 */ /* 0x000fe20000100800 */
[----:B------:R-:W-:-:S03]  /*107f0*/  IMAD R16, R2, R20, R16 ;  /* 0x0000001402107224 */ /* 0x000fc600078e0210 */
[----:B------:R-:W2:Y:S04]  /*10800*/  LDL.LU R18, [R1+0x480] ;  /* 0x0004800001127983 */ /* 0x000ea80000300800 */
[----:B------:R-:W3:Y:S04]  /*10810*/  LDL.LU R19, [R1+0x498] ;  /* 0x0004980001137983 */ /* 0x000ee80000300800 */
[----:B------:R-:W3:Y:S01]  /*10820*/  LDL.LU R20, [R1+0x47c] ;  /* 0x00047c0001147983 */ /* 0x000ee20000300800 */
[----:B------:R-:W-:-:S13]  /*10830*/  ISETP.GT.U32.AND P4, PT, R2, R8, PT ;  /* 0x000000080200720c */ /* 0x000fda0003f84070 */
[----:B------:R-:W-:Y:S01]  /*10840*/  @!P4 IMAD.IADD R8, R8, 0x1, -R2 ;  /* 0x000000010808c824 */ /* 0x000fe200078e0a02 */
[----:B------:R-:W-:-:S13]  /*10850*/  ISETP.GT.U32.AND P4, PT, R2, R6, PT ;  /* 0x000000060200720c */ /* 0x000fda0003f84070 */
[----:B------:R-:W-:Y:S01]  /*10860*/  @!P4 IMAD.IADD R6, R6, 0x1, -R2 ;  /* 0x000000010606c824 */ /* 0x000fe200078e0a02 */
[C---:B------:R-:W-:Y:S02]  /*10870*/  ISETP.GT.U32.AND P4, PT, R2.reuse, R3, PT ;  /* 0x000000030200720c */ /* 0x040fe40003f84070 */
[C---:B------:R-:W-:Y:S02]  /*10880*/  ISETP.GT.U32.AND P3, PT, R2.reuse, R8, PT ;  /* 0x000000080200720c */ /* 0x040fe40003f64070 */
[----:B------:R-:W-:-:S09]  /*10890*/  ISETP.GT.U32.AND P1, PT, R2, R6, PT ;  /* 0x000000060200720c */ /* 0x000fd20003f24070 */
[--C-:B------:R-:W-:Y:S01]  /*108a0*/  @!P4 IMAD.IADD R3, R3, 0x1, -R2.reuse ;  /* 0x000000010303c824 */ /* 0x100fe200078e0a02 */
[----:B------:R-:W-:Y:S01]  /*108b0*/  ISETP.GT.U32.AND P4, PT, R2, R7, PT ;  /* 0x000000070200720c */ /* 0x000fe20003f84070 */
[--C-:B------:R-:W-:Y:S01]  /*108c0*/  @!P3 IMAD.IADD R8, R8, 0x1, -R2.reuse ;  /* 0x000000010808b824 */ /* 0x100fe200078e0a02 */
[----:B------:R-:W-:Y:S01]  /*108d0*/  ISETP.GT.U32.AND P3, PT, R2, R13, PT ;  /* 0x0000000d0200720c */ /* 0x000fe20003f64070 */
[----:B------:R-:W-:Y:S01]  /*108e0*/  @!P1 IMAD.IADD R6, R6, 0x1, -R2 ;  /* 0x0000000106069824 */ /* 0x000fe200078e0a02 */
[----:B------:R-:W-:-:S09]  /*108f0*/  ISETP.GT.U32.AND P1, PT, R2, R15, PT ;  /* 0x0000000f0200720c */ /* 0x000fd20003f24070 */
[--C-:B------:R-:W-:Y:S01]  /*10900*/  @!P4 IMAD.IADD R7, R7, 0x1, -R2.reuse ;  /* 0x000000010707c824 */ /* 0x100fe200078e0a02 */
[----:B------:R-:W-:Y:S01]  /*10910*/  ISETP.GT.U32.AND P4, PT, R2, R14, PT ;  /* 0x0000000e0200720c */ /* 0x000fe20003f84070 */
[--C-:B------:R-:W-:Y:S02]  /*10920*/  @!P3 IMAD.IADD R13, R13, 0x1, -R2.reuse ;  /* 0x000000010d0db824 */ /* 0x100fe400078e0a02 */
[----:B------:R-:W-:-:S10]  /*10930*/  @!P1 IMAD.IADD R15, R15, 0x1, -R2 ;  /* 0x000000010f0f9824 */ /* 0x000fd400078e0a02 */
[----:B------:R-:W-:Y:S01]  /*10940*/  @!P4 IMAD.IADD R14, R14, 0x1, -R2 ;  /* 0x000000010e0ec824 */ /* 0x000fe200078e0a02 */
[----:B-----5:R-:W-:Y:S02]  /*10950*/  ISETP.GE.AND P3, PT, R22, RZ, PT ;  /* 0x000000ff1600720c */ /* 0x020fe40003f66270 */
[----:B------:R-:W5:Y:S01]  /*10960*/  LDL.LU R22, [R1+0x35f8] ;  /* 0x0035f80001167983 */ /* 0x000f620000300800 */
[----:B--2---:R-:W-:Y:S01]  /*10970*/  ISETP.GE.AND P1, PT, R18, RZ, PT ;  /* 0x000000ff1200720c */ /* 0x004fe20003f26270 */
[----:B------:R-:W-:Y:S01]  /*10980*/  IMAD.MOV.U32 R18, RZ, RZ, R17 ;  /* 0x000000ffff127224 */ /* 0x000fe200078e0011 */
[----:B---3--:R-:W-:Y:S02]  /*10990*/  ISETP.GE.AND P4, PT, R20, RZ, PT ;  /* 0x000000ff1400720c */ /* 0x008fe40003f86270 */
[----:B------:R-:W2:Y:S04]  /*109a0*/  LDL.LU R20, [R1+0x484] ;  /* 0x0004840001147983 */ /* 0x000ea80000300800 */
[----:B------:R-:W3:Y:S01]  /*109b0*/  LDL.LU R17, [R1+0x488] ;  /* 0x0004880001117983 */ /* 0x000ee20000300800 */
[----:B------:R-:W-:-:S02]  /*109c0*/  ISETP.GT.U32.AND P6, PT, R2, R4, PT ;  /* 0x000000040200720c */ /* 0x000fc40003fc4070 */
[C---:B------:R-:W-:Y:S01]  /*109d0*/  ISETP.GT.U32.AND P5, PT, R2.reuse, R3, PT ;  /* 0x000000030200720c */ /* 0x040fe20003fa4070 */
[----:B------:R-:W-:Y:S01]  /*109e0*/  @!P2 IMAD.MOV R7, RZ, RZ, -R7 ;  /* 0x000000ffff07a224 */ /* 0x000fe200078e0a07 */
[----:B------:R-:W-:-:S09]  /*109f0*/  ISETP.GT.U32.AND P2, PT, R2, R14, PT ;  /* 0x0000000e0200720c */ /* 0x000fd20003f44070 */
[--C-:B------:R-:W-:Y:S01]  /*10a00*/  @!P6 IMAD.IADD R4, R4, 0x1, -R2.reuse ;  /* 0x000000010404e824 */ /* 0x100fe200078e0a02 */
[----:B------:R-:W-:Y:S01]  /*10a10*/  ISETP.GE.AND P6, PT, R12, RZ, PT ;  /* 0x000000ff0c00720c */ /* 0x000fe20003fc6270 */
[----:B------:R-:W-:Y:S02]  /*10a20*/  @!P5 IMAD.IADD R3, R3, 0x1, -R2 ;  /* 0x000000010303d824 */ /* 0x000fe400078e0a02 */
[----:B------:R-:W-:Y:S02]  /*10a30*/  @!P0 IMAD.MOV R8, RZ, RZ, -R8 ;  /* 0x000000ffff088224 */ /* 0x000fe400078e0a08 */
[----:B------:R-:W-:Y:S02]  /*10a40*/  @!P3 IMAD.MOV R4, RZ, RZ, -R4 ;  /* 0x000000ffff04b224 */ /* 0x000fe400078e0a04 */
[----:B------:R-:W-:Y:S01]  /*10a50*/  @!P4 IMAD.MOV R3, RZ, RZ, -R3 ;  /* 0x000000ffff03c224 */ /* 0x000fe200078e0a03 */
[----:B------:R-:W-:Y:S05]  /*10a60*/  STL [R1+0x10c], R8 ;  /* 0x00010c0801007387 */ /* 0x000fea0000100800 */
[----:B------:R-:W-:Y:S01]  /*10a70*/  @!P6 IMAD.MOV R6, RZ, RZ, -R6 ;  /* 0x000000ffff06e224 */ /* 0x000fe200078e0a06 */
[----:B------:R-:W-:Y:S01]  /*10a80*/  STL [R1+0x108], R7 ;  /* 0x0001080701007387 */ /* 0x000fe20000100800 */
[----:B------:R-:W-:-:S03]  /*10a90*/  @!P2 IMAD.IADD R14, R14, 0x1, -R2 ;  /* 0x000000010e0ea824 */ /* 0x000fc600078e0a02 */
[----:B------:R-:W-:Y:S04]  /*10aa0*/  STL [R1+0x104], R6 ;  /* 0x0001040601007387 */ /* 0x000fe80000100800 */
[----:B------:R0:W-:Y:S04]  /*10ab0*/  STL [R1+0x100], R4 ;  /* 0x0001000401007387 */ /* 0x0001e80000100800 */
[----:B------:R-:W-:Y:S01]  /*10ac0*/  STL [R1+0xfc], R3 ;  /* 0x0000fc0301007387 */ /* 0x000fe20000100800 */
[----:B------:R-:W-:-:S13]  /*10ad0*/  ISETP.GT.U32.AND P5, PT, R2, R16, PT ;  /* 0x000000100200720c */ /* 0x000fda0003fa4070 */
[----:B------:R-:W-:Y:S01]  /*10ae0*/  @!P5 IMAD.IADD R16, R16, 0x1, -R2 ;  /* 0x000000011010d824 */ /* 0x000fe200078e0a02 */
[----:B------:R-:W-:-:S13]  /*10af0*/  ISETP.GT.U32.AND P5, PT, R2, R15, PT ;  /* 0x0000000f0200720c */ /* 0x000fda0003fa4070 */
[----:B------:R-:W-:Y:S01]  /*10b00*/  @!P5 IMAD.IADD R15, R15, 0x1, -R2 ;  /* 0x000000010f0fd824 */ /* 0x000fe200078e0a02 */
[----:B------:R-:W-:Y:S02]  /*10b10*/  IABS R10, R21 ;  /* 0x00000015000a7213 */ /* 0x000fe40000000000 */
[----:B------:R-:W-:-:S03]  /*10b20*/  ISETP.GT.U32.AND P0, PT, R2, R13, PT ;  /* 0x0000000d0200720c */ /* 0x000fc60003f04070 */
[----:B------:R-:W-:-:S04]  /*10b30*/  IMAD.HI.U32 R12, R0, R10, RZ ;  /* 0x0000000a000c7227 */ /* 0x000fc800078e00ff */
[----:B------:R-:W-:-:S04]  /*10b40*/  IMAD.MOV R12, RZ, RZ, -R12 ;  /* 0x000000ffff0c7224 */ /* 0x000fc800078e0a0c */
[C---:B------:R-:W-:Y:S01]  /*10b50*/  IMAD R10, R2.reuse, R12, R10 ;  /* 0x0000000c020a7224 */ /* 0x040fe200078e020a */
[----:B------:R-:W-:Y:S01]  /*10b60*/  ISETP.GT.U32.AND P6, PT, R2, R16, PT ;  /* 0x000000100200720c */ /* 0x000fe20003fc4070 */
[----:B------:R-:W-:-:S03]  /*10b70*/  @!P0 IMAD.IADD R13, R13, 0x1, -R2 ;  /* 0x000000010d0d8824 */ /* 0x000fc600078e0a02 */
[----:B------:R-:W-:Y:S01]  /*10b80*/  ISETP.GT.U32.AND P3, PT, R2, R10, PT ;  /* 0x0000000a0200720c */ /* 0x000fe20003f64070 */
[----:B0-----:R-:W-:Y:S01]  /*10b90*/  IMAD.MOV.U32 R4, RZ, RZ, R13 ;  /* 0x000000ffff047224 */ /* 0x001fe200078e000d */
[----:B----4-:R-:W-:-:S03]  /*10ba0*/  IABS R9, R24 ;  /* 0x0000001800097213 */ /* 0x010fc60000000000 */
[----:B------:R-:W-:-:S04]  /*10bb0*/  @!P1 IMAD.MOV R4, RZ, RZ, -R4 ;  /* 0x000000ffff049224 */ /* 0x000fc800078e0a04 */
[----:B------:R-:W-:Y:S01]  /*10bc0*/  @!P6 IMAD.IADD R16, R16, 0x1, -R2 ;  /* 0x000000011010e824 */ /* 0x000fe200078e0a02 */
[----:B------:R-:W-:-:S03]  /*10bd0*/  ISETP.GE.AND P6, PT, R21, RZ, PT ;  /* 0x000000ff1500720c */ /* 0x000fc60003fc6270 */
[----:B------:R-:W-:Y:S01]  /*10be0*/  @!P3 IMAD.IADD R10, R10, 0x1, -R2 ;  /* 0x000000010a0ab824 */ /* 0x000fe200078e0a02 */
[----:B------:R-:W-:Y:S02]  /*10bf0*/  ISETP.GE.AND P3, PT, R24, RZ, PT ;  /* 0x000000ff1800720c */ /* 0x000fe40003f66270 */
[----:B---3--:R-:W-:Y:S02]  /*10c00*/  ISETP.GE.AND P2, PT, R17, RZ, PT ;  /* 0x000000ff1100720c */ /* 0x008fe40003f46270 */
[----:B------:R-:W3:Y:S01]  /*10c10*/  LDL.LU R17, [R1+0x4a0] ;  /* 0x0004a00001117983 */ /* 0x000ee20000300800 */
[----:B-----5:R-:W-:-:S03]  /*10c20*/  ISETP.GE.AND P5, PT, R22, RZ, PT ;  /* 0x000000ff1600720c */ /* 0x020fc60003fa6270 */
[----:B------:R-:W4:Y:S04]  /*10c30*/  LDL.LU R22, [R1+0x4a8] ;  /* 0x0004a80001167983 */ /* 0x000f280000300800 */
[----:B------:R-:W5:Y:S04]  /*10c40*/  LDL.LU R24, [R1+0x4a4] ;  /* 0x0004a40001187983 */ /* 0x000f680000300800 */
[----:B------:R-:W-:Y:S04]  /*10c50*/  STL [R1+0xf8], R4 ;  /* 0x0000f80401007387 */ /* 0x000fe80000100800 */
[----:B------:R-:W5:Y:S01]  /*10c60*/  LDL.LU R21, [R1+0x4ac] ;  /* 0x0004ac0001157983 */ /* 0x000f620000300800 */
[----:B--2---:R-:W-:Y:S01]  /*10c70*/  ISETP.GE.AND P4, PT, R20, RZ, PT ;  /* 0x000000ff1400720c */ /* 0x004fe20003f86270 */
[----:B------:R-:W-:-:S04]  /*10c80*/  IMAD.HI.U32 R11, R0, R9, RZ ;  /* 0x00000009000b7227 */ /* 0x000fc800078e00ff */
[----:B------:R-:W-:Y:S02]  /*10c90*/  IMAD.MOV.U32 R8, RZ, RZ, R14 ;  /* 0x000000ffff087224 */ /* 0x000fe400078e000e */
[----:B------:R-:W-:-:S04]  /*10ca0*/  IMAD.MOV R11, RZ, RZ, -R11 ;  /* 0x000000ffff0b7224 */ /* 0x000fc800078e0a0b */
[C---:B------:R-:W-:Y:S02]  /*10cb0*/  IMAD R9, R2.reuse, R11, R9 ;  /* 0x0000000b02097224 */ /* 0x040fe400078e0209 */
[----:B------:R-:W-:Y:S02]  /*10cc0*/  @!P4 IMAD.MOV R8, RZ, RZ, -R8 ;  /* 0x000000ffff08c224 */ /* 0x000fe400078e0a08 */
[----:B------:R-:W-:Y:S01]  /*10cd0*/  IMAD.MOV.U32 R7, RZ, RZ, R15 ;  /* 0x000000ffff077224 */ /* 0x000fe200078e000f */
[----:B------:R-:W-:Y:S02]  /*10ce0*/  ISETP.GT.U32.AND P0, PT, R2, R9, PT ;  /* 0x000000090200720c */ /* 0x000fe40003f04070 */
[----:B------:R0:W-:Y:S01]  /*10cf0*/  STL [R1+0xf4], R8 ;  /* 0x0000f40801007387 */ /* 0x0001e20000100800 */
[----:B------:R-:W-:Y:S02]  /*10d00*/  @!P2 IMAD.MOV R7, RZ, RZ, -R7 ;  /* 0x000000ffff07a224 */ /* 0x000fe400078e0a07 */
[----:B0-----:R-:W-:-:S04]  /*10d10*/  IMAD.MOV.U32 R8, RZ, RZ, R16 ;  /* 0x000000ffff087224 */ /* 0x001fc800078e0010 */
[----:B------:R-:W-:Y:S01]  /*10d20*/  @!P5 IMAD.MOV R8, RZ, RZ, -R8 ;  /* 0x000000ffff08d224 */ /* 0x000fe200078e0a08 */
[----:B------:R0:W-:Y:S04]  /*10d30*/  STL [R1+0x48], R7 ;  /* 0x0000480701007387 */ /* 0x0001e80000100800 */
[----:B------:R1:W-:Y:S01]  /*10d40*/  STL [R1+0xf0], R8 ;  /* 0x0000f00801007387 */ /* 0x0003e20000100800 */
[----:B------:R-:W-:-:S03]  /*10d50*/  @!P0 IMAD.IADD R9, R9, 0x1, -R2 ;  /* 0x0000000109098824 */ /* 0x000fc600078e0a02 */
[----:B------:R-:W2:Y:S01]  /*10d60*/  LDL.LU R15, [R1+0x4b0] ;  /* 0x0004b000010f7983 */ /* 0x000ea20000300800 */
[----:B------:R-:W-:Y:S02]  /*10d70*/  ISETP.GT.U32.AND P0, PT, R2, R10, PT ;  /* 0x0000000a0200720c */ /* 0x000fe40003f04070 */
[----:B------:R-:W-:-:S05]  /*10d80*/  IABS R6, R18 ;  /* 0x0000001200067213 */ /* 0x000fca0000000000 */
[----:B------:R-:W-:-:S04]  /*10d90*/  IMAD.HI.U32 R4, R0, R6, RZ ;  /* 0x0000000600047227 */ /* 0x000fc800078e00ff */
[----:B0-----:R-:W-:Y:S02]  /*10da0*/  IMAD.MOV R7, RZ, RZ, -R4 ;  /* 0x000000ffff077224 */ /* 0x001fe400078e0a04 */
[----:B------:R-:W-:Y:S01]  /*10db0*/  @!P0 IMAD.IADD R10, R10, 0x1, -R2 ;  /* 0x000000010a0a8824 */ /* 0x000fe200078e0a02 */
[----:B------:R-:W-:Y:S02]  /*10dc0*/  IABS R11, R19 ;  /* 0x00000013000b7213 */ /* 0x000fe40000000000 */
[----:B------:R-:W-:-:S03]  /*10dd0*/  ISETP.GT.U32.AND P4, PT, R2, R9, PT ;  /* 0x000000090200720c */ /* 0x000fc60003f84070 */
[----:B------:R-:W-:-:S04]  /*10de0*/  IMAD.HI.U32 R3, R0, R11, RZ ;  /* 0x0000000b00037227 */ /* 0x000fc800078e00ff */
[----:B------:R-:W-:-:S04]  /*10df0*/  IMAD.MOV R3, RZ, RZ, -R3 ;  /* 0x000000ffff037224 */ /* 0x000fc800078e0a03 */
[C---:B------:R-:W-:Y:S02]  /*10e00*/  IMAD R3, R2.reuse, R3, R11 ;  /* 0x0000000302037224 */ /* 0x040fe400078e020b */
[----:B------:R-:W-:Y:S02]  /*10e10*/  @!P4 IMAD.IADD R9, R9, 0x1, -R2 ;  /* 0x000000010909c824 */ /* 0x000fe400078e0a02 */
[----:B------:R-:W-:Y:S01]  /*10e20*/  @!P6 IMAD.MOV R10, RZ, RZ, -R10 ;  /* 0x000000ffff0ae224 */ /* 0x000fe200078e0a0a */
[C---:B------:R-:W-:Y:S01]  /*10e30*/  ISETP.GT.U32.AND P1, PT, R2.reuse, R3, PT ;  /* 0x000000030200720c */ /* 0x040fe20003f24070 */
[----:B------:R-:W-:Y:S01]  /*10e40*/  @!P3 IMAD.MOV R9, RZ, RZ, -R9 ;  /* 0x000000ffff09b224 */ /* 0x000fe200078e0a09 */
[----:B------:R-:W-:Y:S01]  /*10e50*/  ISETP.GE.AND P2, PT, R19, RZ, PT ;  /* 0x000000ff1300720c */ /* 0x000fe20003f46270 */
[----:B------:R-:W-:-:S10]  /*10e60*/  IMAD R6, R2, R7, R6 ;  /* 0x0000000702067224 */ /* 0x000fd400078e0206 */
[----:B------:R-:W-:Y:S01]  /*10e70*/  @!P1 IMAD.IADD R3, R3, 0x1, -R2 ;  /* 0x0000000103039824 */ /* 0x000fe200078e0a02 */
[----:B------:R-:W-:-:S04]  /*10e80*/  ISETP.GT.U32.AND P1, PT, R2, R6, PT ;  /* 0x000000060200720c */ /* 0x000fc80003f24070 */
[----:B------:R-:W-:-:S09]  /*10e90*/  ISETP.GT.U32.AND P6, PT, R2, R3, PT ;  /* 0x000000030200720c */ /* 0x000fd20003fc4070 */
[----:B------:R-:W-:-:S04]  /*10ea0*/  @!P1 IMAD.IADD R6, R6, 0x1, -R2 ;  /* 0x0000000106069824 */ /* 0x000fc800078e0a02 */
[----:B------:R-:W-:Y:S01]  /*10eb0*/  @!P6 IMAD.IADD R3, R3, 0x1, -R2 ;  /* 0x000000010303e824 */ /* 0x000fe200078e0a02 */
[----:B------:R-:W-:Y:S02]  /*10ec0*/  ISETP.GT.U32.AND P1, PT, R2, R6, PT ;  /* 0x000000060200720c */ /* 0x000fe40003f24070 */
[----:B------:R-:W-:Y:S01]  /*10ed0*/  ISETP.GE.AND P5, PT, R18, RZ, PT ;  /* 0x000000ff1200720c */ /* 0x000fe20003fa6270 */
[----:B------:R-:W-:-:S10]  /*10ee0*/  IMAD.MOV.U32 R18, RZ, RZ, R3 ;  /* 0x000000ffff127224 */ /* 0x000fd400078e0003 */
[----:B------:R-:W-:-:S04]  /*10ef0*/  @!P1 IMAD.IADD R6, R6, 0x1, -R2 ;  /* 0x0000000106069824 */ /* 0x000fc800078e0a02 */
[----:B------:R-:W-:Y:S02]  /*10f00*/  IMAD.MOV.U32 R16, RZ, RZ, R6 ;  /* 0x000000ffff107224 */ /* 0x000fe400078e0006 */
[----:B------:R-:W-:Y:S02]  /*10f10*/  @!P2 IMAD.MOV R18, RZ, RZ, -R18 ;  /* 0x000000ffff12a224 */ /* 0x000fe400078e0a12 */
[----:B------:R-:W-:Y:S01]  /*10f20*/  @!P5 IMAD.MOV R16, RZ, RZ, -R16 ;  /* 0x000000ffff10d224 */ /* 0x000fe200078e0a10 */
[----:B---3--:R-:W-:Y:S02]  /*10f30*/  IABS R4, R17 ;  /* 0x0000001100047213 */ /* 0x008fe40000000000 */
[----:B------:R-:W-:Y:S02]  /*10f40*/  ISETP.GE.AND P0, PT, R17, RZ, PT ;  /* 0x000000ff1100720c */ /* 0x000fe40003f06270 */
[----:B------:R-:W3:Y:S01]  /*10f50*/  LDL.LU R17, [R1+0x4b4] ;  /* 0x0004b40001117983 */ /* 0x000ee20000300800 */
[----:B----4-:R-:W-:-:S02]  /*10f60*/  ISETP.GE.AND P4, PT, R22, RZ, PT ;  /* 0x000000ff1600720c */ /* 0x010fc40003f86270 */
[----:B-1----:R-:W-:Y:S01]  /*10f70*/  IABS R8, R22 ;  /* 0x0000001600087213 */ /* 0x002fe20000000000 */
[----:B------:R-:W-:Y:S04]  /*10f80*/  STL [R1+0xdc], R10 ;  /* 0x0000dc0a01007387 */ /* 0x000fe80000100800 */
[----:B------:R2:W-:Y:S04]  /*10f90*/  STL [R1+0xec], R9 ;  /* 0x0000ec0901007387 */ /* 0x0005e80000100800 */
[----:B------:R-:W4:Y:S04]  /*10fa0*/  LDL.LU R22, [R1+0x4b8] ;  /* 0x0004b80001167983 */ /* 0x000f280000300800 */
[----:B------:R-:W4:Y:S01]  /*10fb0*/  LDL.LU R19, [R1+0x4bc] ;  /* 0x0004bc0001137983 */ /* 0x000f220000300800 */
[----:B------:R-:W-:-:S03]  /*10fc0*/  IMAD.HI.U32 R7, R0, R4, RZ ;  /* 0x0000000400077227 */ /* 0x000fc600078e00ff */
[----:B------:R-:W4:Y:S01]  /*10fd0*/  LDL.LU R20, [R1+0x4c0] ;  /* 0x0004c00001147983 */ /* 0x000f220000300800 */
[----:B------:R-:W-:-:S04]  /*10fe0*/  IMAD.MOV R7, RZ, RZ, -R7 ;  /* 0x000000ffff077224 */ /* 0x000fc800078e0a07 */
[----:B------:R-:W-:-:S05]  /*10ff0*/  IMAD R4, R2, R7, R4 ;  /* 0x0000000702047224 */ /* 0x000fca00078e0204 */
[----:B------:R-:W-:Y:S02]  /*11000*/  ISETP.GT.U32.AND P6, PT, R2, R4, PT ;  /* 0x000000040200720c */ /* 0x000fe40003fc4070 */
[----:B-----5:R-:W-:Y:S02]  /*11010*/  IABS R13, R21 ;  /* 0x00000015000d7213 */ /* 0x020fe40000000000 */
[----:B------:R-:W-:Y:S02]  /*11020*/  ISETP.GE.AND P3, PT, R21, RZ, PT ;  /* 0x000000ff1500720c */ /* 0x000fe40003f66270 */
[----:B------:R-:W5:Y:S07]  /*11030*/  LDL.LU R21, [R1+0x4c4] ;  /* 0x0004c40001157983 */ /* 0x000f6e0000300800 */
[----:B------:R-:W-:-:S05]  /*11040*/  @!P6 IMAD.IADD R4, R4, 0x1, -R2 ;  /* 0x000000010404e824 */ /* 0x000fca00078e0a02 */
[----:B------:R-:W-:Y:S01]  /*11050*/  ISETP.GT.U32.AND P6, PT, R2, R4, PT ;  /* 0x000000040200720c */ /* 0x000fe20003fc4070 */
[----:B------:R0:W-:Y:S01]  /*11060*/  STL [R1+0xe0], R18 ;  /* 0x0000e01201007387 */ /* 0x0001e20000100800 */
[----:B------:R-:W-:-:S03]  /*11070*/  IABS R12, R24 ;  /* 0x00000018000c7213 */ /* 0x000fc60000000000 */
[----:B------:R1:W-:Y:S08]  /*11080*/  STL [R1+0xe8], R16 ;  /* 0x0000e81001007387 */ /* 0x0003f00000100800 */
[----:B------:R-:W-:Y:S01]  /*11090*/  @!P6 IMAD.IADD R4, R4, 0x1, -R2 ;  /* 0x000000010404e824 */ /* 0x000fe200078e0a02 */
[----:B------:R-:W-:Y:S02]  /*110a0*/  ISETP.GE.AND P6, PT, R24, RZ, PT ;  /* 0x000000ff1800720c */ /* 0x000fe40003fc6270 */
[----:B------:R-:W5:Y:S01]  /*110b0*/  LDL.LU R24, [R1+0x4c8] ;  /* 0x0004c80001187983 */ /* 0x000f620000300800 */
[----:B------:R-:W-:Y:S01]  /*110c0*/  IMAD.HI.U32 R7, R0, R8, RZ ;  /* 0x0000000800077227 */ /* 0x000fe200078e00ff */
[----:B--2---:R-:W-:-:S02]  /*110d0*/  IABS R9, R15 ;  /* 0x0000000f00097213 */ /* 0x004fc40000000000 */
[----:B0-----:R-:W2:Y:S01]  /*110e0*/  LDL.LU R18, [R1+0x4cc] ;  /* 0x0004cc0001127983 */ /* 0x001ea20000300800 */
[----:B------:R-:W-:Y:S02]  /*110f0*/  IMAD.MOV R7, RZ, RZ, -R7 ;  /* 0x000000ffff077224 */ /* 0x000fe400078e0a07 */
[----:B------:R-:W-:-:S04]  /*11100*/  IMAD.HI.U32 R14, R0, R13, RZ ;  /* 0x0000000d000e7227 */ /* 0x000fc800078e00ff */
[----:B------:R-:W-:Y:S02]  /*11110*/  IMAD R8, R2, R7, R8 ;  /* 0x0000000702087224 */ /* 0x000fe400078e0208 */
[----:B------:R-:W-:Y:S02]  /*11120*/  IMAD.MOV R14, RZ, RZ, -R14 ;  /* 0x000000ffff0e7224 */ /* 0x000fe400078e0a0e */
[----:B------:R-:W-:Y:S01]  /*11130*/  IMAD.HI.U32 R11, R0, R12, RZ ;  /* 0x0000000c000b7227 */ /* 0x000fe200078e00ff */
[----:B------:R-:W-:-:S03]  /*11140*/  ISETP.GT.U32.AND P1, PT, R2, R8, PT ;  /* 0x000000080200720c */ /* 0x000fc60003f24070 */
[----:B------:R-:W-:Y:S02]  /*11150*/  IMAD R13, R2, R14, R13 ;  /* 0x0000000e020d7224 */ /* 0x000fe400078e020d */
[----:B------:R-:W-:-:S03]  /*11160*/  IMAD.HI.U32 R7, R0, R9, RZ ;  /* 0x0000000900077227 */ /* 0x000fc600078e00ff */
[C---:B------:R-:W-:Y:S01]  /*11170*/  ISETP.GT.U32.AND P2, PT, R2.reuse, R13, PT ;  /* 0x0000000d0200720c */ /* 0x040fe20003f44070 */
[----:B------:R-:W-:Y:S02]  /*11180*/  IMAD.MOV R11, RZ, RZ, -R11 ;  /* 0x000000ffff0b7224 */ /* 0x000fe400078e0a0b */
[----:B------:R-:W-:Y:S02]  /*11190*/  IMAD.MOV R7, RZ, RZ, -R7 ;  /* 0x000000ffff077224 */ /* 0x000fe400078e0a07 */
[C---:B------:R-:W-:Y:S02]  /*111a0*/  IMAD R12, R2.reuse, R11, R12 ;  /* 0x0000000b020c7224 */ /* 0x040fe400078e020c */
[----:B------:R-:W-:Y:S02]  /*111b0*/  IMAD R9, R2, R7, R9 ;  /* 0x0000000702097224 */ /* 0x000fe400078e0209 */
[----:B------:R-:W-:Y:S01]  /*111c0*/  @!P1 IMAD.IADD R8, R8, 0x1, -R2 ;  /* 0x0000000108089824 */ /* 0x000fe200078e0a02 */
[----:B------:R-:W-:-:S02]  /*111d0*/  ISETP.GT.U32.AND P5, PT, R2, R12, PT ;  /* 0x0000000c0200720c */ /* 0x000fc40003fa4070 */
[C---:B------:R-:W-:Y:S01]  /*111e0*/  ISETP.GT.U32.AND P1, PT, R2.reuse, R9, PT ;  /* 0x000000090200720c */ /* 0x040fe20003f24070 */
[----:B------:R-:W-:Y:S01]  /*111f0*/  @!P2 IMAD.IADD R13, R13, 0x1, -R2 ;  /* 0x000000010d0da824 */ /* 0x000fe200078e0a02 */
[----:B------:R-:W-:Y:S01]  /*11200*/  ISETP.GT.U32.AND P2, PT, R2, R8, PT ;  /* 0x000000080200720c */ /* 0x000fe20003f44070 */
[----:B------:R-:W-:-:S08]  /*11210*/  IMAD.MOV.U32 R14, RZ, RZ, R4 ;  /* 0x000000ffff0e7224 */ /* 0x000fd000078e0004 */
[--C-:B------:R-:W-:Y:S01]  /*11220*/  @!P5 IMAD.IADD R12, R12, 0x1, -R2.reuse ;  /* 0x000000010c0cd824 */ /* 0x100fe200078e0a02 */
[----:B------:R-:W-:Y:S01]  /*11230*/  ISETP.GT.U32.AND P5, PT, R2, R13, PT ;  /* 0x0000000d0200720c */ /* 0x000fe20003fa4070 */
[--C-:B------:R-:W-:Y:S02]  /*11240*/  @!P1 IMAD.IADD R9, R9, 0x1, -R2.reuse ;  /* 0x0000000109099824 */ /* 0x100fe400078e0a02 */
[----:B------:R-:W-:Y:S02]  /*11250*/  @!P2 IMAD.IADD R8, R8, 0x1, -R2 ;  /* 0x000000010808a824 */ /* 0x000fe400078e0a02 */
[----:B------:R-:W-:Y:S01]  /*11260*/  @!P0 IMAD.MOV R14, RZ, RZ, -R14 ;  /* 0x000000ffff0e8224 */ /* 0x000fe200078e0a0e */
[C---:B------:R-:W-:Y:S02]  /*11270*/  ISETP.GT.U32.AND P1, PT, R2.reuse, R9, PT ;  /* 0x000000090200720c */ /* 0x040fe40003f24070 */
[----:B------:R-:W-:Y:S01]  /*11280*/  ISETP.GT.U32.AND P0, PT, R2, R12, PT ;  /* 0x0000000c0200720c */ /* 0x000fe20003f04070 */
[----:B-1----:R-:W-:-:S04]  /*11290*/  IMAD.MOV.U32 R16, RZ, RZ, R8 ;  /* 0x000000ffff107224 */ /* 0x002fc800078e0008 */
[----:B------:R-:W-:Y:S01]  /*112a0*/  @!P5 IMAD.IADD R13, R13, 0x1, -R2 ;  /* 0x000000010d0dd824 */ /* 0x000fe200078e0a02 */
[----:B------:R-:W-:Y:S01]  /*112b0*/  ISETP.GE.AND P5, PT, R15, RZ, PT ;  /* 0x000000ff0f00720c */ /* 0x000fe20003fa6270 */
[----:B------:R-:W-:Y:S01]  /*112c0*/  @!P4 IMAD.MOV R16, RZ, RZ, -R16 ;  /* 0x000000ffff10c224 */ /* 0x000fe200078e0a10 */
[----:B------:R-:W-:Y:S01]  /*112d0*/  STL [R1+0xe4], R14 ;  /* 0x0000e40e01007387 */ /* 0x000fe20000100800 */
[----:B------:R-:W-:Y:S02]  /*112e0*/  @!P3 IMAD.MOV R13, RZ, RZ, -R13 ;  /* 0x000000ffff0db224 */ /* 0x000fe400078e0a0d */
[--C-:B------:R-:W-:Y:S02]  /*112f0*/  @!P1 IMAD.IADD R9, R9, 0x1, -R2.reuse ;  /* 0x0000000109099824 */ /* 0x100fe400078e0a02 */
[----:B------:R-:W-:-:S04]  /*11300*/  @!P0 IMAD.IADD R12, R12, 0x1, -R2 ;  /* 0x000000010c0c8824 */ /* 0x000fc800078e0a02 */
[----:B------:R-:W-:Y:S01]  /*11310*/  @!P6 IMAD.MOV R12, RZ, RZ, -R12 ;  /* 0x000000ffff0ce224 */ /* 0x000fe200078e0a0c */
[----:B---3--:R-:W-:-:S05]  /*11320*/  IABS R10, R17 ;  /* 0x00000011000a7213 */ /* 0x008fca0000000000 */
[----:B------:R-:W-:-:S04]  /*11330*/  IMAD.HI.U32 R3, R0, R10, RZ ;  /* 0x0000000a00037227 */ /* 0x000fc800078e00ff */
[----:B------:R-:W-:-:S04]  /*11340*/  IMAD.MOV R3, RZ, RZ, -R3 ;  /* 0x000000ffff037224 */ /* 0x000fc800078e0a03 */
[----:B------:R-:W-:-:S05]  /*11350*/  IMAD R10, R2, R3, R10 ;  /* 0x00000003020a7224 */ /* 0x000fca00078e020a */
[----:B------:R-:W-:Y:S02]  /*11360*/  ISETP.GT.U32.AND P2, PT, R2, R10, PT ;  /* 0x0000000a0200720c */ /* 0x000fe40003f44070 */
[----:B------:R-:W-:Y:S02]  /*11370*/  ISETP.GE.AND P1, PT, R17, RZ, PT ;  /* 0x000000ff1100720c */ /* 0x000fe40003f26270 */
[----:B----4-:R-:W-:Y:S01]  /*11380*/  IABS R11, R22 ;  /* 0x00000016000b7213 */ /* 0x010fe20000000000 */
[----:B------:R-:W3:Y:S08]  /*11390*/  LDL.LU R17, [R1+0x4d0] ;  /* 0x0004d00001117983 */ /* 0x000ef00000300800 */
[----:B------:R-:W-:Y:S01]  /*113a0*/  @!P2 IMAD.IADD R10, R10, 0x1, -R2 ;  /* 0x000000010a0aa824 */ /* 0x000fe200078e0a02 */
[----:B------:R-:W-:-:S02]  /*113b0*/  ISETP.GE.AND P2, PT, R22, RZ, PT ;  /* 0x000000ff1600720c */ /* 0x000fc40003f46270 */
[----:B------:R-:W4:Y:S04]  /*113c0*/  LDL.LU R22, [R1+0x4d4] ;  /* 0x0004d40001167983 */ /* 0x000f280000300800 */
[----:B------:R-:W-:Y:S01]  /*113d0*/  STL [R1+0x40], R16 ;  /* 0x0000401001007387 */ /* 0x000fe20000100800 */
[----:B------:R-:W-:-:S03]  /*113e0*/  IMAD.HI.U32 R4, R0, R11, RZ ;  /* 0x0000000b00047227 */ /* 0x000fc600078e00ff */
[----:B------:R0:W-:Y:S01]  /*113f0*/  STL [R1+0x88], R13 ;  /* 0x0000880d01007387 */ /* 0x0001e20000100800 */
[----:B------:R-:W-:Y:S01]  /*11400*/  IABS R6, R19 ;  /* 0x0000001300067213 */ /* 0x000fe20000000000 */
[----:B------:R-:W-:Y:S02]  /*11410*/  IMAD.MOV R4, RZ, RZ, -R4 ;  /* 0x000000ffff047224 */ /* 0x000fe400078e0a04 */
[----:B------:R3:W-:Y:S01]  /*11420*/  STL [R1+0xcc], R12 ;  /* 0x0000cc0c01007387 */ /* 0x0007e20000100800 */
[----:B0-----:R-:W-:-:S04]  /*11430*/  IMAD.MOV.U32 R13, RZ, RZ, R9 ;  /* 0x000000ffff0d7224 */ /* 0x001fc800078e0009 */
[----:B------:R-:W-:Y:S01]  /*11440*/  @!P5 IMAD.MOV R13, RZ, RZ, -R13 ;  /* 0x000000ffff0dd224 */ /* 0x000fe200078e0a0d */
[----:B------:R-:W-:Y:S02]  /*11450*/  ISETP.GE.AND P5, PT, R19, RZ, PT ;  /* 0x000000ff1300720c */ /* 0x000fe40003fa6270 */
[----:B------:R-:W4:Y:S01]  /*11460*/  LDL.LU R19, [R1+0x4d8] ;  /* 0x0004d80001137983 */ /* 0x000f220000300800 */
[----:B------:R-:W-:Y:S01]  /*11470*/  IABS R3, R20 ;  /* 0x0000001400037213 */ /* 0x000fe20000000000 */
[----:B------:R-:W-:Y:S02]  /*11480*/  IMAD R11, R2, R4, R11 ;  /* 0x00000004020b7224 */ /* 0x000fe400078e020b */
        /* <DEDUP_REMOVED lines=10> */
[C---:B------:R-:W-:Y:S02]  /*11530*/  ISETP.GT.U32.AND P0, PT, R2.reuse, R10, PT ;  /* 0x0000000a0200720c */ /* 0x040fe40003f04070 */
[----:B------:R-:W-:Y:S02]  /*11540*/  ISETP.GT.U32.AND P3, PT, R2, R11, PT ;  /* 0x0000000b0200720c */ /* 0x000fe40003f64070 */
[----:B-----5:R-:W-:-:S05]  /*11550*/  IABS R7, R21 ;  /* 0x0000001500077213 */ /* 0x020fca0000000000 */
[--C-:B------:R-:W-:Y:S02]  /*11560*/  @!P4 IMAD.IADD R6, R6, 0x1, -R2.reuse ;  /* 0x000000010606c824 */ /* 0x100fe400078e0a02 */
[----:B------:R-:W-:-:S03]  /*11570*/  @!P6 IMAD.IADD R3, R3, 0x1, -R2 ;  /* 0x000000010303e824 */ /* 0x000fc600078e0a02 */
[----:B------:R-:W-:Y:S01]  /*11580*/  ISETP.GT.U32.AND P6, PT, R2, R6, PT ;  /* 0x000000060200720c */ /* 0x000fe20003fc4070 */
[----:B------:R-:W-:Y:S02]  /*11590*/  @!P0 IMAD.IADD R10, R10, 0x1, -R2 ;  /* 0x000000010a0a8824 */ /* 0x000fe400078e0a02 */
[----:B------:R-:W-:-:S04]  /*115a0*/  IMAD.HI.U32 R4, R0, R7, RZ ;  /* 0x0000000700047227 */ /* 0x000fc800078e00ff */
[----:B------:R-:W-:Y:S02]  /*115b0*/  @!P3 IMAD.IADD R11, R11, 0x1, -R2 ;  /* 0x000000010b0bb824 */ /* 0x000fe400078e0a02 */
[----:B------:R-:W-:Y:S02]  /*115c0*/  @!P1 IMAD.MOV R10, RZ, RZ, -R10 ;  /* 0x000000ffff0a9224 */ /* 0x000fe400078e0a0a */
[----:B------:R-:W-:Y:S02]  /*115d0*/  IMAD.MOV R4, RZ, RZ, -R4 ;  /* 0x000000ffff047224 */ /* 0x000fe400078e0a04 */
[----:B------:R-:W-:Y:S01]  /*115e0*/  @!P2 IMAD.MOV R11, RZ, RZ, -R11 ;  /* 0x000000ffff0ba224 */ /* 0x000fe200078e0a0b */
[----:B------:R0:W-:Y:S01]  /*115f0*/  STL [R1+0xd8], R13 ;  /* 0x0000d80d01007387 */ /* 0x0001e20000100800 */
[----:B------:R-:W-:Y:S01]  /*11600*/  ISETP.GE.AND P4, PT, R21, RZ, PT ;  /* 0x000000ff1500720c */ /* 0x000fe20003f86270 */
[----:B------:R-:W-:Y:S02]  /*11610*/  IMAD R7, R2, R4, R7 ;  /* 0x0000000402077224 */ /* 0x000fe400078e0207 */
[----:B------:R4:W-:Y:S01]  /*11620*/  STL [R1+0xd4], R10 ;  /* 0x0000d40a01007387 */ /* 0x0009e20000100800 */
[----:B------:R-:W-:Y:S01]  /*11630*/  @!P6 IMAD.IADD R6, R6, 0x1, -R2 ;  /* 0x000000010606e824 */ /* 0x000fe200078e0a02 */
[----:B------:R-:W-:-:S02]  /*11640*/  IABS R4, R24 ;  /* 0x0000001800047213 */ /* 0x000fc40000000000 */
[----:B------:R-:W5:Y:S01]  /*11650*/  LDL.LU R21, [R1+0x4dc] ;  /* 0x0004dc0001157983 */ /* 0x000f620000300800 */
[----:B------:R-:W-:-:S03]  /*11660*/  ISETP.GE.AND P6, PT, R24, RZ, PT ;  /* 0x000000ff1800720c */ /* 0x000fc60003fc6270 */
[----:B------:R-:W-:Y:S04]  /*11670*/  STL [R1+0xd0], R11 ;  /* 0x0000d00b01007387 */ /* 0x000fe80000100800 */
[----:B------:R-:W5:Y:S01]  /*11680*/  LDL.LU R24, [R1+0x4e0] ;  /* 0x0004e00001187983 */ /* 0x000f620000300800 */
[----:B------:R-:W-:Y:S01]  /*11690*/  IMAD.HI.U32 R9, R0, R4, RZ ;  /* 0x0000000400097227 */ /* 0x000fe200078e00ff */
[----:B--2---:R-:W-:-:S03]  /*116a0*/  IABS R8, R18 ;  /* 0x0000001200087213 */ /* 0x004fc60000000000 */
[----:B------:R-:W-:Y:S01]  /*116b0*/  IMAD.MOV R9, RZ, RZ, -R9 ;  /* 0x000000ffff097224 */ /* 0x000fe200078e0a09 */
[C---:B------:R-:W-:Y:S02]  /*116c0*/  ISETP.GT.U32.AND P0, PT, R2.reuse, R7, PT ;  /* 0x000000070200720c */ /* 0x040fe40003f04070 */
[C---:B------:R-:W-:Y:S01]  /*116d0*/  ISETP.GT.U32.AND P1, PT, R2.reuse, R3, PT ;  /* 0x000000030200720c */ /* 0x040fe20003f24070 */
[----:B------:R-:W-:Y:S02]  /*116e0*/  IMAD R4, R2, R9, R4 ;  /* 0x0000000902047224 */ /* 0x000fe400078e0204 */
[----:B------:R-:W-:-:S04]  /*116f0*/  IMAD.HI.U32 R9, R0, R8, RZ ;  /* 0x0000000800097227 */ /* 0x000fc800078e00ff */
[----:B------:R-:W-:-:S04]  /*11700*/  IMAD.MOV R9, RZ, RZ, -R9 ;  /* 0x000000ffff097224 */ /* 0x000fc800078e0a09 */
[C---:B------:R-:W-:Y:S01]  /*11710*/  IMAD R8, R2.reuse, R9, R8 ;  /* 0x0000000902087224 */ /* 0x040fe200078e0208 */
[C---:B------:R-:W-:Y:S01]  /*11720*/  ISETP.GT.U32.AND P2, PT, R2.reuse, R4, PT ;  /* 0x000000040200720c */ /* 0x040fe20003f44070 */
[--C-:B------:R-:W-:Y:S02]  /*11730*/  @!P0 IMAD.IADD R7, R7, 0x1, -R2.reuse ;  /* 0x0000000107078824 */ /* 0x100fe400078e0a02 */
[----:B------:R-:W-:Y:S01]  /*11740*/  @!P1 IMAD.IADD R3, R3, 0x1, -R2 ;  /* 0x0000000103039824 */ /* 0x000fe200078e0a02 */
[C---:B------:R-:W-:Y:S02]  /*11750*/  ISETP.GT.U32.AND P1, PT, R2.reuse, R8, PT ;  /* 0x000000080200720c */ /* 0x040fe40003f24070 */
[----:B------:R-:W-:Y:S01]  /*11760*/  ISETP.GT.U32.AND P0, PT, R2, R7, PT ;  /* 0x000000070200720c */ /* 0x000fe20003f04070 */
[----:B------:R-:W-:Y:S01]  /*11770*/  IMAD.MOV.U32 R15, RZ, RZ, R6 ;  /* 0x000000ffff0f7224 */ /* 0x000fe200078e0006 */
[----:B------:R-:W-:-:S05]  /*11780*/  ISETP.GE.AND P3, PT, R20, RZ, PT ;  /* 0x000000ff1400720c */ /* 0x000fca0003f66270 */
[----:B------:R-:W-:-:S04]  /*11790*/  @!P2 IMAD.IADD R4, R4, 0x1, -R2 ;  /* 0x000000010404a824 */ /* 0x000fc800078e0a02 */
[--C-:B------:R-:W-:Y:S01]  /*117a0*/  @!P1 IMAD.IADD R8, R8, 0x1, -R2.reuse ;  /* 0x0000000108089824 */ /* 0x100fe200078e0a02 */
[----:B------:R-:W-:Y:S01]  /*117b0*/  ISETP.GT.U32.AND P1, PT, R2, R4, PT ;  /* 0x000000040200720c */ /* 0x000fe20003f24070 */
[----:B------:R-:W-:Y:S01]  /*117c0*/  @!P0 IMAD.IADD R7, R7, 0x1, -R2 ;  /* 0x0000000107078824 */ /* 0x000fe200078e0a02 */
[----:B------:R-:W-:Y:S01]  /*117d0*/  ISETP.GE.AND P0, PT, R18, RZ, PT ;  /* 0x000000ff1200720c */ /* 0x000fe20003f06270 */
[----:B------:R-:W-:Y:S01]  /*117e0*/  @!P5 IMAD.MOV R15, RZ, RZ, -R15 ;  /* 0x000000ffff0fd224 */ /* 0x000fe200078e0a0f */
[----:B------:R-:W-:Y:S01]  /*117f0*/  ISETP.GT.U32.AND P5, PT, R2, R8, PT ;  /* 0x000000080200720c */ /* 0x000fe20003fa4070 */
[----:B------:R-:W2:Y:S01]  /*11800*/  LDL.LU R18, [R1+0x4e4] ;  /* 0x0004e40001127983 */ /* 0x000ea20000300800 */
[----:B------:R-:W-:Y:S02]  /*11810*/  IMAD.MOV.U32 R14, RZ, RZ, R3 ;  /* 0x000000ffff0e7224 */ /* 0x000fe400078e0003 */
[----:B------:R-:W-:Y:S02]  /*11820*/  @!P4 IMAD.MOV R7, RZ, RZ, -R7 ;  /* 0x000000ffff07c224 */ /* 0x000fe400078e0a07 */
[----:B------:R-:W-:-:S03]  /*11830*/  @!P3 IMAD.MOV R14, RZ, RZ, -R14 ;  /* 0x000000ffff0eb224 */ /* 0x000fc600078e0a0e */
[----:B------:R-:W-:-:S04]  /*11840*/  @!P1 IMAD.IADD R4, R4, 0x1, -R2 ;  /* 0x0000000104049824 */ /* 0x000fc800078e0a02 */
[----:B------:R-:W-:Y:S02]  /*11850*/  @!P5 IMAD.IADD R8, R8, 0x1, -R2 ;  /* 0x000000010808d824 */ /* 0x000fe400078e0a02 */
[----:B------:R-:W-:Y:S01]  /*11860*/  @!P6 IMAD.MOV R4, RZ, RZ, -R4 ;  /* 0x000000ffff04e224 */ /* 0x000fe200078e0a04 */
[----:B---3--:R-:W-:-:S05]  /*11870*/  IABS R12, R17 ;  /* 0x00000011000c7213 */ /* 0x008fca0000000000 */
[----:B0-----:R-:W-:Y:S01]  /*11880*/  IMAD.HI.U32 R13, R0, R12, RZ ;  /* 0x0000000c000d7227 */ /* 0x001fe200078e00ff */
[----:B------:R-:W-:Y:S02]  /*11890*/  ISETP.GE.AND P2, PT, R17, RZ, PT ;  /* 0x000000ff1100720c */ /* 0x000fe40003f46270 */
[----:B------:R-:W3:Y:S01]  /*118a0*/  LDL.LU R17, [R1+0x4e8] ;  /* 0x0004e80001117983 */ /* 0x000ee20000300800 */
[----:B------:R-:W-:-:S04]  /*118b0*/  IMAD.MOV R13, RZ, RZ, -R13 ;  /* 0x000000ffff0d7224 */ /* 0x000fc800078e0a0d */
[----:B------:R-:W-:Y:S01]  /*118c0*/  IMAD R12, R2, R13, R12 ;  /* 0x0000000d020c7224 */ /* 0x000fe200078e020c */
[----:B------:R-:W-:Y:S01]  /*118d0*/  STL [R1+0xb8], R15 ;  /* 0x0000b80f01007387 */ /* 0x000fe20000100800 */
[----:B----4-:R-:W-:Y:S02]  /*118e0*/  IABS R10, R22 ;  /* 0x00000016000a7213 */ /* 0x010fe40000000000 */
[----:B------:R-:W-:Y:S01]  /*118f0*/  ISETP.GE.AND P1, PT, R22, RZ, PT ;  /* 0x000000ff1600720c */ /* 0x000fe20003f26270 */
[----:B------:R0:W-:Y:S01]  /*11900*/  STL [R1+0xc4], R14 ;  /* 0x0000c40e01007387 */ /* 0x0001e20000100800 */
[----:B------:R-:W-:Y:S02]  /*11910*/  ISETP.GT.U32.AND P3, PT, R2, R12, PT ;  /* 0x0000000c0200720c */ /* 0x000fe40003f64070 */
[----:B------:R-:W-:-:S05]  /*11920*/  IABS R9, R19 ;  /* 0x0000001300097213 */ /* 0x000fca0000000000 */
[----:B------:R-:W-:-:S04]  /*11930*/  IMAD.HI.U32 R6, R0, R9, RZ ;  /* 0x0000000900067227 */ /* 0x000fc800078e00ff */
[----:B------:R-:W-:-:S04]  /*11940*/  IMAD.MOV R6, RZ, RZ, -R6 ;  /* 0x000000ffff067224 */ /* 0x000fc800078e0a06 */
[C---:B------:R-:W-:Y:S01]  /*11950*/  IMAD R9, R2.reuse, R6, R9 ;  /* 0x0000000602097224 */ /* 0x040fe200078e0209 */
[----:B------:R2:W-:Y:S04]  /*11960*/  STL [R1+0xc8], R7 ;  /* 0x0000c80701007387 */ /* 0x0005e80000100800 */
[----:B------:R-:W-:Y:S01]  /*11970*/  ISETP.GT.U32.AND P5, PT, R2, R9, PT ;  /* 0x000000090200720c */ /* 0x000fe20003fa4070 */
[----:B------:R-:W4:Y:S01]  /*11980*/  LDL.LU R22, [R1+0x4ec] ;  /* 0x0004ec0001167983 */ /* 0x000f220000300800 */
[----:B------:R-:W-:-:S05]  /*11990*/  @!P3 IMAD.IADD R12, R12, 0x1, -R2 ;  /* 0x000000010c0cb824 */ /* 0x000fca00078e0a02 */
[----:B------:R-:W-:-:S06]  /*119a0*/  ISETP.GT.U32.AND P6, PT, R2, R12, PT ;  /* 0x0000000c0200720c */ /* 0x000fcc0003fc4070 */
[----:B------:R-:W-:-:S05]  /*119b0*/  @!P5 IMAD.IADD R9, R9, 0x1, -R2 ;  /* 0x000000010909d824 */ /* 0x000fca00078e0a02 */
[----:B------:R-:W-:Y:S01]  /*119c0*/  ISETP.GT.U32.AND P5, PT, R2, R9, PT ;  /* 0x000000090200720c */ /* 0x000fe20003fa4070 */
[----:B0-----:R-:W-:Y:S02]  /*119d0*/  IMAD.MOV.U32 R14, RZ, RZ, R8 ;  /* 0x000000ffff0e7224 */ /* 0x001fe400078e0008 */
[----:B------:R-:W-:-:S04]  /*119e0*/  IMAD.HI.U32 R11, R0, R10, RZ ;  /* 0x0000000a000b7227 */ /* 0x000fc800078e00ff */
[----:B------:R-:W-:Y:S02]  /*119f0*/  @!P0 IMAD.MOV R14, RZ, RZ, -R14 ;  /* 0x000000ffff0e8224 */ /* 0x000fe400078e0a0e */
[----:B------:R-:W-:Y:S01]  /*11a00*/  IMAD.MOV R11, RZ, RZ, -R11 ;  /* 0x000000ffff0b7224 */ /* 0x000fe200078e0a0b */
[----:B------:R0:W-:Y:S01]  /*11a10*/  STL [R1+0xc0], R4 ;  /* 0x0000c00401007387 */ /* 0x0001e20000100800 */
[----:B------:R-:W-:Y:S02]  /*11a20*/  @!P6 IMAD.IADD R12, R12, 0x1, -R2 ;  /* 0x000000010c0ce824 */ /* 0x000fe400078e0a02 */
[----:B------:R-:W-:Y:S01]  /*11a30*/  IMAD R10, R2, R11, R10 ;  /* 0x0000000b020a7224 */ /* 0x000fe200078e020a */
[----:B------:R-:W-:Y:S01]  /*11a40*/  STL [R1+0xbc], R14 ;  /* 0x0000bc0e01007387 */ /* 0x000fe20000100800 */
[----:B------:R-:W-:Y:S01]  /*11a50*/  @!P5 IMAD.IADD R9, R9, 0x1, -R2 ;  /* 0x000000010909d824 */ /* 0x000fe200078e0a02 */
[----:B-----5:R-:W-:Y:S02]  /*11a60*/  IABS R3, R21 ;  /* 0x0000001500037213 */ /* 0x020fe40000000000 */
[----:B------:R-:W-:-:S02]  /*11a70*/  ISETP.GE.AND P6, PT, R21, RZ, PT ;  /* 0x000000ff1500720c */ /* 0x000fc40003fc6270 */
[----:B------:R-:W5:Y:S01]  /*11a80*/  LDL.LU R21, [R1+0x4f0] ;  /* 0x0004f00001157983 */ /* 0x000f620000300800 */
[----:B------:R-:W-:Y:S02]  /*11a90*/  IABS R11, R24 ;  /* 0x00000018000b7213 */ /* 0x000fe40000000000 */
[----:B------:R-:W-:Y:S02]  /*11aa0*/  ISETP.GE.AND P5, PT, R24, RZ, PT ;  /* 0x000000ff1800720c */ /* 0x000fe40003fa6270 */
[----:B------:R-:W5:Y:S01]  /*11ab0*/  LDL.LU R24, [R1+0x4f4] ;  /* 0x0004f40001187983 */ /* 0x000f620000300800 */
[----:B------:R-:W-:Y:S01]  /*11ac0*/  ISETP.GT.U32.AND P4, PT, R2, R10, PT ;  /* 0x0000000a0200720c */ /* 0x000fe20003f84070 */
[----:B------:R-:W-:-:S04]  /*11ad0*/  IMAD.HI.U32 R6, R0, R3, RZ ;  /* 0x0000000300067227 */ /* 0x000fc800078e00ff */
[----:B------:R-:W-:-:S08]  /*11ae0*/  IMAD.HI.U32 R13, R0, R11, RZ ;  /* 0x0000000b000d7227 */ /* 0x000fd000078e00ff */
[----:B------:R-:W-:-:S05]  /*11af0*/  @!P4 IMAD.IADD R10, R10, 0x1, -R2 ;  /* 0x000000010a0ac824 */ /* 0x000fca00078e0a02 */
[C---:B------:R-:W-:Y:S01]  /*11b00*/  ISETP.GT.U32.AND P4, PT, R2.reuse, R10, PT ;  /* 0x0000000a0200720c */ /* 0x040fe20003f84070 */
[----:B------:R-:W-:Y:S02]  /*11b10*/  IMAD.MOV R6, RZ, RZ, -R6 ;  /* 0x000000ffff067224 */ /* 0x000fe400078e0a06 */
[----:B------:R-:W-:Y:S02]  /*11b20*/  IMAD.MOV R13, RZ, RZ, -R13 ;  /* 0x000000ffff0d7224 */ /* 0x000fe400078e0a0d */
[C---:B------:R-:W-:Y:S02]  /*11b30*/  IMAD R3, R2.reuse, R6, R3 ;  /* 0x0000000602037224 */ /* 0x040fe400078e0203 */
[----:B------:R-:W-:-:S03]  /*11b40*/  IMAD R8, R2, R13, R11 ;  /* 0x0000000d02087224 */ /* 0x000fc600078e020b */
[----:B------:R-:W-:-:S03]  /*11b50*/  ISETP.GT.U32.AND P0, PT, R2, R3, PT ;  /* 0x000000030200720c */ /* 0x000fc60003f04070 */
[----:B------:R-:W-:Y:S01]  /*11b60*/  @!P4 IMAD.IADD R10, R10, 0x1, -R2 ;  /* 0x000000010a0ac824 */ /* 0x000fe200078e0a02 */
[----:B------:R-:W-:Y:S02]  /*11b70*/  ISETP.GT.U32.AND P4, PT, R2, R8, PT ;  /* 0x000000080200720c */ /* 0x000fe40003f84070 */
[----:B--2---:R-:W-:-:S05]  /*11b80*/  IABS R7, R18 ;  /* 0x0000001200077213 */ /* 0x004fca0000000000 */
[----:B0-----:R-:W-:-:S04]  /*11b90*/  IMAD.HI.U32 R4, R0, R7, RZ ;  /* 0x0000000700047227 */ /* 0x001fc800078e00ff */
[----:B------:R-:W-:Y:S02]  /*11ba0*/  IMAD.MOV R4, RZ, RZ, -R4 ;  /* 0x000000ffff047224 */ /* 0x000fe400078e0a04 */
[--C-:B------:R-:W-:Y:S02]  /*11bb0*/  @!P0 IMAD.IADD R3, R3, 0x1, -R2.reuse ;  /* 0x0000000103038824 */ /* 0x100fe400078e0a02 */
[----:B------:R-:W-:Y:S02]  /*11bc0*/  IMAD R7, R2, R4, R7 ;  /* 0x0000000402077224 */ /* 0x000fe400078e0207 */
[----:B------:R-:W-:Y:S01]  /*11bd0*/  @!P4 IMAD.IADD R8, R8, 0x1, -R2 ;  /* 0x000000010808c824 */ /* 0x000fe200078e0a02 */
[----:B------:R-:W-:Y:S01]  /*11be0*/  ISETP.GE.AND P3, PT, R19, RZ, PT ;  /* 0x000000ff1300720c */ /* 0x000fe20003f66270 */
[----:B------:R-:W-:Y:S01]  /*11bf0*/  @!P2 IMAD.MOV R12, RZ, RZ, -R12 ;  /* 0x000000ffff0ca224 */ /* 0x000fe200078e0a0c */
[C---:B------:R-:W-:Y:S02]  /*11c00*/  ISETP.GT.U32.AND P2, PT, R2.reuse, R3, PT ;  /* 0x000000030200720c */ /* 0x040fe40003f44070 */
[----:B------:R-:W-:Y:S01]  /*11c10*/  ISETP.GT.U32.AND P4, PT, R2, R8, PT ;  /* 0x000000080200720c */ /* 0x000fe20003f84070 */
[----:B------:R-:W-:Y:S01]  /*11c20*/  @!P1 IMAD.MOV R10, RZ, RZ, -R10 ;  /* 0x000000ffff0a9224 */ /* 0x000fe200078e0a0a */
[----:B------:R-:W-:Y:S07]  /*11c30*/  STL [R1+0x9c], R12 ;  /* 0x00009c0c01007387 */ /* 0x000fee0000100800 */
[----:B------:R-:W-:-:S02]  /*11c40*/  @!P3 IMAD.MOV R9, RZ, RZ, -R9 ;  /* 0x000000ffff09b224 */ /* 0x000fc400078e0a09 */
[--C-:B------:R-:W-:Y:S02]  /*11c50*/  @!P2 IMAD.IADD R3, R3, 0x1, -R2.reuse ;  /* 0x000000010303a824 */ /* 0x100fe400078e0a02 */
[----:B------:R-:W-:Y:S01]  /*11c60*/  @!P4 IMAD.IADD R8, R8, 0x1, -R2 ;  /* 0x000000010808c824 */ /* 0x000fe200078e0a02 */
[----:B------:R-:W-:Y:S04]  /*11c70*/  STL [R1+0xa0], R10 ;  /* 0x0000a00a01007387 */ /* 0x000fe80000100800 */
[----:B------:R0:W-:Y:S01]  /*11c80*/  STL [R1+0xa4], R9 ;  /* 0x0000a40901007387 */ /* 0x0001e20000100800 */
[----:B------:R-:W-:Y:S02]  /*11c90*/  @!P5 IMAD.MOV R8, RZ, RZ, -R8 ;  /* 0x000000ffff08d224 */ /* 0x000fe400078e0a08 */
[----:B0-----:R-:W-:-:S04]  /*11ca0*/  IMAD.MOV.U32 R9, RZ, RZ, R3 ;  /* 0x000000ffff097224 */ /* 0x001fc800078e0003 */
[----:B------:R-:W-:Y:S01]  /*11cb0*/  @!P6 IMAD.MOV R9, RZ, RZ, -R9 ;  /* 0x000000ffff09e224 */ /* 0x000fe200078e0a09 */
[----:B---3--:R-:W-:-:S05]  /*11cc0*/  IABS R6, R17 ;  /* 0x0000001100067213 */ /* 0x008fca0000000000 */
[----:B------:R-:W-:-:S04]  /*11cd0*/  IMAD.HI.U32 R11, R0, R6, RZ ;  /* 0x00000006000b7227 */ /* 0x000fc800078e00ff */
[----:B------:R-:W-:-:S04]  /*11ce0*/  IMAD.MOV R11, RZ, RZ, -R11 ;  /* 0x000000ffff0b7224 */ /* 0x000fc800078e0a0b */
[----:B------:R-:W-:Y:S01]  /*11cf0*/  IMAD R6, R2, R11, R6 ;  /* 0x0000000b02067224 */ /* 0x000fe200078e0206 */
[----:B------:R-:W-:Y:S02]  /*11d00*/  ISETP.GE.AND P2, PT, R17, RZ, PT ;  /* 0x000000ff1100720c */ /* 0x000fe40003f46270 */
[----:B------:R-:W2:Y:S01]  /*11d10*/  LDL.LU R17, [R1+0x4fc] ;  /* 0x0004fc0001117983 */ /* 0x000ea20000300800 */
[----:B----4-:R-:W-:-:S05]  /*11d20*/  IABS R4, R22 ;  /* 0x0000001600047213 */ /* 0x010fca0000000000 */
[----:B------:R-:W-:-:S04]  /*11d30*/  IMAD.HI.U32 R11, R0, R4, RZ ;  /* 0x00000004000b7227 */ /* 0x000fc800078e00ff */
[----:B------:R-:W-:-:S04]  /*11d40*/  IMAD.MOV R11, RZ, RZ, -R11 ;  /* 0x000000ffff0b7224 */ /* 0x000fc800078e0a0b */
[----:B------:R-:W-:-:S05]  /*11d50*/  IMAD R4, R2, R11, R4 ;  /* 0x0000000b02047224 */ /* 0x000fca00078e0204 */
[----:B------:R-:W-:Y:S01]  /*11d60*/  ISETP.GT.U32.AND P4, PT, R2, R4, PT ;  /* 0x000000040200720c */ /* 0x000fe20003f84070 */
[----:B------:R-:W-:Y:S01]  /*11d70*/  STL [R1+0xb4], R9 ;  /* 0x0000b40901007387 */ /* 0x000fe20000100800 */
[----:B------:R-:W-:-:S03]  /*11d80*/  ISETP.GE.AND P6, PT, R22, RZ, PT ;  /* 0x000000ff1600720c */ /* 0x000fc60003fc6270 */
[----:B------:R-:W3:Y:S04]  /*11d90*/  LDL.LU R22, [R1+0x500] ;  /* 0x0005000001167983 */ /* 0x000ee80000300800 */
[----:B------:R0:W-:Y:S04]  /*11da0*/  STL [R1+0xa8], R8 ;  /* 0x0000a80801007387 */ /* 0x0001e80000100800 */
[----:B------:R-:W-:Y:S01]  /*11db0*/  @!P4 IMAD.IADD R4, R4, 0x1, -R2 ;  /* 0x000000010404c824 */ /* 0x000fe200078e0a02 */
[----:B-----5:R-:W-:Y:S02]  /*11dc0*/  IABS R12, R24 ;  /* 0x00000018000c7213 */ /* 0x020fe40000000000 */
[----:B------:R-:W-:-:S02]  /*11dd0*/  ISETP.GE.AND P4, PT, R24, RZ, PT ;  /* 0x000000ff1800720c */ /* 0x000fc40003f86270 */
[----:B------:R-:W4:Y:S01]  /*11de0*/  LDL.LU R24, [R1+0x504] ;  /* 0x0005040001187983 */ /* 0x000f220000300800 */
[----:B------:R-:W-:-:S13]  /*11df0*/  ISETP.GT.U32.AND P0, PT, R2, R7, PT ;  /* 0x000000070200720c */ /* 0x000fda0003f04070 */
[----:B------:R-:W-:-:S05]  /*11e00*/  @!P0 IMAD.IADD R7, R7, 0x1, -R2 ;  /* 0x0000000107078824 */ /* 0x000fca00078e0a02 */
[----:B------:R-:W-:Y:S02]  /*11e10*/  ISETP.GT.U32.AND P3, PT, R2, R7, PT ;  /* 0x000000070200720c */ /* 0x000fe40003f64070 */
[----:B------:R-:W-:-:S11]  /*11e20*/  IABS R13, R21 ;  /* 0x00000015000d7213 */ /* 0x000fd60000000000 */
[----:B------:R-:W-:Y:S01]  /*11e30*/  @!P3 IMAD.IADD R7, R7, 0x1, -R2 ;  /* 0x000000010707b824 */ /* 0x000fe200078e0a02 */
[----:B------:R-:W-:Y:S02]  /*11e40*/  ISETP.GE.AND P3, PT, R21, RZ, PT ;  /* 0x000000ff1500720c */ /* 0x000fe40003f66270 */
[----:B------:R-:W5:Y:S01]  /*11e50*/  LDL.LU R21, [R1+0x4f8] ;  /* 0x0004f80001157983 */ /* 0x000f620000300800 */
[----:B------:R-:W-:Y:S02]  /*11e60*/  ISETP.GE.AND P0, PT, R18, RZ, PT ;  /* 0x000000ff1200720c */ /* 0x000fe40003f06270 */
[C---:B------:R-:W-:Y:S01]  /*11e70*/  ISETP.GT.U32.AND P1, PT, R2.reuse, R6, PT ;  /* 0x000000060200720c */ /* 0x040fe20003f24070 */
[----:B------:R-:W5:Y:S01]  /*11e80*/  LDL.LU R18, [R1+0x508] ;  /* 0x0005080001127983 */ /* 0x000f620000300800 */
[----:B------:R-:W-:-:S03]  /*11e90*/  ISETP.GT.U32.AND P5, PT, R2, R4, PT ;  /* 0x000000040200720c */ /* 0x000fc60003fa4070 */
[----:B------:R-:W5:Y:S08]  /*11ea0*/  LDL.LU R15, [R1+0x50c] ;  /* 0x00050c00010f7983 */ /* 0x000f700000300800 */
[----:B------:R-:W-:-:S05]  /*11eb0*/  @!P1 IMAD.IADD R6, R6, 0x1, -R2 ;  /* 0x0000000106069824 */ /* 0x000fca00078e0a02 */
[----:B------:R-:W-:Y:S01]  /*11ec0*/  ISETP.GT.U32.AND P1, PT, R2, R6, PT ;  /* 0x000000060200720c */ /* 0x000fe20003f24070 */
[----:B------:R-:W-:Y:S02]  /*11ed0*/  @!P5 IMAD.IADD R4, R4, 0x1, -R2 ;  /* 0x000000010404d824 */ /* 0x000fe400078e0a02 */
[----:B------:R-:W-:-:S10]  /*11ee0*/  @!P0 IMAD.MOV R7, RZ, RZ, -R7 ;  /* 0x000000ffff078224 */ /* 0x000fd400078e0a07 */
[----:B------:R-:W-:-:S04]  /*11ef0*/  @!P1 IMAD.IADD R6, R6, 0x1, -R2 ;  /* 0x0000000106069824 */ /* 0x000fc800078e0a02 */
[----:B0-----:R-:W-:Y:S02]  /*11f00*/  IMAD.MOV.U32 R8, RZ, RZ, R6 ;  /* 0x000000ffff087224 */ /* 0x001fe400078e0006 */
[----:B------:R-:W-:Y:S02]  /*11f10*/  IMAD.MOV.U32 R6, RZ, RZ, R4 ;  /* 0x000000ffff067224 */ /* 0x000fe400078e0004 */
[----:B------:R-:W-:Y:S01]  /*11f20*/  @!P2 IMAD.MOV R8, RZ, RZ, -R8 ;  /* 0x000000ffff08a224 */ /* 0x000fe200078e0a08 */
[----:B------:R-:W-:Y:S01]  /*11f30*/  STL [R1+0xb0], R7 ;  /* 0x0000b00701007387 */ /* 0x000fe20000100800 */
[----:B------:R-:W-:-:S03]  /*11f40*/  @!P6 IMAD.MOV R6, RZ, RZ, -R6 ;  /* 0x000000ffff06e224 */ /* 0x000fc600078e0a06 */
[----:B------:R0:W-:Y:S04]  /*11f50*/  STL [R1+0xac], R8 ;  /* 0x0000ac0801007387 */ /* 0x0001e80000100800 */
[----:B------:R1:W-:Y:S01]  /*11f60*/  STL [R1+0x1e4], R6 ;  /* 0x0001e40601007387 */ /* 0x0003e20000100800 */
[----:B------:R-:W-:-:S04]  /*11f70*/  IMAD.HI.U32 R3, R0, R13, RZ ;  /* 0x0000000d00037227 */ /* 0x000fc800078e00ff */
[----:B------:R-:W-:-:S04]  /*11f80*/  IMAD.MOV R3, RZ, RZ, -R3 ;  /* 0x000000ffff037224 */ /* 0x000fc800078e0a03 */
[----:B------:R-:W-:-:S05]  /*11f90*/  IMAD R13, R2, R3, R13 ;  /* 0x00000003020d7224 */ /* 0x000fca00078e020d */
[----:B------:R-:W-:Y:S02]  /*11fa0*/  ISETP.GT.U32.AND P1, PT, R2, R13, PT ;  /* 0x0000000d0200720c */ /* 0x000fe40003f24070 */
[----:B----4-:R-:W-:Y:S02]  /*11fb0*/  ISETP.GE.AND P6, PT, R24, RZ, PT ;  /* 0x000000ff1800720c */ /* 0x010fe40003fc6270 */
[----:B0-----:R-:W-:Y:S01]  /*11fc0*/  IABS R8, R24 ;  /* 0x0000001800087213 */ /* 0x001fe20000000000 */
[----:B------:R-:W-:Y:S02]  /*11fd0*/  IMAD.MOV.U32 R24, RZ, RZ, R26 ;  /* 0x000000ffff187224 */ /* 0x000fe400078e001a */
[----:B------:R-:W-:Y:S02]  /*11fe0*/  IMAD.MOV.U32 R26, RZ, RZ, R27 ;  /* 0x000000ffff1a7224 */ /* 0x000fe400078e001b */
[----:B------:R-:W-:Y:S02]  /*11ff0*/  IMAD.MOV.U32 R27, RZ, RZ, R25 ;  /* 0x000000ffff1b7224 */ /* 0x000fe400078e0019 */
[----:B------:R-:W-:-:S02]  /*12000*/  IMAD.MOV.U32 R25, RZ, RZ, R5 ;  /* 0x000000ffff197224 */ /* 0x000fc400078e0005 */
[----:B------:R-:W4:Y:S01]  /*12010*/  LDL.LU R5, [R1+0x510] ;  /* 0x0005100001057983 */ /* 0x000f220000300800 */
[----:B------:R-:W-:Y:S01]  /*12020*/  IMAD.HI.U32 R3, R0, R12, RZ ;  /* 0x0000000c00037227 */ /* 0x000fe200078e00ff */
[----:B--2---:R-:W-:Y:S02]  /*12030*/  IABS R10, R17 ;  /* 0x00000011000a7213 */ /* 0x004fe40000000000 */
[----:B---3--:R-:W-:Y:S01]  /*12040*/  IABS R9, R22 ;  /* 0x0000001600097213 */ /* 0x008fe20000000000 */
[----:B------:R-:W-:Y:S01]  /*12050*/  @!P1 IMAD.IADD R13, R13, 0x1, -R2 ;  /* 0x000000010d0d9824 */ /* 0x000fe200078e0a02 */
[----:B------:R-:W2:Y:S01]  /*12060*/  LDL.LU R16, [R1+0x514] ;  /* 0x0005140001107983 */ /* 0x000ea20000300800 */
[----:B------:R-:W-:-:S03]  /*12070*/  IMAD.MOV R3, RZ, RZ, -R3 ;  /* 0x000000ffff037224 */ /* 0x000fc600078e0a03 */
[C---:B------:R-:W-:Y:S01]  /*12080*/  ISETP.GT.U32.AND P1, PT, R2.reuse, R13, PT ;  /* 0x0000000d0200720c */ /* 0x040fe20003f24070 */
[----:B------:R-:W-:Y:S01]  /*12090*/  IMAD R12, R2, R3, R12 ;  /* 0x00000003020c7224 */ /* 0x000fe200078e020c */
[----:B------:R-:W3:Y:S01]  /*120a0*/  LDL.LU R20, [R1+0x518] ;  /* 0x0005180001147983 */ /* 0x000ee20000300800 */
[----:B------:R-:W-:-:S04]  /*120b0*/  IMAD.HI.U32 R3, R0, R10, RZ ;  /* 0x0000000a00037227 */ /* 0x000fc800078e00ff */
[----:B------:R-:W-:Y:S01]  /*120c0*/  IMAD.MOV R3, RZ, RZ, -R3 ;  /* 0x000000ffff037224 */ /* 0x000fe200078e0a03 */
[----:B------:R-:W-:-:S03]  /*120d0*/  ISETP.GT.U32.AND P5, PT, R2, R12, PT ;  /* 0x0000000c0200720c */ /* 0x000fc60003fa4070 */
[----:B------:R-:W-:Y:S02]  /*120e0*/  IMAD R10, R2, R3, R10 ;  /* 0x00000003020a7224 */ /* 0x000fe400078e020a */
[----:B------:R-:W-:-:S03]  /*120f0*/  @!P1 IMAD.IADD R13, R13, 0x1, -R2 ;  /* 0x000000010d0d9824 */ /* 0x000fc600078e0a02 */
[----:B------:R-:W-:Y:S01]  /*12100*/  ISETP.GT.U32.AND P1, PT, R2, R10, PT ;  /* 0x0000000a0200720c */ /* 0x000fe20003f24070 */
[----:B------:R-:W-:-:S04]  /*12110*/  IMAD.HI.U32 R7, R0, R9, RZ ;  /* 0x0000000900077227 */ /* 0x000fc800078e00ff */
[----:B------:R-:W-:Y:S01]  /*12120*/  @!P5 IMAD.IADD R12, R12, 0x1, -R2 ;  /* 0x000000010c0cd824 */ /* 0x000fe200078e0a02 */
[----:B-----5:R-:W-:Y:S01]  /*12130*/  IABS R11, R21 ;  /* 0x00000015000b7213 */ /* 0x020fe20000000000 */
[----:B------:R-:W-:-:S03]  /*12140*/  IMAD.MOV R7, RZ, RZ, -R7 ;  /* 0x000000ffff077224 */ /* 0x000fc600078e0a07 */
[----:B------:R-:W-:-:S03]  /*12150*/  ISETP.GT.U32.AND P5, PT, R2, R12, PT ;  /* 0x0000000c0200720c */ /* 0x000fc60003fa4070 */
[----:B------:R-:W-:Y:S02]  /*12160*/  @!P1 IMAD.IADD R10, R10, 0x1, -R2 ;  /* 0x000000010a0a9824 */ /* 0x000fe400078e0a02 */
[----:B------:R-:W-:Y:S02]  /*12170*/  IMAD R9, R2, R7, R9 ;  /* 0x0000000702097224 */ /* 0x000fe400078e0209 */
[----:B------:R-:W-:Y:S01]  /*12180*/  IMAD.HI.U32 R7, R0, R11, RZ ;  /* 0x0000000b00077227 */ /* 0x000fe200078e00ff */
[----:B------:R-:W-:-:S03]  /*12190*/  ISETP.GT.U32.AND P1, PT, R2, R10, PT ;  /* 0x0000000a0200720c */ /* 0x000fc60003f24070 */
[----:B------:R-:W-:Y:S01]  /*121a0*/  IMAD.HI.U32 R3, R0, R8, RZ ;  /* 0x0000000800037227 */ /* 0x000fe200078e00ff */
[----:B-1----:R-:W-:-:S03]  /*121b0*/  IABS R6, R18 ;  /* 0x0000001200067213 */ /* 0x002fc60000000000 */
[----:B------:R-:W-:Y:S02]  /*121c0*/  IMAD.MOV R7, RZ, RZ, -R7 ;  /* 0x000000ffff077224 */ /* 0x000fe400078e0a07 */
[----:B------:R-:W-:Y:S02]  /*121d0*/  IMAD.MOV R3, RZ, RZ, -R3 ;  /* 0x000000ffff037224 */ /* 0x000fe400078e0a03 */
[----:B------:R-:W-:Y:S01]  /*121e0*/  @!P5 IMAD.IADD R12, R12, 0x1, -R2 ;  /* 0x000000010c0cd824 */ /* 0x000fe200078e0a02 */
[C---:B------:R-:W-:Y:S01]  /*121f0*/  ISETP.GT.U32.AND P5, PT, R2.reuse, R9, PT ;  /* 0x000000090200720c */ /* 0x040fe20003fa4070 */
[C---:B------:R-:W-:Y:S01]  /*12200*/  IMAD R7, R2.reuse, R7, R11 ;  /* 0x0000000702077224 */ /* 0x040fe200078e020b */
[----:B------:R-:W-:Y:S01]  /*12210*/  ISETP.GE.AND P0, PT, R17, RZ, PT ;  /* 0x000000ff1100720c */ /* 0x000fe20003f06270 */
[----:B------:R-:W-:Y:S02]  /*12220*/  IMAD R8, R2, R3, R8 ;  /* 0x0000000302087224 */ /* 0x000fe400078e0208 */
[----:B------:R-:W-:-:S02]  /*12230*/  IMAD.MOV.U32 R19, RZ, RZ, R13 ;  /* 0x000000ffff137224 */ /* 0x000fc400078e000d */
[----:B------:R-:W-:-:S04]  /*12240*/  IMAD.HI.U32 R14, R0, R6, RZ ;  /* 0x00000006000e7227 */ /* 0x000fc800078e00ff */
[----:B------:R-:W-:Y:S01]  /*12250*/  @!P1 IMAD.IADD R10, R10, 0x1, -R2 ;  /* 0x000000010a0a9824 */ /* 0x000fe200078e0a02 */
[C---:B------:R-:W-:Y:S01]  /*12260*/  ISETP.GT.U32.AND P1, PT, R2.reuse, R7, PT ;  /* 0x000000070200720c */ /* 0x040fe20003f24070 */
[----:B------:R-:W-:Y:S01]  /*12270*/  @!P3 IMAD.MOV R19, RZ, RZ, -R19 ;  /* 0x000000ffff13b224 */ /* 0x000fe200078e0a13 */
[C---:B------:R-:W-:Y:S01]  /*12280*/  ISETP.GT.U32.AND P3, PT, R2.reuse, R8, PT ;  /* 0x000000080200720c */ /* 0x040fe20003f64070 */
[----:B------:R-:W-:Y:S02]  /*12290*/  IMAD.MOV R14, RZ, RZ, -R14 ;  /* 0x000000ffff0e7224 */ /* 0x000fe400078e0a0e */
[----:B------:R-:W-:Y:S02]  /*122a0*/  @!P5 IMAD.IADD R9, R9, 0x1, -R2 ;  /* 0x000000010909d824 */ /* 0x000fe400078e0a02 */
[----:B------:R-:W-:Y:S02]  /*122b0*/  IMAD R6, R2, R14, R6 ;  /* 0x0000000e02067224 */ /* 0x000fe400078e0206 */
[----:B------:R-:W-:-:S02]  /*122c0*/  IMAD.MOV.U32 R13, RZ, RZ, R10 ;  /* 0x000000ffff0d7224 */ /* 0x000fc400078e000a */
[----:B------:R-:W-:Y:S01]  /*122d0*/  IMAD.MOV.U32 R17, RZ, RZ, R12 ;  /* 0x000000ffff117224 */ /* 0x000fe200078e000c */
[C---:B------:R-:W-:Y:S01]  /*122e0*/  ISETP.GT.U32.AND P5, PT, R2.reuse, R9, PT ;  /* 0x000000090200720c */ /* 0x040fe20003fa4070 */
[----:B------:R-:W-:Y:S01]  /*122f0*/  @!P0 IMAD.MOV R13, RZ, RZ, -R13 ;  /* 0x000000ffff0d8224 */ /* 0x000fe200078e0a0d */
[----:B------:R-:W-:Y:S01]  /*12300*/  ISETP.GT.U32.AND P0, PT, R2, R6, PT ;  /* 0x000000060200720c */ /* 0x000fe20003f04070 */
[--C-:B------:R-:W-:Y:S02]  /*12310*/  @!P1 IMAD.IADD R7, R7, 0x1, -R2.reuse ;  /* 0x0000000107079824 */ /* 0x100fe400078e0a02 */
[----:B------:R-:W-:Y:S01]  /*12320*/  @!P4 IMAD.MOV R17, RZ, RZ, -R17 ;  /* 0x000000ffff11c224 */ /* 0x000fe200078e0a11 */
[----:B------:R-:W-:Y:S01]  /*12330*/  ISETP.GE.AND P2, PT, R22, RZ, PT ;  /* 0x000000ff1600720c */ /* 0x000fe20003f46270 */
[----:B------:R-:W-:Y:S01]  /*12340*/  @!P3 IMAD.IADD R8, R8, 0x1, -R2 ;  /* 0x000000010808b824 */ /* 0x000fe200078e0a02 */
[----:B------:R-:W-:Y:S01]  /*12350*/  STL [R1+0x98], R19 ;  /* 0x0000981301007387 */ /* 0x000fe20000100800 */
[----:B------:R-:W-:Y:S01]  /*12360*/  ISETP.GE.AND P4, PT, R21, RZ, PT ;  /* 0x000000ff1500720c */ /* 0x000fe20003f86270 */
[----:B------:R-:W-:Y:S01]  /*12370*/  IMAD.MOV.U32 R21, RZ, RZ, R24 ;  /* 0x000000ffff157224 */ /* 0x000fe200078e0018 */
[C---:B------:R-:W-:Y:S01]  /*12380*/  ISETP.GT.U32.AND P1, PT, R2.reuse, R7, PT ;  /* 0x000000070200720c */ /* 0x040fe20003f24070 */
[----:B------:R-:W-:Y:S01]  /*12390*/  STL [R1+0x94], R17 ;  /* 0x0000941101007387 */ /* 0x000fe20000100800 */
[----:B------:R-:W-:-:S03]  /*123a0*/  ISETP.GT.U32.AND P3, PT, R2, R8, PT ;  /* 0x000000080200720c */ /* 0x000fc60003f64070 */
[----:B------:R-:W5:Y:S01]  /*123b0*/  LDL.LU R24, [R1+0x51c] ;  /* 0x00051c0001187983 */ /* 0x000f620000300800 */
[--C-:B------:R-:W-:Y:S02]  /*123c0*/  @!P5 IMAD.IADD R9, R9, 0x1, -R2.reuse ;  /* 0x000000010909d824 */ /* 0x100fe400078e0a02 */
[----:B------:R-:W-:Y:S01]  /*123d0*/  @!P0 IMAD.IADD R6, R6, 0x1, -R2 ;  /* 0x0000000106068824 */ /* 0x000fe200078e0a02 */
[----:B------:R-:W-:Y:S01]  /*123e0*/  IABS R4, R15 ;  /* 0x0000000f00047213 */ /* 0x000fe20000000000 */
[----:B------:R-:W-:-:S03]  /*123f0*/  @!P2 IMAD.MOV R9, RZ, RZ, -R9 ;  /* 0x000000ffff09a224 */ /* 0x000fc600078e0a09 */
[----:B------:R-:W-:Y:S01]  /*12400*/  ISETP.GT.U32.AND P2, PT, R2, R6, PT ;  /* 0x000000060200720c */ /* 0x000fe20003f44070 */
[--C-:B------:R-:W-:Y:S01]  /*12410*/  @!P1 IMAD.IADD R7, R7, 0x1, -R2.reuse ;  /* 0x0000000107079824 */ /* 0x100fe200078e0a02 */
[----:B------:R-:W-:Y:S01]  /*12420*/  STL [R1+0x90], R13 ;  /* 0x0000900d01007387 */ /* 0x000fe20000100800 */
[----:B------:R-:W-:Y:S02]  /*12430*/  @!P3 IMAD.IADD R8, R8, 0x1, -R2 ;  /* 0x000000010808b824 */ /* 0x000fe400078e0a02 */
[----:B------:R-:W-:Y:S01]  /*12440*/  IMAD.HI.U32 R3, R0, R4, RZ ;  /* 0x0000000400037227 */ /* 0x000fe200078e00ff */
[----:B------:R0:W-:Y:S03]  /*12450*/  STL [R1+0x8c], R9 ;  /* 0x00008c0901007387 */ /* 0x0001e60000100800 */
[----:B------:R-:W-:Y:S02]  /*12460*/  @!P6 IMAD.MOV R8, RZ, RZ, -R8 ;  /* 0x000000ffff08e224 */ /* 0x000fe400078e0a08 */
[----:B------:R-:W-:-:S02]  /*12470*/  IMAD.MOV R3, RZ, RZ, -R3 ;  /* 0x000000ffff037224 */ /* 0x000fc400078e0a03 */
[----:B0-----:R-:W-:Y:S01]  /*12480*/  IMAD.MOV.U32 R9, RZ, RZ, R7 ;  /* 0x000000ffff097224 */ /* 0x001fe200078e0007 */
[----:B------:R-:W-:Y:S03]  /*12490*/  STL [R1+0x78], R8 ;  /* 0x0000780801007387 */ /* 0x000fe60000100800 */
[----:B------:R-:W-:Y:S02]  /*124a0*/  @!P4 IMAD.MOV R9, RZ, RZ, -R9 ;  /* 0x000000ffff09c224 */ /* 0x000fe400078e0a09 */
[----:B------:R-:W-:Y:S02]  /*124b0*/  IMAD.MOV.U32 R19, RZ, RZ, R26 ;  /* 0x000000ffff137224 */ /* 0x000fe400078e001a */
[----:B------:R-:W-:Y:S01]  /*124c0*/  IMAD R4, R2, R3, R4 ;  /* 0x0000000302047224 */ /* 0x000fe200078e0204 */
[----:B------:R-:W5:Y:S01]  /*124d0*/  LDL.LU R26, [R1+0x520] ;  /* 0x00052000011a7983 */ /* 0x000f620000300800 */
[----:B------:R-:W-:-:S03]  /*124e0*/  @!P2 IMAD.IADD R6, R6, 0x1, -R2 ;  /* 0x000000010606a824 */ /* 0x000fc600078e0a02 */
[----:B------:R-:W-:Y:S01]  /*124f0*/  STL [R1+0x7c], R9 ;  /* 0x00007c0901007387 */ /* 0x000fe20000100800 */
[----:B----4-:R-:W-:Y:S02]  /*12500*/  IABS R3, R5 ;  /* 0x0000000500037213 */ /* 0x010fe40000000000 */
[----:B------:R-:W-:Y:S02]  /*12510*/  ISETP.GE.AND P2, PT, R5, RZ, PT ;  /* 0x000000ff0500720c */ /* 0x000fe40003f46270 */
[----:B------:R-:W4:Y:S01]  /*12520*/  LDL.LU R5, [R1+0x528] ;  /* 0x0005280001057983 */ /* 0x000f220000300800 */
[----:B------:R-:W-:-:S04]  /*12530*/  IMAD.HI.U32 R12, R0, R3, RZ ;  /* 0x00000003000c7227 */ /* 0x000fc800078e00ff */
[----:B------:R-:W-:-:S04]  /*12540*/  IMAD.MOV R12, RZ, RZ, -R12 ;  /* 0x000000ffff0c7224 */ /* 0x000fc800078e0a0c */
[C---:B------:R-:W-:Y:S01]  /*12550*/  IMAD R3, R2.reuse, R12, R3 ;  /* 0x0000000c02037224 */ /* 0x040fe200078e0203 */
[----:B------:R-:W-:Y:S01]  /*12560*/  ISETP.GT.U32.AND P5, PT, R2, R4, PT ;  /* 0x000000040200720c */ /* 0x000fe20003fa4070 */
[----:B------:R-:W-:-:S03]  /*12570*/  IMAD.MOV.U32 R17, RZ, RZ, R23 ;  /* 0x000000ffff117224 */ /* 0x000fc600078e0017 */
[----:B------:R-:W-:Y:S01]  /*12580*/  ISETP.GT.U32.AND P0, PT, R2, R3, PT ;  /* 0x000000030200720c */ /* 0x000fe20003f04070 */
[----:B------:R-:W-:Y:S01]  /*12590*/  IMAD.MOV.U32 R23, RZ, RZ, R28 ;  /* 0x000000ffff177224 */ /* 0x000fe200078e001c */
[----:B---3--:R-:W-:-:S05]  /*125a0*/  IABS R28, R20 ;  /* 0x00000014001c7213 */ /* 0x008fca0000000000 */
[----:B------:R-:W-:-:S04]  /*125b0*/  IMAD.HI.U32 R10, R0, R28, RZ ;  /* 0x0000001c000a7227 */ /* 0x000fc800078e00ff */
[--C-:B------:R-:W-:Y:S02]  /*125c0*/  @!P5 IMAD.IADD R4, R4, 0x1, -R2.reuse ;  /* 0x000000010404d824 */ /* 0x100fe400078e0a02 */
[----:B------:R-:W-:Y:S02]  /*125d0*/  @!P0 IMAD.IADD R3, R3, 0x1, -R2 ;  /* 0x0000000103038824 */ /* 0x000fe400078e0a02 */
[----:B------:R-:W-:Y:S01]  /*125e0*/  IMAD.MOV R10, RZ, RZ, -R10 ;  /* 0x000000ffff0a7224 */ /* 0x000fe200078e0a0a */
[C---:B------:R-:W-:Y:S02]  /*125f0*/  ISETP.GT.U32.AND P5, PT, R2.reuse, R4, PT ;  /* 0x000000040200720c */ /* 0x040fe40003fa4070 */
[C---:B------:R-:W-:Y:S01]  /*12600*/  ISETP.GT.U32.AND P4, PT, R2.reuse, R3, PT ;  /* 0x000000030200720c */ /* 0x040fe20003f84070 */
[----:B------:R-:W-:Y:S01]  /*12610*/  IMAD R28, R2, R10, R28 ;  /* 0x0000000a021c7224 */ /* 0x000fe200078e021c */
[----:B------:R-:W-:Y:S02]  /*12620*/  ISETP.GE.AND P3, PT, R18, RZ, PT ;  /* 0x000000ff1200720c */ /* 0x000fe40003f66270 */
[----:B------:R-:W-:Y:S01]  /*12630*/  ISETP.GE.AND P0, PT, R15, RZ, PT ;  /* 0x000000ff0f00720c */ /* 0x000fe20003f06270 */
[----:B------:R-:W-:Y:S01]  /*12640*/  IMAD.MOV.U32 R22, RZ, RZ, R29 ;  /* 0x000000ffff167224 */ /* 0x000fe200078e001d */
[----:B------:R-:W-:-:S02]  /*12650*/  ISETP.GT.U32.AND P6, PT, R2, R28, PT ;  /* 0x0000001c0200720c */ /* 0x000fc40003fc4070 */
[----:B--2---:R-:W-:Y:S01]  /*12660*/  IABS R29, R16 ;  /* 0x00000010001d7213 */ /* 0x004fe20000000000 */
[----:B------:R-:W-:Y:S02]  /*12670*/  IMAD.MOV.U32 R18, RZ, RZ, R21 ;  /* 0x000000ffff127224 */ /* 0x000fe400078e0015 */
[----:B------:R-:W-:Y:S02]  /*12680*/  IMAD.MOV.U32 R21, RZ, RZ, R27 ;  /* 0x000000ffff157224 */ /* 0x000fe400078e001b */
[----:B------:R-:W-:-:S04]  /*12690*/  IMAD.HI.U32 R11, R0, R29, RZ ;  /* 0x0000001d000b7227 */ /* 0x000fc800078e00ff */
[--C-:B------:R-:W-:Y:S02]  /*126a0*/  @!P5 IMAD.IADD R4, R4, 0x1, -R2.reuse ;  /* 0x000000010404d824 */ /* 0x100fe400078e0a02 */
[----:B------:R-:W-:Y:S02]  /*126b0*/  @!P4 IMAD.IADD R3, R3, 0x1, -R2 ;  /* 0x000000010303c824 */ /* 0x000fe400078e0a02 */
[----:B------:R-:W-:Y:S02]  /*126c0*/  IMAD.MOV R11, RZ, RZ, -R11 ;  /* 0x000000ffff0b7224 */ /* 0x000fe400078e0a0b */
[----:B------:R-:W-:Y:S02]  /*126d0*/  @!P3 IMAD.MOV R6, RZ, RZ, -R6 ;  /* 0x000000ffff06b224 */ /* 0x000fe400078e0a06 */
[----:B------:R-:W-:Y:S02]  /*126e0*/  @!P0 IMAD.MOV R4, RZ, RZ, -R4 ;  /* 0x000000ffff048224 */ /* 0x000fe400078e0a04 */
[----:B------:R-:W-:-:S02]  /*126f0*/  @!P2 IMAD.MOV R3, RZ, RZ, -R3 ;  /* 0x000000ffff03a224 */ /* 0x000fc400078e0a03 */
[----:B------:R-:W-:Y:S01]  /*12700*/  @!P6 IMAD.IADD R28, R28, 0x1, -R2 ;  /* 0x000000011c1ce824 */ /* 0x000fe200078e0a02 */
[----:B------:R0:W-:Y:S01]  /*12710*/  STL [R1+0x80], R6 ;  /* 0x0000800601007387 */ /* 0x0001e20000100800 */
[----:B------:R-:W-:-:S03]  /*12720*/  IMAD R29, R2, R11, R29 ;  /* 0x0000000b021d7224 */ /* 0x000fc600078e021d */
[----:B------:R-:W-:Y:S01]  /*12730*/  STL [R1+0x84], R4 ;  /* 0x0000840401007387 */ /* 0x000fe20000100800 */
[----:B------:R-:W-:-:S03]  /*12740*/  ISETP.GT.U32.AND P6, PT, R2, R28, PT ;  /* 0x0000001c0200720c */ /* 0x000fc60003fc4070 */
[----:B------:R1:W-:Y:S01]  /*12750*/  STL [R1+0x168], R3 ;  /* 0x0001680301007387 */ /* 0x0003e20000100800 */
[----:B0-----:R-:W-:Y:S02]  /*12760*/  IABS R6, R19 ;  /* 0x0000001300067213 */ /* 0x001fe40000000000 */
[----:B------:R-:W-:Y:S01]  /*12770*/  ISETP.GT.U32.AND P1, PT, R2, R29, PT ;  /* 0x0000001d0200720c */ /* 0x000fe20003f24070 */
[----:B------:R-:W2:Y:S01]  /*12780*/  LDL R19, [R1+0x34a0] ;  /* 0x0034a00001137983 */ /* 0x000ea20000100800 */
[----:B-1----:R-:W-:Y:S02]  /*12790*/  IABS R3, R18 ;  /* 0x0000001200037213 */ /* 0x002fe40000000000 */
[----:B-----5:R-:W-:-:S03]  /*127a0*/  IABS R27, R24 ;  /* 0x00000018001b7213 */ /* 0x020fc60000000000 */
[----:B------:R-:W-:Y:S01]  /*127b0*/  @!P6 IMAD.IADD R28, R28, 0x1, -R2 ;  /* 0x000000011c1ce824 */ /* 0x000fe200078e0a02 */
[----:B------:R-:W-:-:S05]  /*127c0*/  ISETP.GE.AND P4, PT, R24, RZ, PT ;  /* 0x000000ff1800720c */ /* 0x000fca0003f86270 */
[----:B------:R-:W-:Y:S01]  /*127d0*/  @!P1 IMAD.IADD R29, R29, 0x1, -R2 ;  /* 0x000000011d1d9824 */ /* 0x000fe200078e0a02 */
[----:B------:R-:W3:Y:S01]  /*127e0*/  LDL R18, [R1+0x34a4] ;  /* 0x0034a40001127983 */ /* 0x000ee20000100800 */
[----:B------:R-:W-:-:S04]  /*127f0*/  IMAD.HI.U32 R7, R0, R27, RZ ;  /* 0x0000001b00077227 */ /* 0x000fc800078e00ff */
[----:B------:R-:W-:-:S04]  /*12800*/  IMAD.MOV R7, RZ, RZ, -R7 ;  /* 0x000000ffff077224 */ /* 0x000fc800078e0a07 */
[----:B------:R-:W-:Y:S02]  /*12810*/  IMAD R27, R2, R7, R27 ;  /* 0x00000007021b7224 */ /* 0x000fe400078e021b */
[----:B------:R-:W-:-:S04]  /*12820*/  IMAD.HI.U32 R7, R0, R6, RZ ;  /* 0x0000000600077227 */ /* 0x000fc800078e00ff */
[----:B------:R-:W-:-:S04]  /*12830*/  IMAD.HI.U32 R4, R0, R3, RZ ;  /* 0x0000000300047227 */ /* 0x000fc800078e00ff */
[----:B------:R-:W-:Y:S02]  /*12840*/  IMAD.MOV R7, RZ, RZ, -R7 ;  /* 0x000000ffff077224 */ /* 0x000fe400078e0a07 */
[----:B------:R-:W-:Y:S02]  /*12850*/  IMAD.MOV R4, RZ, RZ, -R4 ;  /* 0x000000ffff047224 */ /* 0x000fe400078e0a04 */
[C---:B------:R-:W-:Y:S02]  /*12860*/  IMAD R6, R2.reuse, R7, R6 ;  /* 0x0000000702067224 */ /* 0x040fe400078e0206 */
[----:B------:R-:W-:Y:S01]  /*12870*/  IMAD R3, R2, R4, R3 ;  /* 0x0000000402037224 */ /* 0x000fe200078e0203 */
[----:B------:R-:W-:Y:S01]  /*12880*/  ISETP.GE.AND P1, PT, R20, RZ, PT ;  /* 0x000000ff1400720c */ /* 0x000fe20003f26270 */
[----:B------:R-:W-:Y:S01]  /*12890*/  IMAD.MOV.U32 R20, RZ, RZ, R17 ;  /* 0x000000ffff147224 */ /* 0x000fe200078e0011 */
[----:B------:R-:W-:Y:S02]  /*128a0*/  ISETP.GE.AND P5, PT, R16, RZ, PT ;  /* 0x000000ff1000720c */ /* 0x000fe40003fa6270 */
[----:B------:R-:W-:-:S02]  /*128b0*/  ISETP.GE.AND P0, PT, R26, RZ, PT ;  /* 0x000000ff1a00720c */ /* 0x000fc40003f06270 */
[----:B------:R-:W-:-:S05]  /*128c0*/  IABS R26, R26 ;  /* 0x0000001a001a7213 */ /* 0x000fca0000000000 */
[----:B------:R-:W-:-:S04]  /*128d0*/  IMAD.HI.U32 R10, R0, R26, RZ ;  /* 0x0000001a000a7227 */ /* 0x000fc800078e00ff */
[----:B------:R-:W-:-:S04]  /*128e0*/  IMAD.MOV R10, RZ, RZ, -R10 ;  /* 0x000000ffff0a7224 */ /* 0x000fc800078e0a0a */
[C---:B------:R-:W-:Y:S01]  /*128f0*/  IMAD R26, R2.reuse, R10, R26 ;  /* 0x0000000a021a7224 */ /* 0x040fe200078e021a */
[----:B----4-:R-:W-:Y:S02]  /*12900*/  ISETP.GE.AND P6, PT, R5, RZ, PT ;  /* 0x000000ff0500720c */ /* 0x010fe40003fc6270 */
[----:B------:R-:W-:Y:S02]  /*12910*/  IABS R24, R5 ;  /* 0x0000000500187213 */ /* 0x000fe40000000000 */
[----:B------:R-:W4:Y:S04]  /*12920*/  LDL R5, [R1+0x10a0] ;  /* 0x0010a00001057983 */ /* 0x000f280000100800 */
[----:B------:R-:W-:Y:S04]  /*12930*/  STL [R1+0x4], R6 ;  /* 0x0000040601007387 */ /* 0x000fe80000100800 */
[----:B------:R-:W5:Y:S04]  /*12940*/  LDL R17, [R1+0x34a8] ;  /* 0x0034a80001117983 */ /* 0x000f680000100800 */
[----:B------:R0:W-:Y:S04]  /*12950*/  STL [R1], R3 ;  /* 0x0000000301007387 */ /* 0x0001e80000100800 */
[----:B------:R-:W4:Y:S04]  /*12960*/  LDL R15, [R1+0x34b0] ;  /* 0x0034b000010f7983 */ /* 0x000f280000100800 */
[----:B------:R-:W4:Y:S04]  /*12970*/  LDL R16, [R1+0x34ac] ;  /* 0x0034ac0001107983 */ /* 0x000f280000100800 */
[----:B------:R-:W4:Y:S04]  /*12980*/  LDL R14, [R1+0x34b4] ;  /* 0x0034b400010e7983 */ /* 0x000f280000100800 */
[----:B------:R-:W4:Y:S04]  /*12990*/  LDL R13, [R1+0x34b8] ;  /* 0x0034b800010d7983 */ /* 0x000f280000100800 */
[----:B------:R-:W4:Y:S04]  /*129a0*/  LDL R12, [R1+0x34bc] ;  /* 0x0034bc00010c7983 */ /* 0x000f280000100800 */
[----:B------:R-:W4:Y:S04]  /*129b0*/  LDL R11, [R1+0x34c0] ;  /* 0x0034c000010b7983 */ /* 0x000f280000100800 */
[----:B------:R-:W4:Y:S01]  /*129c0*/  LDL R10, [R1+0x34c4] ;  /* 0x0034c400010a7983 */ /* 0x000f220000100800 */
[----:B------:R-:W-:-:S13]  /*129d0*/  ISETP.GT.U32.AND P2, PT, R2, R27, PT ;  /* 0x0000001b0200720c */ /* 0x000fda0003f44070 */
[----:B------:R-:W-:-:S05]  /*129e0*/  @!P2 IMAD.IADD R27, R27, 0x1, -R2 ;  /* 0x000000011b1ba824 */ /* 0x000fca00078e0a02 */
[C---:B------:R-:W-:Y:S02]  /*129f0*/  ISETP.GT.U32.AND P2, PT, R2.reuse, R27, PT ;  /* 0x0000001b0200720c */ /* 0x040fe40003f44070 */
[----:B------:R-:W-:-:S11]  /*12a00*/  ISETP.GT.U32.AND P3, PT, R2, R29, PT ;  /* 0x0000001d0200720c */ /* 0x000fd60003f64070 */
[--C-:B------:R-:W-:Y:S01]  /*12a10*/  @!P2 IMAD.IADD R27, R27, 0x1, -R2.reuse ;  /* 0x000000011b1ba824 */ /* 0x100fe200078e0a02 */
[----:B------:R-:W-:Y:S01]  /*12a20*/  ISETP.GT.U32.AND P2, PT, R2, R26, PT ;  /* 0x0000001a0200720c */ /* 0x000fe20003f44070 */
[----:B------:R-:W-:Y:S01]  /*12a30*/  @!P3 IMAD.IADD R29, R29, 0x1, -R2 ;  /* 0x000000011d1db824 */ /* 0x000fe200078e0a02 */
[----:B------:R-:W-:Y:S02]  /*12a40*/  ISETP.GE.AND P3, PT, R25, RZ, PT ;  /* 0x000000ff1900720c */ /* 0x000fe40003f66270 */
[----:B------:R-:W-:-:S09]  /*12a50*/  IABS R25, R25 ;  /* 0x0000001900197213 */ /* 0x000fd20000000000 */
[----:B------:R-:W-:Y:S02]  /*12a60*/  @!P2 IMAD.IADD R26, R26, 0x1, -R2 ;  /* 0x000000011a1aa824 */ /* 0x000fe400078e0a02 */
[----:B------:R-:W-:-:S03]  /*12a70*/  IMAD.HI.U32 R9, R0, R25, RZ ;  /* 0x0000001900097227 */ /* 0x000fc600078e00ff */
[----:B------:R-:W-:Y:S01]  /*12a80*/  ISETP.GT.U32.AND P2, PT, R2, R26, PT ;  /* 0x0000001a0200720c */ /* 0x000fe20003f44070 */
[----:B------:R-:W-:Y:S01]  /*12a90*/  IMAD.MOV R9, RZ, RZ, -R9 ;  /* 0x000000ffff097224 */ /* 0x000fe200078e0a09 */
[----:B------:R-:W-:-:S03]  /*12aa0*/  IABS R21, R21 ;  /* 0x0000001500157213 */ /* 0x000fc60000000000 */
[----:B------:R-:W-:Y:S02]  /*12ab0*/  IMAD R25, R2, R9, R25 ;  /* 0x0000000902197224 */ /* 0x000fe400078e0219 */
[----:B0-----:R-:W-:Y:S01]  /*12ac0*/  IMAD.HI.U32 R3, R0, R21, RZ ;  /* 0x0000001500037227 */ /* 0x001fe200078e00ff */
[----:B--2---:R-:W-:Y:S01]  /*12ad0*/  IABS R19, R19 ;  /* 0x0000001300137213 */ /* 0x004fe20000000000 */
[----:B------:R-:W2:Y:S01]  /*12ae0*/  LDL R9, [R1+0x34c8] ;  /* 0x0034c80001097983 */ /* 0x000ea20000100800 */
[----:B------:R-:W-:Y:S01]  /*12af0*/  IABS R23, R23 ;  /* 0x0000001700177213 */ /* 0x000fe20000000000 */
[----:B------:R-:W-:Y:S02]  /*12b00*/  IMAD.MOV R3, RZ, RZ, -R3 ;  /* 0x000000ffff037224 */ /* 0x000fe400078e0a03 */
[----:B------:R-:W-:Y:S01]  /*12b10*/  @!P2 IMAD.IADD R26, R26, 0x1, -R2 ;  /* 0x000000011a1aa824 */ /* 0x000fe200078e0a02 */
[C---:B------:R-:W-:Y:S02]  /*12b20*/  ISETP.GT.U32.AND P2, PT, R2.reuse, R25, PT ;  /* 0x000000190200720c */ /* 0x040fe40003f44070 */
[----:B------:R-:W-:Y:S01]  /*12b30*/  IABS R22, R22 ;  /* 0x0000001600167213 */ /* 0x000fe20000000000 */
[----:B------:R-:W-:Y:S01]  /*12b40*/  IMAD R21, R2, R3, R21 ;  /* 0x0000000302157224 */ /* 0x000fe200078e0215 */
[----:B------:R-:W-:Y:S01]  /*12b50*/  IABS R20, R20 ;  /* 0x0000001400147213 */ /* 0x000fe20000000000 */
[----:B------:R-:W-:-:S04]  /*12b60*/  IMAD.HI.U32 R3, R0, R19, RZ ;  /* 0x0000001300037227 */ /* 0x000fc800078e00ff */
[----:B------:R-:W-:Y:S01]  /*12b70*/  IMAD.HI.U32 R7, R0, R23, RZ ;  /* 0x0000001700077227 */ /* 0x000fe200078e00ff */
[----:B---3--:R-:W-:-:S03]  /*12b80*/  IABS R18, R18 ;  /* 0x0000001200127213 */ /* 0x008fc60000000000 */
[----:B------:R-:W-:-:S04]  /*12b90*/  IMAD.HI.U32 R6, R0, R22, RZ ;  /* 0x0000001600067227 */ /* 0x000fc800078e00ff */
[----:B------:R-:W-:-:S04]  /*12ba0*/  IMAD.HI.U32 R4, R0, R20, RZ ;  /* 0x0000001400047227 */ /* 0x000fc800078e00ff */
[----:B------:R-:W-:Y:S02]  /*12bb0*/  IMAD.MOV R3, RZ, RZ, -R3 ;  /* 0x000000ffff037224 */ /* 0x000fe400078e0a03 */
[----:B------:R-:W-:Y:S02]  /*12bc0*/  IMAD.MOV R7, RZ, RZ, -R7 ;  /* 0x000000ffff077224 */ /* 0x000fe400078e0a07 */
[----:B------:R-:W-:Y:S02]  /*12bd0*/  IMAD.MOV R6, RZ, RZ, -R6 ;  /* 0x000000ffff067224 */ /* 0x000fe400078e0a06 */
[----:B------:R-:W-:Y:S02]  /*12be0*/  IMAD.MOV R4, RZ, RZ, -R4 ;  /* 0x000000ffff047224 */ /* 0x000fe400078e0a04 */
[----:B------:R-:W-:Y:S02]  /*12bf0*/  @!P2 IMAD.IADD R25, R25, 0x1, -R2 ;  /* 0x000000011919a824 */ /* 0x000fe400078e0a02 */
[----:B------:R-:W-:-:S02]  /*12c00*/  IMAD R19, R2, R3, R19 ;  /* 0x0000000302137224 */ /* 0x000fc400078e0213 */
[C---:B------:R-:W-:Y:S02]  /*12c10*/  IMAD R23, R2.reuse, R7, R23 ;  /* 0x0000000702177224 */ /* 0x040fe400078e0217 */
[----:B------:R-:W-:Y:S02]  /*12c20*/  IMAD R22, R2, R6, R22 ;  /* 0x0000000602167224 */ /* 0x000fe400078e0216 */
[----:B------:R-:W-:Y:S01]  /*12c30*/  IMAD.HI.U32 R7, R0, R18, RZ ;  /* 0x0000001200077227 */ /* 0x000fe200078e00ff */
[----:B------:R-:W-:-:S03]  /*12c40*/  ISETP.GT.U32.AND P2, PT, R2, R25, PT ;  /* 0x000000190200720c */ /* 0x000fc60003f44070 */
[----:B------:R-:W-:Y:S02]  /*12c50*/  IMAD R20, R2, R4, R20 ;  /* 0x0000000402147224 */ /* 0x000fe400078e0214 */
[----:B------:R-:W-:Y:S02]  /*12c60*/  IMAD.MOV R7, RZ, RZ, -R7 ;  /* 0x000000ffff077224 */ /* 0x000fe400078e0a07 */
[----:B------:R-:W-:-:S04]  /*12c70*/  IMAD.HI.U32 R8, R0, R24, RZ ;  /* 0x0000001800087227 */ /* 0x000fc800078e00ff */
[----:B------:R-:W-:Y:S02]  /*12c80*/  IMAD R18, R2, R7, R18 ;  /* 0x0000000702127224 */ /* 0x000fe400078e0212 */
[----:B------:R-:W-:-:S03]  /*12c90*/  IMAD.MOV R8, RZ, RZ, -R8 ;  /* 0x000000ffff087224 */ /* 0x000fc600078e0a08 */
[----:B------:R-:W-:Y:S01]  /*12ca0*/  STL [R1+0x35f4], R18 ;  /* 0x0035f41201007387 */ /* 0x000fe20000100800 */
[----:B------:R-:W-:Y:S02]  /*12cb0*/  @!P2 IMAD.IADD R25, R25, 0x1, -R2 ;  /* 0x000000011919a824 */ /* 0x000fe400078e0a02 */
[----:B------:R-:W-:Y:S01]  /*12cc0*/  IMAD R24, R2, R8, R24 ;  /* 0x0000000802187224 */ /* 0x000fe200078e0218 */
[----:B-----5:R-:W-:Y:S02]  /*12cd0*/  IABS R17, R17 ;  /* 0x0000001100117213 */ /* 0x020fe40000000000 */
[----:B----4-:R-:W-:Y:S02]  /*12ce0*/  IABS R15, R15 ;  /* 0x0000000f000f7213 */ /* 0x010fe40000000000 */
[----:B------:R-:W-:-:S03]  /*12cf0*/  IABS R16, R16 ;  /* 0x0000001000107213 */ /* 0x000fc60000000000 */
[----:B------:R-:W-:-:S04]  /*12d00*/  IMAD.HI.U32 R3, R0, R15, RZ ;  /* 0x0000000f00037227 */ /* 0x000fc800078e00ff */
[----:B------:R-:W-:Y:S01]  /*12d10*/  IMAD.HI.U32 R6, R0, R17, RZ ;  /* 0x0000001100067227 */ /* 0x000fe200078e00ff */
[----:B------:R-:W-:-:S03]  /*12d20*/  IABS R14, R14 ;  /* 0x0000000e000e7213 */ /* 0x000fc60000000000 */
[----:B------:R-:W-:Y:S01]  /*12d30*/  IMAD.HI.U32 R4, R0, R16, RZ ;  /* 0x0000001000047227 */ /* 0x000fe200078e00ff */
[----:B------:R-:W-:-:S03]  /*12d40*/  IABS R13, R13 ;  /* 0x0000000d000d7213 */ /* 0x000fc60000000000 */
[----:B------:R-:W-:Y:S02]  /*12d50*/  IMAD.MOV R3, RZ, RZ, -R3 ;  /* 0x000000ffff037224 */ /* 0x000fe400078e0a03 */
[----:B------:R-:W-:Y:S02]  /*12d60*/  IMAD.MOV R6, RZ, RZ, -R6 ;  /* 0x000000ffff067224 */ /* 0x000fe400078e0a06 */
[----:B------:R-:W-:Y:S02]  /*12d70*/  IMAD.MOV R4, RZ, RZ, -R4 ;  /* 0x000000ffff047224 */ /* 0x000fe400078e0a04 */
[----:B------:R-:W-:Y:S01]  /*12d80*/  IMAD R15, R2, R3, R15 ;  /* 0x00000003020f7224 */ /* 0x000fe200078e020f */
[----:B------:R-:W-:Y:S01]  /*12d90*/  IABS R12, R12 ;  /* 0x0000000c000c7213 */ /* 0x000fe20000000000 */
[----:B------:R-:W-:-:S04]  /*12da0*/  IMAD.HI.U32 R3, R0, R14, RZ ;  /* 0x0000000e00037227 */ /* 0x000fc800078e00ff */
[C---:B------:R-:W-:Y:S02]  /*12db0*/  IMAD R17, R2.reuse, R6, R17 ;  /* 0x0000000602117224 */ /* 0x040fe400078e0211 */
[----:B------:R-:W-:Y:S02]  /*12dc0*/  IMAD R16, R2, R4, R16 ;  /* 0x0000000402107224 */ /* 0x000fe400078e0210 */
[C---:B------:R-:W-:Y:S01]  /*12dd0*/  IMAD.HI.U32 R7, R0.reuse, R13, RZ ;  /* 0x0000000d00077227 */ /* 0x040fe200078e00ff */
[----:B------:R-:W-:Y:S03]  /*12de0*/  STL [R1+0x35f0], R17 ;  /* 0x0035f01101007387 */ /* 0x000fe60000100800 */
[----:B------:R-:W-:Y:S01]  /*12df0*/  IMAD.MOV R3, RZ, RZ, -R3 ;  /* 0x000000ffff037224 */ /* 0x000fe200078e0a03 */
[----:B------:R0:W-:Y:S01]  /*12e00*/  STL [R1+0x35d8], R16 ;  /* 0x0035d81001007387 */ /* 0x0001e20000100800 */
[----:B------:R-:W-:-:S04]  /*12e10*/  IMAD.HI.U32 R6, R0, R12, RZ ;  /* 0x0000000c00067227 */ /* 0x000fc800078e00ff */
[----:B------:R-:W-:Y:S02]  /*12e20*/  IMAD.MOV R7, RZ, RZ, -R7 ;  /* 0x000000ffff077224 */ /* 0x000fe400078e0a07 */
[C---:B------:R-:W-:Y:S01]  /*12e30*/  IMAD R14, R2.reuse, R3, R14 ;  /* 0x00000003020e7224 */ /* 0x040fe200078e020e */
[----:B0-----:R-:W3:Y:S01]  /*12e40*/  LDL.LU R16, [R1+0x4] ;  /* 0x0000040001107983 */ /* 0x001ee20000300800 */
[----:B------:R-:W-:Y:S02]  /*12e50*/  IMAD.MOV R6, RZ, RZ, -R6 ;  /* 0x000000ffff067224 */ /* 0x000fe400078e0a06 */
[----:B------:R-:W-:Y:S01]  /*12e60*/  IMAD R13, R2, R7, R13 ;  /* 0x00000007020d7224 */ /* 0x000fe200078e020d */
[----:B------:R0:W-:Y:S01]  /*12e70*/  STL [R1+0x35dc], R15 ;  /* 0x0035dc0f01007387 */ /* 0x0001e20000100800 */
[----:B------:R-:W-:-:S03]  /*12e80*/  IABS R11, R11 ;  /* 0x0000000b000b7213 */ /* 0x000fc60000000000 */
[----:B------:R-:W4:Y:S01]  /*12e90*/  LDL R8, [R1+0x34cc] ;  /* 0x0034cc0001087983 */ /* 0x000f220000100800 */
[----:B------:R-:W-:Y:S01]  /*12ea0*/  IABS R10, R10 ;  /* 0x0000000a000a7213 */ /* 0x000fe20000000000 */
[----:B------:R-:W-:Y:S02]  /*12eb0*/  IMAD R12, R2, R6, R12 ;  /* 0x00000006020c7224 */ /* 0x000fe400078e020c */
[----:B0-----:R-:W5:Y:S04]  /*12ec0*/  LDL.LU R15, [R1] ;  /* 0x00000000010f7983 */ /* 0x001f680000300800 */
[----:B------:R0:W-:Y:S04]  /*12ed0*/  STL [R1+0x35e8], R25 ;  /* 0x0035e81901007387 */ /* 0x0001e80000100800 */
[----:B------:R1:W-:Y:S04]  /*12ee0*/  STL [R1+0x35d0], R14 ;  /* 0x0035d00e01007387 */ /* 0x0003e80000100800 */
[----:B------:R-:W3:Y:S04]  /*12ef0*/  LDL R17, [R1+0x34e4] ;  /* 0x0034e40001117983 */ /* 0x000ee80000100800 */
[----:B0-----:R-:W3:Y:S04]  /*12f00*/  LDL R25, [R1+0x34e0] ;  /* 0x0034e00001197983 */ /* 0x001ee80000100800 */
[----:B-1----:R-:W3:Y:S04]  /*12f10*/  LDL R14, [R1+0x34dc] ;  /* 0x0034dc00010e7983 */ /* 0x002ee80000100800 */
[----:B------:R-:W3:Y:S01]  /*12f20*/  LDL R7, [R1+0x34d0] ;  /* 0x0034d00001077983 */ /* 0x000ee20000100800 */
[----:B------:R-:W-:-:S03]  /*12f30*/  IMAD.HI.U32 R3, R0, R11, RZ ;  /* 0x0000000b00037227 */ /* 0x000fc600078e00ff */
[----:B------:R0:W-:Y:S01]  /*12f40*/  STL [R1+0x35d4], R13 ;  /* 0x0035d40d01007387 */ /* 0x0001e20000100800 */
[----:B------:R-:W-:-:S03]  /*12f50*/  IMAD.HI.U32 R4, R0, R10, RZ ;  /* 0x0000000a00047227 */ /* 0x000fc600078e00ff */
[----:B------:R-:W5:Y:S01]  /*12f60*/  LDL R6, [R1+0x34d4] ;  /* 0x0034d40001067983 */ /* 0x000f620000100800 */
[----:B------:R-:W-:-:S03]  /*12f70*/  IMAD.MOV R3, RZ, RZ, -R3 ;  /* 0x000000ffff037224 */ /* 0x000fc600078e0a03 */
[----:B0-----:R-:W5:Y:S01]  /*12f80*/  LDL R13, [R1+0x34d8] ;  /* 0x0034d800010d7983 */ /* 0x001f620000100800 */
[----:B------:R-:W-:Y:S02]  /*12f90*/  IMAD.MOV R4, RZ, RZ, -R4 ;  /* 0x000000ffff047224 */ /* 0x000fe400078e0a04 */
[C---:B------:R-:W-:Y:S02]  /*12fa0*/  IMAD R11, R2.reuse, R3, R11 ;  /* 0x00000003020b7224 */ /* 0x040fe400078e020b */
[----:B------:R-:W-:Y:S01]  /*12fb0*/  IMAD R10, R2, R4, R10 ;  /* 0x00000004020a7224 */ /* 0x000fe200078e020a */
[----:B------:R0:W-:Y:S04]  /*12fc0*/  STL [R1+0x35e0], R12 ;  /* 0x0035e00c01007387 */ /* 0x0001e80000100800 */
[----:B------:R1:W-:Y:S04]  /*12fd0*/  STL [R1+0x35e4], R11 ;  /* 0x0035e40b01007387 */ /* 0x0003e80000100800 */
[----:B------:R0:W-:Y:S04]  /*12fe0*/  STL [R1+0x35ec], R10 ;  /* 0x0035ec0a01007387 */ /* 0x0001e80000100800 */
[----:B------:R-:W5:Y:S01]  /*12ff0*/  LDL R18, [R1+0x34e8] ;  /* 0x0034e80001127983 */ /* 0x000f620000100800 */
[----:B--2---:R-:W-:-:S05]  /*13000*/  IABS R9, R9 ;  /* 0x0000000900097213 */ /* 0x004fca0000000000 */
[----:B------:R-:W-:-:S04]  /*13010*/  IMAD.HI.U32 R3, R0, R9, RZ ;  /* 0x0000000900037227 */ /* 0x000fc800078e00ff */
[----:B------:R-:W-:-:S04]  /*13020*/  IMAD.MOV R3, RZ, RZ, -R3 ;  /* 0x000000ffff037224 */ /* 0x000fc800078e0a03 */
[----:B------:R-:W-:Y:S01]  /*13030*/  IMAD R9, R2, R3, R9 ;  /* 0x0000000302097224 */ /* 0x000fe200078e0209 */
[----:B----4-:R-:W-:-:S05]  /*13040*/  IABS R8, R8 ;  /* 0x0000000800087213 */ /* 0x010fca0000000000 */
[----:B------:R-:W-:-:S04]  /*13050*/  IMAD.HI.U32 R3, R0, R8, RZ ;  /* 0x0000000800037227 */ /* 0x000fc800078e00ff */
[----:B------:R-:W-:-:S04]  /*13060*/  IMAD.MOV R3, RZ, RZ, -R3 ;  /* 0x000000ffff037224 */ /* 0x000fc800078e0a03 */
[----:B------:R-:W-:Y:S01]  /*13070*/  IMAD R8, R2, R3, R8 ;  /* 0x0000000302087224 */ /* 0x000fe200078e0208 */
[----:B---3--:R-:W-:Y:S02]  /*13080*/  IABS R7, R7 ;  /* 0x0000000700077213 */ /* 0x008fe40000000000 */
[----:B0-----:R-:W-:Y:S02]  /*13090*/  IABS R12, R14 ;  /* 0x0000000e000c7213 */ /* 0x001fe40000000000 */
[----:B-----5:R-:W-:Y:S02]  /*130a0*/  IABS R6, R6 ;  /* 0x0000000600067213 */ /* 0x020fe40000000000 */
[----:B------:R-:W-:Y:S01]  /*130b0*/  IABS R4, R13 ;  /* 0x0000000d00047213 */ /* 0x000fe20000000000 */
[----:B------:R-:W-:-:S04]  /*130c0*/  IMAD.HI.U32 R13, R0, R7, RZ ;  /* 0x00000007000d7227 */ /* 0x000fc800078e00ff */
[----:B-1----:R-:W-:-:S04]  /*130d0*/  IMAD.HI.U32 R11, R0, R6, RZ ;  /* 0x00000006000b7227 */ /* 0x002fc800078e00ff */
[----:B------:R-:W-:Y:S02]  /*130e0*/  IMAD.MOV R13, RZ, RZ, -R13 ;  /* 0x000000ffff0d7224 */ /* 0x000fe400078e0a0d */
[----:B------:R-:W-:-:S04]  /*130f0*/  IMAD.HI.U32 R10, R0, R4, RZ ;  /* 0x00000004000a7227 */ /* 0x000fc800078e00ff */
[----:B------:R-:W-:Y:S02]  /*13100*/  IMAD.MOV.U32 R3, RZ, RZ, R12 ;  /* 0x000000ffff037224 */ /* 0x000fe400078e000c */
[----:B------:R-:W-:Y:S02]  /*13110*/  IMAD.MOV R11, RZ, RZ, -R11 ;  /* 0x000000ffff0b7224 */ /* 0x000fe400078e0a0b */
[----:B------:R-:W-:Y:S01]  /*13120*/  IMAD R7, R2, R13, R7 ;  /* 0x0000000d02077224 */ /* 0x000fe200078e0207 */
[----:B------:R-:W-:Y:S01]  /*13130*/  IABS R12, R17 ;  /* 0x00000011000c7213 */ /* 0x000fe20000000000 */
[----:B------:R-:W-:Y:S02]  /*13140*/  IMAD.MOV R10, RZ, RZ, -R10 ;  /* 0x000000ffff0a7224 */ /* 0x000fe400078e0a0a */
[----:B------:R-:W-:-:S04]  /*13150*/  IMAD.HI.U32 R13, R0, R3, RZ ;  /* 0x00000003000d7227 */ /* 0x000fc800078e00ff */
[C---:B------:R-:W-:Y:S01]  /*13160*/  IMAD R6, R2.reuse, R11, R6 ;  /* 0x0000000b02067224 */ /* 0x040fe200078e0206 */
[----:B------:R-:W-:Y:S01]  /*13170*/  IABS R11, R25 ;  /* 0x00000019000b7213 */ /* 0x000fe20000000000 */
[----:B------:R-:W-:Y:S01]  /*13180*/  IMAD R4, R2, R10, R4 ;  /* 0x0000000a02047224 */ /* 0x000fe200078e0204 */
[----:B------:R-:W-:Y:S01]  /*13190*/  IABS R10, R18 ;  /* 0x00000012000a7213 */ /* 0x000fe20000000000 */
[----:B------:R-:W-:Y:S01]  /*131a0*/  IMAD.MOV R14, RZ, RZ, -R13 ;  /* 0x000000ffff0e7224 */ /* 0x000fe200078e0a0d */
[----:B------:R-:W-:Y:S01]  /*131b0*/  IABS R13, R5 ;  /* 0x00000005000d7213 */ /* 0x000fe20000000000 */
[----:B------:R-:W-:Y:S02]  /*131c0*/  IMAD.MOV.U32 R18, RZ, RZ, R12 ;  /* 0x000000ffff127224 */ /* 0x000fe400078e000c */
[----:B------:R-:W-:-:S04]  /*131d0*/  IMAD.HI.U32 R12, R0, R11, RZ ;  /* 0x0000000b000c7227 */ /* 0x000fc800078e00ff */
[----:B------:R-:W-:Y:S02]  /*131e0*/  IMAD.MOV.U32 R25, RZ, RZ, R13 ;  /* 0x000000ffff197224 */ /* 0x000fe400078e000d */
[----:B------:R-:W-:Y:S02]  /*131f0*/  IMAD.MOV R13, RZ, RZ, -R12 ;  /* 0x000000ffff0d7224 */ /* 0x000fe400078e0a0c */
[----:B------:R-:W-:Y:S02]  /*13200*/  IMAD R3, R2, R14, R3 ;  /* 0x0000000e02037224 */ /* 0x000fe400078e0203 */
[----:B------:R-:W-:Y:S02]  /*13210*/  IMAD.MOV.U32 R12, RZ, RZ, R29 ;  /* 0x000000ffff0c7224 */ /* 0x000fe400078e001d */
[----:B------:R-:W-:-:S04]  /*13220*/  IMAD.HI.U32 R14, R0, R18, RZ ;  /* 0x00000012000e7227 */ /* 0x000fc800078e00ff */
[----:B------:R-:W-:Y:S02]  /*13230*/  @!P5 IMAD.MOV R12, RZ, RZ, -R12 ;  /* 0x000000ffff0cd224 */ /* 0x000fe400078e0a0c */
[----:B------:R-:W-:Y:S02]  /*13240*/  IMAD.MOV R29, RZ, RZ, -R14 ;  /* 0x000000ffff1d7224 */ /* 0x000fe400078e0a0e */
[----:B------:R-:W-:Y:S02]  /*13250*/  IMAD.MOV.U32 R14, RZ, RZ, R28 ;  /* 0x000000ffff0e7224 */ /* 0x000fe400078e001c */
[----:B------:R-:W-:Y:S02]  /*13260*/  IMAD.MOV.U32 R28, RZ, RZ, R13 ;  /* 0x000000ffff1c7224 */ /* 0x000fe400078e000d */
[----:B------:R-:W2:Y:S01]  /*13270*/  LDL R13, [R1+0x34ec] ;  /* 0x0034ec00010d7983 */ /* 0x000ea20000100800 */
[----:B------:R-:W-:-:S03]  /*13280*/  @!P1 IMAD.MOV R14, RZ, RZ, -R14 ;  /* 0x000000ffff0e9224 */ /* 0x000fc600078e0a0e */
[----:B------:R0:W-:Y:S02]  /*13290*/  STL [R1+0x3c], R12 ;  /* 0x00003c0c01007387 */ /* 0x0001e40000100800 */
[----:B0-----:R-:W-:Y:S02]  /*132a0*/  IMAD.MOV.U32 R12, RZ, RZ, R27 ;  /* 0x000000ffff0c7224 */ /* 0x001fe400078e001b */
[----:B------:R-:W-:Y:S02]  /*132b0*/  IMAD.MOV.U32 R27, RZ, RZ, R11 ;  /* 0x000000ffff1b7224 */ /* 0x000fe400078e000b */
[----:B------:R-:W-:Y:S02]  /*132c0*/  IMAD.MOV.U32 R11, RZ, RZ, R26 ;  /* 0x000000ffff0b7224 */ /* 0x000fe400078e001a */
[----:B------:R-:W-:Y:S01]  /*132d0*/  @!P4 IMAD.MOV R12, RZ, RZ, -R12 ;  /* 0x000000ffff0cc224 */ /* 0x000fe200078e0a0c */
[----:B------:R0:W-:Y:S01]  /*132e0*/  STL [R1+0x38], R14 ;  /* 0x0000380e01007387 */ /* 0x0001e20000100800 */
[----:B------:R-:W-:-:S02]  /*132f0*/  @!P0 IMAD.MOV R11, RZ, RZ, -R11 ;  /* 0x000000ffff0b8224 */ /* 0x000fc400078e0a0b */
[----:B------:R-:W-:-:S04]  /*13300*/  IMAD.HI.U32 R17, R0, R10, RZ ;  /* 0x0000000a00117227 */ /* 0x000fc800078e00ff */
[----:B------:R-:W-:Y:S01]  /*13310*/  IMAD.HI.U32 R26, R0, R25, RZ ;  /* 0x00000019001a7227 */ /* 0x000fe200078e00ff */
[----:B0-----:R-:W3:Y:S03]  /*13320*/  LDL R14, [R1+0x3488] ;  /* 0x00348800010e7983 */ /* 0x001ee60000100800 */
[C---:B------:R-:W-:Y:S01]  /*13330*/  IMAD R27, R2.reuse, R28, R27 ;  /* 0x0000001c021b7224 */ /* 0x040fe200078e021b */
[----:B------:R0:W-:Y:S01]  /*13340*/  STL [R1+0x34], R12 ;  /* 0x0000340c01007387 */ /* 0x0001e20000100800 */
[C---:B------:R-:W-:Y:S02]  /*13350*/  IMAD R28, R2.reuse, R29, R18 ;  /* 0x0000001d021c7224 */ /* 0x040fe400078e0212 */
[----:B------:R-:W-:Y:S02]  /*13360*/  IMAD.MOV R29, RZ, RZ, -R17 ;  /* 0x000000ffff1d7224 */ /* 0x000fe400078e0a11 */
[----:B------:R-:W-:Y:S01]  /*13370*/  IMAD.MOV R26, RZ, RZ, -R26 ;  /* 0x000000ffff1a7224 */ /* 0x000fe200078e0a1a */
[----:B0-----:R-:W4:Y:S04]  /*13380*/  LDL R12, [R1+0x348c] ;  /* 0x00348c00010c7983 */ /* 0x001f280000100800 */
[----:B------:R0:W-:Y:S01]  /*13390*/  STL [R1+0x30], R11 ;  /* 0x0000300b01007387 */ /* 0x0001e20000100800 */
[----:B------:R-:W-:-:S02]  /*133a0*/  IMAD R29, R2, R29, R10 ;  /* 0x0000001d021d7224 */ /* 0x000fc400078e020a */
[C---:B------:R-:W-:Y:S01]  /*133b0*/  IMAD R26, R2.reuse, R26, R25 ;  /* 0x0000001a021a7224 */ /* 0x040fe200078e0219 */
[----:B0-----:R-:W5:Y:S04]  /*133c0*/  LDL R11, [R1+0x3494] ;  /* 0x00349400010b7983 */ /* 0x001f680000100800 */
[----:B------:R-:W5:Y:S04]  /*133d0*/  LDL.LU R18, [R1+0x35f4] ;  /* 0x0035f40001127983 */ /* 0x000f680000300800 */
[----:B------:R-:W5:Y:S04]  /*133e0*/  LDL.LU R17, [R1+0x35f0] ;  /* 0x0035f00001117983 */ /* 0x000f680000300800 */
[----:B------:R-:W5:Y:S04]  /*133f0*/  LDL.LU R10, [R1+0x35ec] ;  /* 0x0035ec00010a7983 */ /* 0x000f680000300800 */
[----:B------:R-:W5:Y:S01]  /*13400*/  LDL.LU R25, [R1+0x35e8] ;  /* 0x0035e80001197983 */ /* 0x000f620000300800 */
[----:B------:R-:W-:-:S13]  /*13410*/  ISETP.GT.U32.AND P2, PT, R2, R24, PT ;  /* 0x000000180200720c */ /* 0x000fda0003f44070 */
[----:B------:R-:W-:Y:S01]  /*13420*/  @!P2 IMAD.IADD R24, R24, 0x1, -R2 ;  /* 0x000000011818a824 */ /* 0x000fe200078e0a02 */
[----:B------:R-:W-:-:S13]  /*13430*/  ISETP.GT.U32.AND P2, PT, R2, R16, PT ;  /* 0x000000100200720c */ /* 0x000fda0003f44070 */
[----:B------:R-:W-:Y:S01]  /*13440*/  @!P2 IMAD.IADD R16, R16, 0x1, -R2 ;  /* 0x000000011010a824 */ /* 0x000fe200078e0a02 */
        /* <DEDUP_REMOVED lines=8> */
[C---:B------:R-:W-:Y:S02]  /*134d0*/  ISETP.GT.U32.AND P2, PT, R2.reuse, R24, PT ;  /* 0x000000180200720c */ /* 0x040fe40003f44070 */
[C---:B------:R-:W-:Y:S01]  /*134e0*/  ISETP.GT.U32.AND P5, PT, R2.reuse, R23, PT ;  /* 0x000000170200720c */ /* 0x040fe20003fa4070 */
[--C-:B------:R-:W-:Y:S01]  /*134f0*/  @!P4 IMAD.IADD R15, R15, 0x1, -R2.reuse ;  /* 0x000000010f0fc824 */ /* 0x100fe200078e0a02 */
[----:B------:R-:W-:Y:S01]  /*13500*/  ISETP.GT.U32.AND P4, PT, R2, R19, PT ;  /* 0x000000130200720c */ /* 0x000fe20003f84070 */
[----:B------:R-:W-:Y:S01]  /*13510*/  @!P1 IMAD.IADD R16, R16, 0x1, -R2 ;  /* 0x0000000110109824 */ /* 0x000fe200078e0a02 */
[----:B------:R-:W-:-:S07]  /*13520*/  ISETP.GT.U32.AND P1, PT, R2, R20, PT ;  /* 0x000000140200720c */ /* 0x000fce0003f24070 */
[--C-:B------:R-:W-:Y:S01]  /*13530*/  @!P2 IMAD.IADD R24, R24, 0x1, -R2.reuse ;  /* 0x000000011818a824 */ /* 0x100fe200078e0a02 */
[----:B------:R-:W-:Y:S01]  /*13540*/  ISETP.GT.U32.AND P2, PT, R2, R21, PT ;  /* 0x000000150200720c */ /* 0x000fe20003f44070 */
[--C-:B------:R-:W-:Y:S02]  /*13550*/  @!P5 IMAD.IADD R23, R23, 0x1, -R2.reuse ;  /* 0x000000011717d824 */ /* 0x100fe400078e0a02 */
[--C-:B------:R-:W-:Y:S02]  /*13560*/  @!P4 IMAD.IADD R19, R19, 0x1, -R2.reuse ;  /* 0x000000011313c824 */ /* 0x100fe400078e0a02 */
[----:B------:R-:W-:-:S08]  /*13570*/  @!P1 IMAD.IADD R20, R20, 0x1, -R2 ;  /* 0x0000000114149824 */ /* 0x000fd000078e0a02 */
[----:B------:R-:W-:Y:S01]  /*13580*/  @!P2 IMAD.IADD R21, R21, 0x1, -R2 ;  /* 0x000000011515a824 */ /* 0x000fe200078e0a02 */
[----:B------:R-:W-:Y:S01]  /*13590*/  ISETP.GT.U32.AND P0, PT, R2, R22, PT ;  /* 0x000000160200720c */ /* 0x000fe20003f04070 */
[----:B------:R-:W-:-:S12]  /*135a0*/  @!P6 IMAD.MOV R24, RZ, RZ, -R24 ;  /* 0x000000ffff18e224 */ /* 0x000fd800078e0a18 */
[----:B------:R-:W-:Y:S01]  /*135b0*/  @!P0 IMAD.IADD R22, R22, 0x1, -R2 ;  /* 0x0000000116168824 */ /* 0x000fe200078e0a02 */
[----:B--2---:R-:W-:Y:S02]  /*135c0*/  ISETP.GE.AND P2, PT, R13, RZ, PT ;  /* 0x000000ff0d00720c */ /* 0x004fe40003f46270 */
[----:B------:R-:W2:Y:S11]  /*135d0*/  LDL R13, [R1+0x3498] ;  /* 0x00349800010d7983 */ /* 0x000eb60000100800 */
[----:B------:R-:W-:Y:S01]  /*135e0*/  @!P2 IMAD.MOV R16, RZ, RZ, -R16 ;  /* 0x000000ffff10a224 */ /* 0x000fe200078e0a10 */
[----:B---3--:R-:W-:-:S02]  /*135f0*/  ISETP.GE.AND P1, PT, R14, RZ, PT ;  /* 0x000000ff0e00720c */ /* 0x008fc40003f26270 */
[----:B------:R-:W3:Y:S01]  /*13600*/  LDL R14, [R1+0x349c] ;  /* 0x00349c00010e7983 */ /* 0x000ee20000100800 */
[----:B----4-:R-:W-:Y:S02]  /*13610*/  ISETP.GE.AND P4, PT, R12, RZ, PT ;  /* 0x000000ff0c00720c */ /* 0x010fe40003f86270 */
[----:B-----5:R-:W-:Y:S01]  /*13620*/  ISETP.GT.U32.AND P5, PT, R2, R18, PT ;  /* 0x000000120200720c */ /* 0x020fe20003fa4070 */
[----:B------:R-:W-:-:S12]  /*13630*/  IMAD.MOV.U32 R12, RZ, RZ, R25 ;  /* 0x000000ffff0c7224 */ /* 0x000fd800078e0019 */
[----:B------:R-:W-:Y:S01]  /*13640*/  @!P5 IMAD.IADD R18, R18, 0x1, -R2 ;  /* 0x000000011212d824 */ /* 0x000fe200078e0a02 */
[----:B------:R-:W4:Y:S01]  /*13650*/  LDL R25, [R1+0x34a0] ;  /* 0x0034a00001197983 */ /* 0x000f220000100800 */
[----:B------:R-:W-:Y:S01]  /*13660*/  @!P3 IMAD.MOV R12, RZ, RZ, -R12 ;  /* 0x000000ffff0cb224 */ /* 0x000fe200078e0a0c */
[----:B------:R-:W-:Y:S02]  /*13670*/  ISETP.GE.AND P5, PT, R11, RZ, PT ;  /* 0x000000ff0b00720c */ /* 0x000fe40003fa6270 */
[----:B------:R-:W5:Y:S04]  /*13680*/  LDL.LU R11, [R1+0x35e4] ;  /* 0x0035e400010b7983 */ /* 0x000f680000300800 */
[----:B------:R0:W-:Y:S04]  /*13690*/  STL [R1+0x2c], R12 ;  /* 0x00002c0c01007387 */ /* 0x0001e80000100800 */
[----:B0-----:R-:W5:Y:S04]  /*136a0*/  LDL.LU R12, [R1+0x35e0] ;  /* 0x0035e000010c7983 */ /* 0x001f680000300800 */
[----:B------:R0:W-:Y:S02]  /*136b0*/  STL [R1+0x28], R24 ;  /* 0x0000281801007387 */ /* 0x0001e40000100800 */
[----:B0-----:R-:W-:-:S02]  /*136c0*/  IMAD.MOV.U32 R24, RZ, RZ, R15 ;  /* 0x000000ffff187224 */ /* 0x001fc400078e000f */
[----:B------:R-:W5:Y:S02]  /*136d0*/  LDL.LU R15, [R1+0x35dc] ;  /* 0x0035dc00010f7983 */ /* 0x000f640000300800 */
[----:B------:R-:W-:Y:S02]  /*136e0*/  @!P1 IMAD.MOV R24, RZ, RZ, -R24 ;  /* 0x000000ffff189224 */ /* 0x000fe400078e0a18 */
[----:B------:R0:W-:Y:S02]  /*136f0*/  STL [R1+0x24], R16 ;  /* 0x0000241001007387 */ /* 0x0001e40000100800 */
[----:B0-----:R-:W-:Y:S02]  /*13700*/  IMAD.MOV.U32 R16, RZ, RZ, R23 ;  /* 0x000000ffff107224 */ /* 0x001fe400078e0017 */
[----:B------:R-:W5:Y:S02]  /*13710*/  LDL R23, [R1+0x34a4] ;  /* 0x0034a40001177983 */ /* 0x000f640000100800 */
[----:B------:R-:W-:-:S02]  /*13720*/  @!P4 IMAD.MOV R16, RZ, RZ, -R16 ;  /* 0x000000ffff10c224 */ /* 0x000fc400078e0a10 */
[----:B------:R0:W-:Y:S02]  /*13730*/  STL [R1+0x20], R24 ;  /* 0x0000201801007387 */ /* 0x0001e40000100800 */
[----:B0-----:R-:W-:Y:S02]  /*13740*/  IMAD.MOV.U32 R24, RZ, RZ, R22 ;  /* 0x000000ffff187224 */ /* 0x001fe400078e0016 */
[----:B------:R-:W5:Y:S04]  /*13750*/  LDL R22, [R1+0x34a8] ;  /* 0x0034a80001167983 */ /* 0x000f680000100800 */
[----:B------:R0:W-:Y:S04]  /*13760*/  STL [R1+0x1c], R16 ;  /* 0x00001c1001007387 */ /* 0x0001e80000100800 */
[----:B0-----:R-:W5:Y:S01]  /*13770*/  LDL.LU R16, [R1+0x35d8] ;  /* 0x0035d80001107983 */ /* 0x001f620000300800 */
[----:B------:R-:W-:-:S05]  /*13780*/  @!P5 IMAD.MOV R24, RZ, RZ, -R24 ;  /* 0x000000ffff18d224 */ /* 0x000fca00078e0a18 */
[----:B------:R0:W-:Y:S04]  /*13790*/  STL [R1+0x18], R24 ;  /* 0x0000181801007387 */ /* 0x0001e80000100800 */
[----:B0-----:R-:W5:Y:S01]  /*137a0*/  LDL R24, [R1+0x34b0] ;  /* 0x0034b00001187983 */ /* 0x001f620000100800 */
[C---:B------:R-:W-:Y:S02]  /*137b0*/  ISETP.GT.U32.AND P0, PT, R2.reuse, R17, PT ;  /* 0x000000110200720c */ /* 0x040fe40003f04070 */
[----:B------:R-:W-:-:S11]  /*137c0*/  ISETP.GT.U32.AND P3, PT, R2, R20, PT ;  /* 0x000000140200720c */ /* 0x000fd60003f64070 */
[--C-:B------:R-:W-:Y:S01]  /*137d0*/  @!P0 IMAD.IADD R17, R17, 0x1, -R2.reuse ;  /* 0x0000000111118824 */ /* 0x100fe200078e0a02 */
[----:B------:R-:W-:Y:S01]  /*137e0*/  ISETP.GT.U32.AND P0, PT, R2, R21, PT ;  /* 0x000000150200720c */ /* 0x000fe20003f04070 */
[----:B------:R-:W-:-:S03]  /*137f0*/  @!P3 IMAD.IADD R20, R20, 0x1, -R2 ;  /* 0x000000011414b824 */ /* 0x000fc600078e0a02 */
[----:B------:R-:W-:-:S09]  /*13800*/  ISETP.GT.U32.AND P1, PT, R2, R17, PT ;  /* 0x000000110200720c */ /* 0x000fd20003f24070 */
[----:B------:R-:W-:Y:S01]  /*13810*/  @!P0 IMAD.IADD R21, R21, 0x1, -R2 ;  /* 0x0000000115158824 */ /* 0x000fe200078e0a02 */
[----:B------:R-:W-:-:S03]  /*13820*/  ISETP.GT.U32.AND P6, PT, R2, R18, PT ;  /* 0x000000120200720c */ /* 0x000fc60003fc4070 */
[----:B------:R-:W-:Y:S01]  /*13830*/  @!P1 IMAD.IADD R17, R17, 0x1, -R2 ;  /* 0x0000000111119824 */ /* 0x000fe200078e0a02 */
[----:B------:R-:W-:-:S09]  /*13840*/  ISETP.GT.U32.AND P2, PT, R2, R19, PT ;  /* 0x000000130200720c */ /* 0x000fd20003f44070 */
[----:B------:R-:W-:-:S04]  /*13850*/  @!P6 IMAD.IADD R18, R18, 0x1, -R2 ;  /* 0x000000011212e824 */ /* 0x000fc800078e0a02 */
[----:B------:R-:W-:Y:S01]  /*13860*/  @!P2 IMAD.IADD R19, R19, 0x1, -R2 ;  /* 0x000000011313a824 */ /* 0x000fe200078e0a02 */
[----:B--2---:R-:W-:Y:S02]  /*13870*/  ISETP.GE.AND P0, PT, R13, RZ, PT ;  /* 0x000000ff0d00720c */ /* 0x004fe40003f06270 */
[----:B------:R-:W2:Y:S01]  /*13880*/  LDL.LU R13, [R1+0x35d4] ;  /* 0x0035d400010d7983 */ /* 0x000ea20000300800 */
[----:B---3--:R-:W-:-:S03]  /*13890*/  ISETP.GE.AND P3, PT, R14, RZ, PT ;  /* 0x000000ff0e00720c */ /* 0x008fc60003f66270 */
[----:B------:R-:W3:Y:S10]  /*138a0*/  LDL.LU R14, [R1+0x35d0] ;  /* 0x0035d000010e7983 */ /* 0x000ef40000300800 */
[----:B------:R-:W-:Y:S01]  /*138b0*/  @!P3 IMAD.MOV R20, RZ, RZ, -R20 ;  /* 0x000000ffff14b224 */ /* 0x000fe200078e0a14 */
[----:B----4-:R-:W-:-:S02]  /*138c0*/  ISETP.GE.AND P6, PT, R25, RZ, PT ;  /* 0x000000ff1900720c */ /* 0x010fc40003fc6270 */
[----:B------:R-:W4:Y:S11]  /*138d0*/  LDL R25, [R1+0x34b4] ;  /* 0x0034b40001197983 */ /* 0x000f360000100800 */
[----:B------:R-:W-:Y:S01]  /*138e0*/  @!P6 IMAD.MOV R19, RZ, RZ, -R19 ;  /* 0x000000ffff13e224 */ /* 0x000fe200078e0a13 */
[----:B-----5:R-:W-:Y:S01]  /*138f0*/  ISETP.GE.AND P1, PT, R23, RZ, PT ;  /* 0x000000ff1700720c */ /* 0x020fe20003f26270 */
[----:B------:R-:W-:-:S02]  /*13900*/  IMAD.MOV.U32 R23, RZ, RZ, R21 ;  /* 0x000000ffff177224 */ /* 0x000fc400078e0015 */
[----:B------:R-:W5:Y:S02]  /*13910*/  LDL R21, [R1+0x34ac] ;  /* 0x0034ac0001157983 */ /* 0x000f640000100800 */
[----:B------:R-:W-:Y:S01]  /*13920*/  @!P0 IMAD.MOV R23, RZ, RZ, -R23 ;  /* 0x000000ffff178224 */ /* 0x000fe200078e0a17 */
[----:B------:R-:W-:-:S07]  /*13930*/  ISETP.GT.U32.AND P4, PT, R2, R16, PT ;  /* 0x000000100200720c */ /* 0x000fce0003f84070 */
[----:B------:R-:W-:-:S06]  /*13940*/  @!P1 IMAD.MOV R18, RZ, RZ, -R18 ;  /* 0x000000ffff129224 */ /* 0x000fcc00078e0a12 */
[----:B------:R-:W-:Y:S01]  /*13950*/  @!P4 IMAD.IADD R16, R16, 0x1, -R2 ;  /* 0x000000011010c824 */ /* 0x000fe200078e0a02 */
[----:B------:R-:W-:Y:S02]  /*13960*/  ISETP.GE.AND P4, PT, R22, RZ, PT ;  /* 0x000000ff1600720c */ /* 0x000fe40003f86270 */
[----:B------:R-:W2:Y:S01]  /*13970*/  LDL.LU R22, [R1+0x52c] ;  /* 0x00052c0001167983 */ /* 0x000ea20000300800 */
[----:B------:R-:W-:-:S03]  /*13980*/  ISETP.GE.AND P1, PT, R24, RZ, PT ;  /* 0x000000ff1800720c */ /* 0x000fc60003f26270 */
[----:B------:R0:W-:Y:S04]  /*13990*/  STL [R1+0x14], R23 ;  /* 0x0000141701007387 */ /* 0x0001e80000100800 */
[----:B0-----:R-:W2:Y:S04]  /*139a0*/  LDL R23, [R1+0x34b8] ;  /* 0x0034b80001177983 */ /* 0x001ea80000100800 */
[----:B------:R-:W-:Y:S04]  /*139b0*/  STL [R1+0x10], R20 ;  /* 0x0000101401007387 */ /* 0x000fe80000100800 */
[----:B------:R-:W-:Y:S04]  /*139c0*/  STL [R1+0x4], R19 ;  /* 0x0000041301007387 */ /* 0x000fe80000100800 */
[----:B------:R-:W2:Y:S01]  /*139d0*/  LDL R24, [R1+0x34bc] ;  /* 0x0034bc0001187983 */ /* 0x000ea20000100800 */
[----:B------:R-:W-:-:S02]  /*139e0*/  ISETP.GT.U32.AND P5, PT, R2, R15, PT ;  /* 0x0000000f0200720c */ /* 0x000fc40003fa4070 */
[----:B------:R-:W-:Y:S01]  /*139f0*/  ISETP.GT.U32.AND P0, PT, R2, R16, PT ;  /* 0x000000100200720c */ /* 0x000fe20003f04070 */
[----:B------:R-:W-:-:S10]  /*13a00*/  @!P4 IMAD.MOV R17, RZ, RZ, -R17 ;  /* 0x000000ffff11c224 */ /* 0x000fd400078e0a11 */
[--C-:B------:R-:W-:Y:S01]  /*13a10*/  @!P5 IMAD.IADD R15, R15, 0x1, -R2.reuse ;  /* 0x000000010f0fd824 */ /* 0x100fe200078e0a02 */
[----:B------:R0:W-:Y:S01]  /*13a20*/  STL [R1], R18 ;  /* 0x0000001201007387 */ /* 0x0001e20000100800 */
[----:B------:R-:W-:-:S03]  /*13a30*/  @!P0 IMAD.IADD R16, R16, 0x1, -R2 ;  /* 0x0000000110108824 */ /* 0x000fc600078e0a02 */
[----:B------:R-:W-:Y:S01]  /*13a40*/  STL [R1+0x3574], R17 ;  /* 0x0035741101007387 */ /* 0x000fe20000100800 */
[----:B------:R-:W-:-:S13]  /*13a50*/  ISETP.GT.U32.AND P0, PT, R2, R12, PT ;  /* 0x0000000c0200720c */ /* 0x000fda0003f04070 */
[----:B------:R-:W-:Y:S01]  /*13a60*/  @!P0 IMAD.IADD R12, R12, 0x1, -R2 ;  /* 0x000000010c0c8824 */ /* 0x000fe200078e0a02 */
[----:B---3--:R-:W-:-:S13]  /*13a70*/  ISETP.GT.U32.AND P2, PT, R2, R14, PT ;  /* 0x0000000e0200720c */ /* 0x008fda0003f44070 */
[----:B------:R-:W-:Y:S01]  /*13a80*/  @!P2 IMAD.IADD R14, R14, 0x1, -R2 ;  /* 0x000000010e0ea824 */ /* 0x000fe200078e0a02 */
[----:B------:R-:W-:-:S04]  /*13a90*/  ISETP.GT.U32.AND P2, PT, R2, R15, PT ;  /* 0x0000000f0200720c */ /* 0x000fc80003f44070 */
[----:B------:R-:W-:-:S09]  /*13aa0*/  ISETP.GT.U32.AND P6, PT, R2, R14, PT ;  /* 0x0000000e0200720c */ /* 0x000fd20003fc4070 */
[----:B------:R-:W-:-:S04]  /*13ab0*/  @!P2 IMAD.IADD R15, R15, 0x1, -R2 ;  /* 0x000000010f0fa824 */ /* 0x000fc800078e0a02 */
[----:B------:R-:W-:Y:S02]  /*13ac0*/  @!P6 IMAD.IADD R14, R14, 0x1, -R2 ;  /* 0x000000010e0ee824 */ /* 0x000fe400078e0a02 */
[----:B------:R-:W-:Y:S01]  /*13ad0*/  @!P1 IMAD.MOV R15, RZ, RZ, -R15 ;  /* 0x000000ffff0f9224 */ /* 0x000fe200078e0a0f */
[----:B----4-:R-:W-:Y:S02]  /*13ae0*/  ISETP.GE.AND P4, PT, R25, RZ, PT ;  /* 0x000000ff1900720c */ /* 0x010fe40003f86270 */
[----:B------:R-:W3:Y:S11]  /*13af0*/  LDL R25, [R1+0x34c0] ;  /* 0x0034c00001197983 */ /* 0x000ef60000100800 */
[----:B------:R-:W-:Y:S01]  /*13b00*/  @!P4 IMAD.MOV R14, RZ, RZ, -R14 ;  /* 0x000000ffff0ec224 */ /* 0x000fe200078e0a0e */
[----:B-----5:R-:W-:-:S13]  /*13b10*/  ISETP.GE.AND P3, PT, R21, RZ, PT ;  /* 0x000000ff1500720c */ /* 0x020fda0003f66270 */
[----:B------:R-:W-:-:S05]  /*13b20*/  @!P3 IMAD.MOV R16, RZ, RZ, -R16 ;  /* 0x000000ffff10b224 */ /* 0x000fca00078e0a10 */
[----:B------:R1:W-:Y:S04]  /*13b30*/  STL [R1+0x3578], R16 ;  /* 0x0035781001007387 */ /* 0x0003e80000100800 */
[----:B------:R-:W-:Y:S01]  /*13b40*/  STL [R1+0x357c], R15 ;  /* 0x00357c0f01007387 */ /* 0x000fe20000100800 */
[----:B--2---:R-:W-:Y:S02]  /*13b50*/  ISETP.GE.AND P2, PT, R22, RZ, PT ;  /* 0x000000ff1600720c */ /* 0x004fe40003f46270 */
[----:B0-----:R-:W-:Y:S02]  /*13b60*/  IABS R18, R22 ;  /* 0x0000001600127213 */ /* 0x001fe40000000000 */
[----:B------:R-:W2:Y:S04]  /*13b70*/  LDL R22, [R1+0x34c4] ;  /* 0x0034c40001167983 */ /* 0x000ea80000100800 */
[----:B------:R-:W-:Y:S01]  /*13b80*/  STL [R1+0x3580], R14 ;  /* 0x0035800e01007387 */ /* 0x000fe20000100800 */
[----:B------:R-:W-:-:S03]  /*13b90*/  ISETP.GE.AND P0, PT, R23, RZ, PT ;  /* 0x000000ff1700720c */ /* 0x000fc60003f06270 */
[----:B------:R-:W4:Y:S01]  /*13ba0*/  LDL R23, [R1+0x34c8] ;  /* 0x0034c80001177983 */ /* 0x000f220000100800 */
[----:B------:R-:W-:-:S03]  /*13bb0*/  ISETP.GE.AND P4, PT, R24, RZ, PT ;  /* 0x000000ff1800720c */ /* 0x000fc60003f86270 */
[----:B------:R-:W5:Y:S01]  /*13bc0*/  LDL R24, [R1+0x34cc] ;  /* 0x0034cc0001187983 */ /* 0x000f620000100800 */
[C---:B------:R-:W-:Y:S02]  /*13bd0*/  ISETP.GT.U32.AND P5, PT, R2.reuse, R13, PT ;  /* 0x0000000d0200720c */ /* 0x040fe40003fa4070 */
[----:B------:R-:W-:-:S11]  /*13be0*/  ISETP.GT.U32.AND P3, PT, R2, R11, PT ;  /* 0x0000000b0200720c */ /* 0x000fd60003f64070 */
[----:B------:R-:W-:-:S05]  /*13bf0*/  @!P5 IMAD.IADD R13, R13, 0x1, -R2 ;  /* 0x000000010d0dd824 */ /* 0x000fca00078e0a02 */
[C---:B------:R-:W-:Y:S01]  /*13c00*/  ISETP.GT.U32.AND P5, PT, R2.reuse, R13, PT ;  /* 0x0000000d0200720c */ /* 0x040fe20003fa4070 */
[----:B------:R-:W-:Y:S02]  /*13c10*/  IMAD.MOV.U32 R19, RZ, RZ, R18 ;  /* 0x000000ffff137224 */ /* 0x000fe400078e0012 */
[----:B------:R-:W-:Y:S01]  /*13c20*/  @!P3 IMAD.IADD R11, R11, 0x1, -R2 ;  /* 0x000000010b0bb824 */ /* 0x000fe200078e0a02 */
[----:B------:R-:W-:-:S09]  /*13c30*/  ISETP.GT.U32.AND P1, PT, R2, R12, PT ;  /* 0x0000000c0200720c */ /* 0x000fd20003f24070 */
[----:B------:R-:W-:Y:S01]  /*13c40*/  @!P5 IMAD.IADD R13, R13, 0x1, -R2 ;  /* 0x000000010d0dd824 */ /* 0x000fe200078e0a02 */
[----:B------:R-:W-:-:S03]  /*13c50*/  ISETP.GT.U32.AND P5, PT, R2, R9, PT ;  /* 0x000000090200720c */ /* 0x000fc60003fa4070 */
[----:B------:R-:W-:Y:S01]  /*13c60*/  IMAD.MOV.U32 R18, RZ, RZ, R13 ;  /* 0x000000ffff127224 */ /* 0x000fe200078e000d */
[----:B------:R-:W-:-:S03]  /*13c70*/  ISETP.GT.U32.AND P3, PT, R2, R11, PT ;  /* 0x0000000b0200720c */ /* 0x000fc60003f64070 */
[----:B------:R-:W-:-:S05]  /*13c80*/  @!P0 IMAD.MOV R18, RZ, RZ, -R18 ;  /* 0x000000ffff128224 */ /* 0x000fca00078e0a12 */
[----:B------:R-:W-:Y:S01]  /*13c90*/  STL [R1+0x3584], R18 ;  /* 0x0035841201007387 */ /* 0x000fe20000100800 */
[--C-:B------:R-:W-:Y:S02]  /*13ca0*/  @!P5 IMAD.IADD R9, R9, 0x1, -R2.reuse ;  /* 0x000000010909d824 */ /* 0x100fe400078e0a02 */
[----:B------:R-:W-:-:S03]  /*13cb0*/  @!P1 IMAD.IADD R12, R12, 0x1, -R2 ;  /* 0x000000010c0c9824 */ /* 0x000fc600078e0a02 */
[----:B------:R-:W-:Y:S01]  /*13cc0*/  ISETP.GT.U32.AND P5, PT, R2, R9, PT ;  /* 0x000000090200720c */ /* 0x000fe20003fa4070 */
[----:B------:R-:W-:Y:S02]  /*13cd0*/  @!P3 IMAD.IADD R11, R11, 0x1, -R2 ;  /* 0x000000010b0bb824 */ /* 0x000fe400078e0a02 */
[----:B------:R-:W-:-:S10]  /*13ce0*/  @!P4 IMAD.MOV R12, RZ, RZ, -R12 ;  /* 0x000000ffff0cc224 */ /* 0x000fd400078e0a0c */
[----:B------:R-:W-:Y:S01]  /*13cf0*/  @!P5 IMAD.IADD R9, R9, 0x1, -R2 ;  /* 0x000000010909d824 */ /* 0x000fe200078e0a02 */
[----:B---3--:R-:W-:Y:S02]  /*13d00*/  ISETP.GE.AND P0, PT, R25, RZ, PT ;  /* 0x000000ff1900720c */ /* 0x008fe40003f06270 */
[----:B------:R-:W3:Y:S04]  /*13d10*/  LDL R25, [R1+0x34d0] ;  /* 0x0034d00001197983 */ /* 0x000ee80000100800 */
[----:B------:R-:W-:Y:S07]  /*13d20*/  STL [R1+0x3588], R12 ;  /* 0x0035880c01007387 */ /* 0x000fee0000100800 */
[----:B------:R-:W-:Y:S01]  /*13d30*/  @!P0 IMAD.MOV R11, RZ, RZ, -R11 ;  /* 0x000000ffff0b8224 */ /* 0x000fe200078e0a0b */
[----:B--2---:R-:W-:-:S02]  /*13d40*/  ISETP.GE.AND P4, PT, R22, RZ, PT ;  /* 0x000000ff1600720c */ /* 0x004fc40003f86270 */
[----:B------:R-:W2:Y:S04]  /*13d50*/  LDL R22, [R1+0x34d4] ;  /* 0x0034d40001167983 */ /* 0x000ea80000100800 */
[----:B------:R-:W-:Y:S01]  /*13d60*/  STL [R1+0x358c], R11 ;  /* 0x00358c0b01007387 */ /* 0x000fe20000100800 */
[----:B----4-:R-:W-:-:S03]  /*13d70*/  ISETP.GE.AND P0, PT, R23, RZ, PT ;  /* 0x000000ff1700720c */ /* 0x010fc60003f06270 */
[----:B------:R-:W4:Y:S01]  /*13d80*/  LDL R23, [R1+0x34d8] ;  /* 0x0034d80001177983 */ /* 0x000f220000100800 */
[----:B-----5:R-:W-:-:S03]  /*13d90*/  ISETP.GE.AND P5, PT, R24, RZ, PT ;  /* 0x000000ff1800720c */ /* 0x020fc60003fa6270 */
[----:B------:R-:W5:Y:S01]  /*13da0*/  LDL.LU R24, [R1+0x538] ;  /* 0x0005380001187983 */ /* 0x000f620000300800 */
[C---:B------:R-:W-:Y:S02]  /*13db0*/  ISETP.GT.U32.AND P6, PT, R2.reuse, R10, PT ;  /* 0x0000000a0200720c */ /* 0x040fe40003fc4070 */
[C---:B------:R-:W-:Y:S02]  /*13dc0*/  ISETP.GT.U32.AND P1, PT, R2.reuse, R8, PT ;  /* 0x000000080200720c */ /* 0x040fe40003f24070 */
[----:B------:R-:W-:-:S09]  /*13dd0*/  ISETP.GT.U32.AND P3, PT, R2, R7, PT ;  /* 0x000000070200720c */ /* 0x000fd20003f64070 */
[----:B------:R-:W-:-:S05]  /*13de0*/  @!P6 IMAD.IADD R10, R10, 0x1, -R2 ;  /* 0x000000010a0ae824 */ /* 0x000fca00078e0a02 */
[----:B------:R-:W-:Y:S01]  /*13df0*/  ISETP.GT.U32.AND P6, PT, R2, R10, PT ;  /* 0x0000000a0200720c */ /* 0x000fe20003fc4070 */
[--C-:B------:R-:W-:Y:S02]  /*13e00*/  @!P1 IMAD.IADD R8, R8, 0x1, -R2.reuse ;  /* 0x0000000108089824 */ /* 0x100fe400078e0a02 */
[----:B------:R-:W-:-:S03]  /*13e10*/  @!P3 IMAD.IADD R7, R7, 0x1, -R2 ;  /* 0x000000010707b824 */ /* 0x000fc600078e0a02 */
[----:B------:R-:W-:-:S07]  /*13e20*/  ISETP.GT.U32.AND P1, PT, R2, R8, PT ;  /* 0x000000080200720c */ /* 0x000fce0003f24070 */
[----:B------:R-:W-:Y:S01]  /*13e30*/  @!P6 IMAD.IADD R10, R10, 0x1, -R2 ;  /* 0x000000010a0ae824 */ /* 0x000fe200078e0a02 */
[----:B------:R-:W-:-:S03]  /*13e40*/  ISETP.GT.U32.AND P6, PT, R2, R6, PT ;  /* 0x000000060200720c */ /* 0x000fc60003fc4070 */
[----:B------:R-:W-:Y:S01]  /*13e50*/  @!P4 IMAD.MOV R10, RZ, RZ, -R10 ;  /* 0x000000ffff0ac224 */ /* 0x000fe200078e0a0a */
[----:B------:R-:W-:Y:S01]  /*13e60*/  ISETP.GT.U32.AND P4, PT, R2, R7, PT ;  /* 0x000000070200720c */ /* 0x000fe20003f84070 */
[----:B------:R-:W-:Y:S02]  /*13e70*/  @!P1 IMAD.IADD R8, R8, 0x1, -R2 ;  /* 0x0000000108089824 */ /* 0x000fe400078e0a02 */
[----:B------:R-:W-:-:S06]  /*13e80*/  @!P0 IMAD.MOV R9, RZ, RZ, -R9 ;  /* 0x000000ffff098224 */ /* 0x000fcc00078e0a09 */
[----:B------:R-:W-:Y:S02]  /*13e90*/  @!P6 IMAD.IADD R6, R6, 0x1, -R2 ;  /* 0x000000010606e824 */ /* 0x000fe400078e0a02 */
[----:B------:R-:W-:Y:S02]  /*13ea0*/  @!P5 IMAD.MOV R8, RZ, RZ, -R8 ;  /* 0x000000ffff08d224 */ /* 0x000fe400078e0a08 */
[----:B------:R-:W-:Y:S01]  /*13eb0*/  @!P4 IMAD.IADD R7, R7, 0x1, -R2 ;  /* 0x000000010707c824 */ /* 0x000fe200078e0a02 */
[----:B------:R-:W-:Y:S01]  /*13ec0*/  ISETP.GT.U32.AND P6, PT, R2, R6, PT ;  /* 0x000000060200720c */ /* 0x000fe20003fc4070 */
[----:B------:R-:W-:-:S04]  /*13ed0*/  IMAD.HI.U32 R13, R0, R19, RZ ;  /* 0x00000013000d7227 */ /* 0x000fc800078e00ff */
[----:B------:R-:W-:Y:S01]  /*13ee0*/  IMAD.MOV R13, RZ, RZ, -R13 ;  /* 0x000000ffff0d7224 */ /* 0x000fe200078e0a0d */
[----:B------:R-:W-:-:S03]  /*13ef0*/  ISETP.GT.U32.AND P1, PT, R2, R4, PT ;  /* 0x000000040200720c */ /* 0x000fc60003f24070 */
[----:B------:R-:W-:-:S04]  /*13f00*/  IMAD R13, R2, R13, R19 ;  /* 0x0000000d020d7224 */ /* 0x000fc800078e0213 */
[----:B------:R-:W-:-:S06]  /*13f10*/  @!P6 IMAD.IADD R6, R6, 0x1, -R2 ;  /* 0x000000010606e824 */ /* 0x000fcc00078e0a02 */
[----:B------:R-:W-:Y:S01]  /*13f20*/  @!P1 IMAD.IADD R4, R4, 0x1, -R2 ;  /* 0x0000000104049824 */ /* 0x000fe200078e0a02 */
[----:B---3--:R-:W-:Y:S02]  /*13f30*/  ISETP.GE.AND P3, PT, R25, RZ, PT ;  /* 0x000000ff1900720c */ /* 0x008fe40003f66270 */
[----:B------:R-:W3:Y:S04]  /*13f40*/  LDL.LU R25, [R1+0x53c] ;  /* 0x00053c0001197983 */ /* 0x000ee80000300800 */
[----:B------:R-:W-:Y:S04]  /*13f50*/  STL [R1+0x3590], R10 ;  /* 0x0035900a01007387 */ /* 0x000fe80000100800 */
[----:B------:R-:W-:Y:S03]  /*13f60*/  STL [R1+0x3594], R9 ;  /* 0x0035940901007387 */ /* 0x000fe60000100800 */
[----:B------:R-:W-:Y:S01]  /*13f70*/  @!P3 IMAD.MOV R7, RZ, RZ, -R7 ;  /* 0x000000ffff07b224 */ /* 0x000fe200078e0a07 */
[----:B------:R-:W-:Y:S04]  /*13f80*/  STL [R1+0x3598], R8 ;  /* 0x0035980801007387 */ /* 0x000fe80000100800 */
[----:B-1----:R-:W3:Y:S04]  /*13f90*/  LDL R16, [R1+0x34dc] ;  /* 0x0034dc0001107983 */ /* 0x002ee80000100800 */
[----:B------:R-:W-:Y:S01]  /*13fa0*/  STL [R1+0x359c], R7 ;  /* 0x00359c0701007387 */ /* 0x000fe20000100800 */
[----:B--2---:R-:W-:-:S02]  /*13fb0*/  ISETP.GE.AND P0, PT, R22, RZ, PT ;  /* 0x000000ff1600720c */ /* 0x004fc40003f06270 */
[----:B----4-:R-:W-:Y:S02]  /*13fc0*/  ISETP.GE.AND P4, PT, R23, RZ, PT ;  /* 0x000000ff1700720c */ /* 0x010fe40003f86270 */
[----:B------:R-:W2:Y:S01]  /*13fd0*/  LDL R23, [R1+0x34e0] ;  /* 0x0034e00001177983 */ /* 0x000ea20000100800 */
[----:B-----5:R-:W-:-:S05]  /*13fe0*/  IABS R19, R24 ;  /* 0x0000001800137213 */ /* 0x020fca0000000000 */
[----:B------:R-:W-:Y:S02]  /*13ff0*/  IMAD.MOV.U32 R21, RZ, RZ, R19 ;  /* 0x000000ffff157224 */ /* 0x000fe400078e0013 */
[----:B------:R-:W-:-:S04]  /*14000*/  IMAD.MOV.U32 R19, RZ, RZ, R6 ;  /* 0x000000ffff137224 */ /* 0x000fc800078e0006 */
[----:B------:R-:W-:Y:S01]  /*14010*/  @!P0 IMAD.MOV R19, RZ, RZ, -R19 ;  /* 0x000000ffff138224 */ /* 0x000fe200078e0a13 */
[----:B------:R-:W-:-:S04]  /*14020*/  ISETP.GE.AND P1, PT, R24, RZ, PT ;  /* 0x000000ff1800720c */ /* 0x000fc80003f26270 */
[----:B------:R-:W-:Y:S04]  /*14030*/  STL [R1+0x35a0], R19 ;  /* 0x0035a01301007387 */ /* 0x000fe80000100800 */
[----:B------:R-:W4:Y:S01]  /*14040*/  LDL R24, [R1+0x34e4] ;  /* 0x0034e40001187983 */ /* 0x000f220000100800 */
[C---:B------:R-:W-:Y:S02]  /*14050*/  ISETP.GT.U32.AND P6, PT, R2.reuse, R27, PT ;  /* 0x0000001b0200720c */ /* 0x040fe40003fc4070 */
[C---:B------:R-:W-:Y:S02]  /*14060*/  ISETP.GT.U32.AND P3, PT, R2.reuse, R4, PT ;  /* 0x000000040200720c */ /* 0x040fe40003f64070 */
[----:B------:R-:W-:-:S09]  /*14070*/  ISETP.GT.U32.AND P5, PT, R2, R3, PT ;  /* 0x000000030200720c */ /* 0x000fd20003fa4070 */
[--C-:B------:R-:W-:Y:S02]  /*14080*/  @!P6 IMAD.IADD R27, R27, 0x1, -R2.reuse ;  /* 0x000000011b1be824 */ /* 0x100fe400078e0a02 */
[--C-:B------:R-:W-:Y:S01]  /*14090*/  @!P3 IMAD.IADD R4, R4, 0x1, -R2.reuse ;  /* 0x000000010404b824 */ /* 0x100fe200078e0a02 */
[C---:B------:R-:W-:Y:S02]  /*140a0*/  ISETP.GT.U32.AND P3, PT, R2.reuse, R28, PT ;  /* 0x0000001c0200720c */ /* 0x040fe40003f64070 */
[----:B------:R-:W-:Y:S01]  /*140b0*/  ISETP.GT.U32.AND P0, PT, R2, R27, PT ;  /* 0x0000001b0200720c */ /* 0x000fe20003f04070 */
[----:B------:R-:W-:Y:S02]  /*140c0*/  @!P5 IMAD.IADD R3, R3, 0x1, -R2 ;  /* 0x000000010303d824 */ /* 0x000fe400078e0a02 */
[----:B------:R-:W-:-:S03]  /*140d0*/  IMAD.HI.U32 R20, R0, R21, RZ ;  /* 0x0000001500147227 */ /* 0x000fc600078e00ff */
[----:B------:R-:W-:Y:S01]  /*140e0*/  ISETP.GT.U32.AND P5, PT, R2, R3, PT ;  /* 0x000000030200720c */ /* 0x000fe20003fa4070 */
[----:B------:R-:W-:-:S04]  /*140f0*/  IMAD.MOV R20, RZ, RZ, -R20 ;  /* 0x000000ffff147224 */ /* 0x000fc800078e0a14 */
[--C-:B------:R-:W-:Y:S02]  /*14100*/  @!P3 IMAD.IADD R28, R28, 0x1, -R2.reuse ;  /* 0x000000011c1cb824 */ /* 0x100fe400078e0a02 */
[----:B------:R-:W-:-:S06]  /*14110*/  @!P0 IMAD.IADD R27, R27, 0x1, -R2 ;  /* 0x000000011b1b8824 */ /* 0x000fcc00078e0a02 */
[----:B------:R-:W-:Y:S01]  /*14120*/  @!P5 IMAD.IADD R3, R3, 0x1, -R2 ;  /* 0x000000010303d824 */ /* 0x000fe200078e0a02 */
[----:B---3--:R-:W-:Y:S02]  /*14130*/  ISETP.GE.AND P6, PT, R25, RZ, PT ;  /* 0x000000ff1900720c */ /* 0x008fe40003fc6270 */
[----:B------:R-:W-:Y:S02]  /*14140*/  IABS R6, R25 ;  /* 0x0000001900067213 */ /* 0x000fe40000000000 */
[----:B------:R-:W3:Y:S04]  /*14150*/  LDL.LU R25, [R1+0x530] ;  /* 0x0005300001197983 */ /* 0x000ee80000300800 */
[----:B------:R-:W5:Y:S01]  /*14160*/  LDL.LU R17, [R1+0x534] ;  /* 0x0005340001117983 */ /* 0x000f620000300800 */
[----:B------:R-:W-:Y:S01]  /*14170*/  IMAD.MOV.U32 R22, RZ, RZ, R6 ;  /* 0x000000ffff167224 */ /* 0x000fe200078e0006 */
[----:B------:R-:W-:Y:S01]  /*14180*/  ISETP.GE.AND P0, PT, R16, RZ, PT ;  /* 0x000000ff1000720c */ /* 0x000fe20003f06270 */
[----:B------:R-:W-:-:S02]  /*14190*/  IMAD R6, R2, R20, R21 ;  /* 0x0000001402067224 */ /* 0x000fc400078e0215 */
[----:B------:R-:W-:-:S04]  /*141a0*/  IMAD.MOV.U32 R20, RZ, RZ, R4 ;  /* 0x000000ffff147224 */ /* 0x000fc800078e0004 */
[----:B------:R-:W-:-:S06]  /*141b0*/  @!P4 IMAD.MOV R20, RZ, RZ, -R20 ;  /* 0x000000ffff14c224 */ /* 0x000fcc00078e0a14 */
[----:B------:R-:W-:Y:S01]  /*141c0*/  @!P0 IMAD.MOV R3, RZ, RZ, -R3 ;  /* 0x000000ffff038224 */ /* 0x000fe200078e0a03 */
[----:B------:R-:W-:Y:S04]  /*141d0*/  STL [R1+0x35a4], R20 ;  /* 0x0035a41401007387 */ /* 0x000fe80000100800 */
[----:B------:R0:W-:Y:S01]  /*141e0*/  STL [R1+0x35a8], R3 ;  /* 0x0035a80301007387 */ /* 0x0001e20000100800 */
[----:B--2---:R-:W-:-:S13]  /*141f0*/  ISETP.GE.AND P3, PT, R23, RZ, PT ;  /* 0x000000ff1700720c */ /* 0x004fda0003f66270 */
[----:B------:R-:W-:-:S05]  /*14200*/  @!P3 IMAD.MOV R27, RZ, RZ, -R27 ;  /* 0x000000ffff1bb224 */ /* 0x000fca00078e0a1b */
[----:B------:R-:W-:Y:S01]  /*14210*/  STL [R1+0x35ac], R27 ;  /* 0x0035ac1b01007387 */ /* 0x000fe20000100800 */
[----:B----4-:R-:W-:-:S03]  /*14220*/  ISETP.GE.AND P3, PT, R24, RZ, PT ;  /* 0x000000ff1800720c */ /* 0x010fc60003f66270 */
[----:B------:R-:W2:Y:S01]  /*14230*/  LDL R24, [R1+0x34e8] ;  /* 0x0034e80001187983 */ /* 0x000ea20000100800 */
[C---:B------:R-:W-:Y:S02]  /*14240*/  ISETP.GT.U32.AND P5, PT, R2.reuse, R29, PT ;  /* 0x0000001d0200720c */ /* 0x040fe40003fa4070 */
[----:B------:R-:W-:-:S11]  /*14250*/  ISETP.GT.U32.AND P0, PT, R2, R26, PT ;  /* 0x0000001a0200720c */ /* 0x000fd60003f04070 */
[----:B------:R-:W-:Y:S01]  /*14260*/  @!P5 IMAD.IADD R29, R29, 0x1, -R2 ;  /* 0x000000011d1dd824 */ /* 0x000fe200078e0a02 */
[----:B------:R-:W-:-:S04]  /*14270*/  ISETP.GT.U32.AND P5, PT, R2, R28, PT ;  /* 0x0000001c0200720c */ /* 0x000fc80003fa4070 */
[----:B------:R-:W-:Y:S01]  /*14280*/  ISETP.GT.U32.AND P4, PT, R2, R29, PT ;  /* 0x0000001d0200720c */ /* 0x000fe20003f84070 */
[----:B------:R-:W0:Y:S01]  /*14290*/  S2R R16, SR_TID.X ;  /* 0x0000000000107919 */ /* 0x000e220000002100 */
[----:B------:R-:W-:-:S07]  /*142a0*/  IMAD.HI.U32 R21, R0, R22, RZ ;  /* 0x0000001600157227 */ /* 0x000fce00078e00ff */
[--C-:B------:R-:W-:Y:S01]  /*142b0*/  @!P5 IMAD.IADD R28, R28, 0x1, -R2.reuse ;  /* 0x000000011c1cd824 */ /* 0x100fe200078e0a02 */
[C---:B------:R-:W-:Y:S01]  /*142c0*/  ISETP.GT.U32.AND P5, PT, R2.reuse, R13, PT ;  /* 0x0000000d0200720c */ /* 0x040fe20003fa4070 */
[----:B------:R-:W-:Y:S02]  /*142d0*/  IMAD.MOV R4, RZ, RZ, -R21 ;  /* 0x000000ffff047224 */ /* 0x000fe400078e0a15 */
[----:B------:R-:W-:Y:S01]  /*142e0*/  @!P4 IMAD.IADD R29, R29, 0x1, -R2 ;  /* 0x000000011d1dc824 */ /* 0x000fe200078e0a02 */
[C---:B------:R-:W-:Y:S01]  /*142f0*/  ISETP.GT.U32.AND P4, PT, R2.reuse, R6, PT ;  /* 0x000000060200720c */ /* 0x040fe20003f84070 */
[----:B------:R-:W-:Y:S02]  /*14300*/  IMAD R4, R2, R4, R22 ;  /* 0x0000000402047224 */ /* 0x000fe400078e0216 */
[----:B------:R-:W-:-:S03]  /*14310*/  @!P0 IMAD.IADD R26, R26, 0x1, -R2 ;  /* 0x000000011a1a8824 */ /* 0x000fc600078e0a02 */
[----:B------:R-:W-:-:S03]  /*14320*/  ISETP.GT.U32.AND P0, PT, R2, R4, PT ;  /* 0x000000040200720c */ /* 0x000fc60003f04070 */
[----:B------:R-:W-:Y:S01]  /*14330*/  @!P5 IMAD.IADD R13, R13, 0x1, -R2 ;  /* 0x000000010d0dd824 */ /* 0x000fe200078e0a02 */
[----:B------:R-:W-:-:S03]  /*14340*/  ISETP.GT.U32.AND P5, PT, R2, R26, PT ;  /* 0x0000001a0200720c */ /* 0x000fc60003fa4070 */
[----:B------:R-:W-:Y:S02]  /*14350*/  @!P4 IMAD.IADD R6, R6, 0x1, -R2 ;  /* 0x000000010606c824 */ /* 0x000fe400078e0a02 */
[----:B------:R-:W-:-:S03]  /*14360*/  @!P3 IMAD.MOV R28, RZ, RZ, -R28 ;  /* 0x000000ffff1cb224 */ /* 0x000fc600078e0a1c */
[----:B------:R-:W-:Y:S01]  /*14370*/  ISETP.GT.U32.AND P3, PT, R2, R6, PT ;  /* 0x000000060200720c */ /* 0x000fe20003f64070 */
[----:B------:R-:W-:-:S04]  /*14380*/  @!P0 IMAD.IADD R4, R4, 0x1, -R2 ;  /* 0x0000000104048824 */ /* 0x000fc800078e0a02 */
[----:B------:R-:W-:Y:S01]  /*14390*/  @!P5 IMAD.IADD R26, R26, 0x1, -R2 ;  /* 0x000000011a1ad824 */ /* 0x000fe200078e0a02 */
[----:B------:R-:W-:-:S07]  /*143a0*/  ISETP.GT.U32.AND P0, PT, R2, R4, PT ;  /* 0x000000040200720c */ /* 0x000fce0003f04070 */
[----:B------:R-:W-:-:S06]  /*143b0*/  @!P3 IMAD.IADD R6, R6, 0x1, -R2 ;  /* 0x000000010606b824 */ /* 0x000fcc00078e0a02 */
[----:B------:R-:W-:Y:S01]  /*143c0*/  @!P0 IMAD.IADD R4, R4, 0x1, -R2 ;  /* 0x0000000104048824 */ /* 0x000fe200078e0a02 */
[----:B------:R-:W-:Y:S01]  /*143d0*/  STL [R1+0x35b0], R28 ;  /* 0x0035b01c01007387 */ /* 0x000fe20000100800 */
[----:B0-----:R-:W-:Y:S01]  /*143e0*/  IMAD.SHL.U32 R3, R16, 0x10, RZ ;  /* 0x0000001010037824 */ /* 0x001fe200078e00ff */
[----:B---3--:R-:W-:-:S05]  /*143f0*/  IABS R21, R25 ;  /* 0x0000001900157213 */ /* 0x008fca0000000000 */
[----:B------:R-:W-:Y:S01]  /*14400*/  IMAD.HI.U32 R23, R0, R21, RZ ;  /* 0x0000001500177227 */ /* 0x000fe200078e00ff */
[----:B-----5:R-:W-:-:S03]  /*14410*/  IABS R22, R17 ;  /* 0x0000001100167213 */ /* 0x020fc60000000000 */
[----:B------:R-:W-:Y:S02]  /*14420*/  IMAD.MOV R23, RZ, RZ, -R23 ;  /* 0x000000ffff177224 */ /* 0x000fe400078e0a17 */
[----:B------:R-:W-:-:S04]  /*14430*/  IMAD.HI.U32 R0, R0, R22, RZ ;  /* 0x0000001600007227 */ /* 0x000fc800078e00ff */
[----:B------:R-:W-:Y:S02]  /*14440*/  IMAD R21, R2, R23, R21 ;  /* 0x0000001702157224 */ /* 0x000fe400078e0215 */
[----:B------:R-:W-:Y:S02]  /*14450*/  IMAD.MOV R0, RZ, RZ, -R0 ;  /* 0x000000ffff007224 */ /* 0x000fe400078e0a00 */
[----:B------:R-:W-:Y:S01]  /*14460*/  IMAD.SHL.U32 R23, R16, 0x40, RZ ;  /* 0x0000004010177824 */ /* 0x000fe200078e00ff */
[C---:B------:R-:W-:Y:S01]  /*14470*/  ISETP.GT.U32.AND P5, PT, R2.reuse, R21, PT ;  /* 0x000000150200720c */ /* 0x040fe20003fa4070 */
[----:B------:R-:W-:Y:S02]  /*14480*/  IMAD R22, R2, R0, R22 ;  /* 0x0000000002167224 */ /* 0x000fe400078e0216 */
[----:B------:R-:W-:Y:S01]  /*14490*/  IMAD.SHL.U32 R0, R16, 0x8, RZ ;  /* 0x0000000810007824 */ /* 0x000fe200078e00ff */
[----:B------:R-:W-:-:S04]  /*144a0*/  LOP3.LUT R23, R23, 0x1c0, RZ, 0xc0, !PT ;  /* 0x000001c017177812 */ /* 0x000fc800078ec0ff */
[----:B------:R-:W-:Y:S01]  /*144b0*/  LOP3.LUT R23, R23, 0x30, R0, 0xf8, !PT ;  /* 0x0000003017177812 */ /* 0x000fe200078ef800 */
[----:B------:R-:W-:-:S04]  /*144c0*/  IMAD.SHL.U32 R0, R16, 0x2, RZ ;  /* 0x0000000210007824 */ /* 0x000fc800078e00ff */
[----:B------:R-:W-:Y:S01]  /*144d0*/  @!P5 IMAD.IADD R21, R21, 0x1, -R2 ;  /* 0x000000011515d824 */ /* 0x000fe200078e0a02 */
[----:B------:R-:W-:Y:S02]  /*144e0*/  LOP3.LUT R23, R23, 0x30, R0, 0x78, !PT ;  /* 0x0000003017177812 */ /* 0x000fe400078e7800 */
[----:B------:R-:W-:Y:S02]  /*144f0*/  LOP3.LUT R0, R16, 0x3, RZ, 0xc0, !PT ;  /* 0x0000000310007812 */ /* 0x000fe400078ec0ff */
[----:B------:R-:W-:Y:S02]  /*14500*/  ISETP.GE.AND P0, PT, R25, RZ, PT ;  /* 0x000000ff1900720c */ /* 0x000fe40003f06270 */
[----:B------:R-:W-:Y:S02]  /*14510*/  ISETP.GT.U32.AND P5, PT, R2, R21, PT ;  /* 0x000000150200720c */ /* 0x000fe40003fa4070 */
[----:B------:R-:W-:Y:S01]  /*14520*/  SHF.R.U32.HI R25, RZ, 0x2, R16 ;  /* 0x00000002ff197819 */ /* 0x000fe20000011610 */
[----:B------:R-:W-:-:S03]  /*14530*/  IMAD R0, R0, 0x420, RZ ;  /* 0x0000042000007824 */ /* 0x000fc600078e02ff */
[----:B------:R-:W-:-:S04]  /*14540*/  SGXT.U32 R25, R25, 0x3 ;  /* 0x000000031919781a */ /* 0x000fc80000000000 */
[----:B------:R-:W-:-:S03]  /*14550*/  LOP3.LUT R0, R0, R25, RZ, 0xfc, !PT ;  /* 0x0000001900007212 */ /* 0x000fc600078efcff */
[----:B------:R-:W-:Y:S01]  /*14560*/  @!P5 IMAD.IADD R21, R21, 0x1, -R2 ;  /* 0x000000011515d824 */ /* 0x000fe200078e0a02 */
[----:B------:R-:W-:Y:S02]  /*14570*/  ISETP.GE.AND P5, PT, R17, RZ, PT ;  /* 0x000000ff1100720c */ /* 0x000fe40003fa6270 */
[----:B--2---:R-:W-:-:S13]  /*14580*/  ISETP.GE.AND P3, PT, R24, RZ, PT ;  /* 0x000000ff1800720c */ /* 0x004fda0003f66270 */
[----:B------:R-:W-:Y:S01]  /*14590*/  @!P3 IMAD.MOV R29, RZ, RZ, -R29 ;  /* 0x000000ffff1db224 */ /* 0x000fe200078e0a1d */
[----:B------:R-:W-:-:S04]  /*145a0*/  ISETP.GE.AND P3, PT, R5, RZ, PT ;  /* 0x000000ff0500720c */ /* 0x000fc80003f66270 */
[----:B------:R-:W-:Y:S04]  /*145b0*/  STL [R1+0x354c], R29 ;  /* 0x00354c1d01007387 */ /* 0x000fe80000100800 */
[----:B------:R-:W2:Y:S04]  /*145c0*/  LDL.LU R5, [R1+0x35cc] ;  /* 0x0035cc0001057983 */ /* 0x000ea80000300800 */
[----:B------:R-:W-:Y:S04]  /*145d0*/  STL [R1+0x3490], R3 ;  /* 0x0034900301007387 */ /* 0x000fe80000100800 */
[----:B------:R0:W-:Y:S04]  /*145e0*/  STL [R1+0x34f0], R0 ;  /* 0x0034f00001007387 */ /* 0x0001e80000100800 */
[----:B------:R-:W3:Y:S01]  /*145f0*/  LDL.LU R17, [R1+0x46c] ;  /* 0x00046c0001117983 */ /* 0x000ee20000300800 */
[----:B------:R-:W-:-:S13]  /*14600*/  ISETP.GT.U32.AND P4, PT, R2, R13, PT ;  /* 0x0000000d0200720c */ /* 0x000fda0003f84070 */
[----:B------:R-:W-:Y:S01]  /*14610*/  @!P4 IMAD.IADD R13, R13, 0x1, -R2 ;  /* 0x000000010d0dc824 */ /* 0x000fe200078e0a02 */
[----:B------:R-:W-:Y:S02]  /*14620*/  ISETP.GT.U32.AND P4, PT, R2, R22, PT ;  /* 0x000000160200720c */ /* 0x000fe40003f84070 */
[----:B------:R-:W-:Y:S02]  /*14630*/  LOP3.LUT R24, R3, 0x200, RZ, 0xc0, !PT ;  /* 0x0000020003187812 */ /* 0x000fe400078ec0ff */
[----:B------:R-:W-:-:S09]  /*14640*/  LOP3.LUT R16, R16, 0x3f, RZ, 0xc0, !PT ;  /* 0x0000003f10107812 */ /* 0x000fd200078ec0ff */
[----:B------:R-:W-:Y:S01]  /*14650*/  @!P4 IMAD.IADD R22, R22, 0x1, -R2 ;  /* 0x000000011616c824 */ /* 0x000fe200078e0a02 */
[----:B0-----:R-:W-:-:S04]  /*14660*/  IADD3 R0, PT, PT, R23, UR4, R24 ;  /* 0x0000000417007c10 */ /* 0x001fc8000fffe018 */
[----:B------:R-:W-:Y:S01]  /*14670*/  ISETP.GT.U32.AND P4, PT, R2, R22, PT ;  /* 0x000000160200720c */ /* 0x000fe20003f84070 */
[----:B------:R0:W-:Y:S01]  /*14680*/  STL [R1+0x10a4], R0 ;  /* 0x0010a40001007387 */ /* 0x0001e20000100800 */
[----:B------:R-:W-:Y:S02]  /*14690*/  @!P3 IMAD.MOV R26, RZ, RZ, -R26 ;  /* 0x000000ffff1ab224 */ /* 0x000fe400078e0a1a */
[----:B------:R-:W-:Y:S02]  /*146a0*/  @!P2 IMAD.MOV R13, RZ, RZ, -R13 ;  /* 0x000000ffff0da224 */ /* 0x000fe400078e0a0d */
[----:B0-----:R-:W-:Y:S01]  /*146b0*/  IMAD R0, R16, UR45, RZ ;  /* 0x0000002d10007c24 */ /* 0x001fe2000f8e02ff */
[----:B------:R-:W-:Y:S06]  /*146c0*/  STL [R1+0x3550], R26 ;  /* 0x0035501a01007387 */ /* 0x000fec0000100800 */
[----:B------:R-:W-:Y:S01]  /*146d0*/  @!P4 IMAD.IADD R22, R22, 0x1, -R2 ;  /* 0x000000011616c824 */ /* 0x000fe200078e0a02 */
[----:B------:R-:W-:Y:S01]  /*146e0*/  IADD3 R2, P4, PT, R0, UR22, RZ ;  /* 0x0000001600027c10 */ /* 0x000fe2000ff9e0ff */
[----:B------:R-:W-:Y:S01]  /*146f0*/  STL [R1+0x434], R0 ;  /* 0x0004340001007387 */ /* 0x000fe20000100800 */
[----:B------:R-:W-:-:S02]  /*14700*/  @!P1 IMAD.MOV R6, RZ, RZ, -R6 ;  /* 0x000000ffff069224 */ /* 0x000fc400078e0a06 */
[----:B------:R-:W-:Y:S01]  /*14710*/  @!P6 IMAD.MOV R4, RZ, RZ, -R4 ;  /* 0x000000ffff04e224 */ /* 0x000fe200078e0a04 */
[----:B------:R-:W4:Y:S01]  /*14720*/  LDL.LU R25, [R1+0x460] ;  /* 0x0004600001197983 */ /* 0x000f220000300800 */
[----:B------:R-:W-:-:S03]  /*14730*/  @!P0 IMAD.MOV R21, RZ, RZ, -R21 ;  /* 0x000000ffff158224 */ /* 0x000fc600078e0a15 */
[----:B------:R-:W5:Y:S01]  /*14740*/  LDL.LU R23, [R1+0x458] ;  /* 0x0004580001177983 */ /* 0x000f620000300800 */
[----:B------:R-:W-:-:S03]  /*14750*/  @!P5 IMAD.MOV R22, RZ, RZ, -R22 ;  /* 0x000000ffff16d224 */ /* 0x000fc600078e0a16 */
[----:B------:R-:W4:Y:S04]  /*14760*/  LDL.LU R24, [R1+0x44c] ;  /* 0x00044c0001187983 */ /* 0x000f280000300800 */
[----:B------:R-:W-:Y:S04]  /*14770*/  STL [R1+0x3538], R2 ;  /* 0x0035380201007387 */ /* 0x000fe80000100800 */
[----:B------:R-:W-:Y:S04]  /*14780*/  STL [R1+0x3554], R13 ;  /* 0x0035540d01007387 */ /* 0x000fe80000100800 */
[----:B------:R-:W-:Y:S04]  /*14790*/  STL [R1+0x3558], R6 ;  /* 0x0035580601007387 */ /* 0x000fe80000100800 */
[----:B------:R-:W-:Y:S04]  /*147a0*/  STL [R1+0x355c], R4 ;  /* 0x00355c0401007387 */ /* 0x000fe80000100800 */
[----:B------:R-:W-:Y:S04]  /*147b0*/  STL [R1+0x3560], R21 ;  /* 0x0035601501007387 */ /* 0x000fe80000100800 */
[----:B------:R0:W-:Y:S04]  /*147c0*/  STL [R1+0x3564], R22 ;  /* 0x0035641601007387 */ /* 0x0001e80000100800 */
[----:B0-----:R-:W5:Y:S04]  /*147d0*/  LDL.LU R22, [R1+0x468] ;  /* 0x0004680001167983 */ /* 0x001f680000300800 */
[----:B------:R-:W5:Y:S04]  /*147e0*/  LDL.LU R21, [R1+0x448] ;  /* 0x0004480001157983 */ /* 0x000f680000300800 */
[----:B------:R-:W5:Y:S01]  /*147f0*/  LDL.LU R4, [R1+0x444] ;  /* 0x0004440001047983 */ /* 0x000f620000300800 */
[----:B--2---:R-:W-:-:S02]  /*14800*/  ISETP.NE.AND P3, PT, R5, RZ, PT ;  /* 0x000000ff0500720c */ /* 0x004fc40003f65270 */
[----:B------:R-:W-:-:S04]  /*14810*/  LOP3.LUT R5, RZ, R5, RZ, 0x33, !PT ;  /* 0x00000005ff057212 */ /* 0x000fc800078e33ff */
[----:B---3--:R-:W-:-:S05]  /*14820*/  SEL R0, R5, R17, !P3 ;  /* 0x0000001105007207 */ /* 0x008fca0005800000 */
[----:B------:R0:W-:Y:S04]  /*14830*/  STL [R1+0xc], R0 ;  /* 0x00000c0001007387 */ /* 0x0001e80000100800 */
[----:B------:R-:W2:Y:S04]  /*14840*/  LDL.LU R6, [R1+0x440] ;  /* 0x0004400001067983 */ /* 0x000ea80000300800 */
[----:B------:R-:W3:Y:S04]  /*14850*/  LDL.LU R13, [R1+0x43c] ;  /* 0x00043c00010d7983 */ /* 0x000ee80000300800 */
[----:B------:R-:W3:Y:S04]  /*14860*/  LDL.LU R2, [R1+0x430] ;  /* 0x0004300001027983 */ /* 0x000ee80000300800 */
[----:B------:R-:W3:Y:S04]  /*14870*/  LDL.LU R26, [R1+0x42c] ;  /* 0x00042c00011a7983 */ /* 0x000ee80000300800 */
[----:B0-----:R-:W3:Y:S04]  /*14880*/  LDL.LU R0, [R1+0x420] ;  /* 0x0004200001007983 */ /* 0x001ee80000300800 */
[----:B------:R-:W3:Y:S04]  /*14890*/  LDL.LU R29, [R1+0x41c] ;  /* 0x00041c00011d7983 */ /* 0x000ee80000300800 */
        /* <DEDUP_REMOVED lines=13> */
[----:B------:R-:W3:Y:S01]  /*14970*/  LDL.LU R15, [R1+0x3b8] ;  /* 0x0003b800010f7983 */ /* 0x000ee20000300800 */
[----:B----4-:R-:W-:-:S03]  /*14980*/  SEL R25, R5, R25, !P3 ;  /* 0x0000001905197207 */ /* 0x010fc60005800000 */
[----:B------:R-:W4:Y:S01]  /*14990*/  LDL.LU R16, [R1+0x3b4] ;  /* 0x0003b40001107983 */ /* 0x000f220000300800 */
[----:B-----5:R-:W-:-:S03]  /*149a0*/  SEL R23, R5, R23, !P3 ;  /* 0x0000001705177207 */ /* 0x020fc60005800000 */
[----:B------:R-:W5:Y:S01]  /*149b0*/  LDL.LU R17, [R1+0x3b0] ;  /* 0x0003b00001117983 */ /* 0x000f620000300800 */
[----:B------:R-:W-:-:S03]  /*149c0*/  SEL R22, R5, R22, !P3 ;  /* 0x0000001605167207 */ /* 0x000fc60005800000 */
[----:B------:R-:W-:Y:S01]  /*149d0*/  STL [R1+0x3568], R25 ;  /* 0x0035681901007387 */ /* 0x000fe20000100800 */
[----:B------:R-:W-:-:S03]  /*149e0*/  SEL R24, R5, R24, !P3 ;  /* 0x0000001805187207 */ /* 0x000fc60005800000 */
[----:B------:R0:W-:Y:S04]  /*149f0*/  STL [R1+0x8], R22 ;  /* 0x0000081601007387 */ /* 0x0001e80000100800 */
[----:B------:R-:W-:Y:S01]  /*14a00*/  STL [R1+0x356c], R23 ;  /* 0x00356c1701007387 */ /* 0x000fe20000100800 */
[C---:B0-----:R-:W-:Y:S02]  /*14a10*/  SEL R22, R5.reuse, R21, !P3 ;  /* 0x0000001505167207 */ /* 0x041fe40005800000 */
[C---:B------:R-:W-:Y:S01]  /*14a20*/  SEL R21, R5.reuse, R4, !P3 ;  /* 0x0000000405157207 */ /* 0x040fe20005800000 */
[----:B------:R-:W-:Y:S04]  /*14a30*/  STL [R1+0x3570], R24 ;  /* 0x0035701801007387 */ /* 0x000fe80000100800 */
[----:B------:R-:W-:Y:S04]  /*14a40*/  STL [R1+0x44], R22 ;  /* 0x0000441601007387 */ /* 0x000fe80000100800 */
[----:B------:R-:W-:Y:S01]  /*14a50*/  STL [R1+0x4c], R21 ;  /* 0x00004c1501007387 */ /* 0x000fe20000100800 */
[----:B--2---:R-:W-:-:S02]  /*14a60*/  SEL R6, R5, R6, !P3 ;  /* 0x0000000605067207 */ /* 0x004fc40005800000 */
[----:B---3--:R-:W-:-:S03]  /*14a70*/  SEL R4, R5, R13, !P3 ;  /* 0x0000000d05047207 */ /* 0x008fc60005800000 */
[----:B------:R0:W-:Y:S01]  /*14a80*/  STL [R1+0x54], R6 ;  /* 0x0000540601007387 */ /* 0x0001e20000100800 */
[----:B------:R-:W-:-:S03]  /*14a90*/  SEL R2, R5, R2, !P3 ;  /* 0x0000000205027207 */ /* 0x000fc60005800000 */
[----:B------:R1:W-:Y:S04]  /*14aa0*/  STL [R1+0x5c], R4 ;  /* 0x00005c0401007387 */ /* 0x0003e80000100800 */
[----:B------:R2:W-:Y:S01]  /*14ab0*/  STL [R1+0x64], R2 ;  /* 0x0000640201007387 */ /* 0x0005e20000100800 */
[C---:B0-----:R-:W-:Y:S02]  /*14ac0*/  SEL R6, R5.reuse, R26, !P3 ;  /* 0x0000001a05067207 */ /* 0x041fe40005800000 */
[----:B-1----:R-:W-:-:S03]  /*14ad0*/  SEL R4, R5, R0, !P3 ;  /* 0x0000000005047207 */ /* 0x002fc60005800000 */
[----:B------:R-:W-:Y:S01]  /*14ae0*/  STL [R1+0x234], R6 ;  /* 0x0002340601007387 */ /* 0x000fe20000100800 */
[C---:B--2---:R-:W-:Y:S02]  /*14af0*/  SEL R2, R5.reuse, R29, !P3 ;  /* 0x0000001d05027207 */ /* 0x044fe40005800000 */
[C---:B------:R-:W-:Y:S01]  /*14b00*/  SEL R0, R5.reuse, R28, !P3 ;  /* 0x0000001c05007207 */ /* 0x040fe20005800000 */
[----:B------:R0:W-:Y:S04]  /*14b10*/  STL [R1+0x23c], R4 ;  /* 0x00023c0401007387 */ /* 0x0001e80000100800 */
[----:B------:R1:W-:Y:S04]  /*14b20*/  STL [R1+0x244], R2 ;  /* 0x0002440201007387 */ /* 0x0003e80000100800 */
[----:B------:R2:W-:Y:S01]  /*14b30*/  STL [R1+0x24c], R0 ;  /* 0x00024c0001007387 */ /* 0x0005e20000100800 */
[----:B0-----:R-:W-:-:S02]  /*14b40*/  SEL R4, R5, R27, !P3 ;  /* 0x0000001b05047207 */ /* 0x001fc40005800000 */
[C---:B-1----:R-:W-:Y:S02]  /*14b50*/  SEL R2, R5.reuse, R3, !P3 ;  /* 0x0000000305027207 */ /* 0x042fe40005800000 */
[C---:B------:R-:W-:Y:S02]  /*14b60*/  SEL R3, R5.reuse, R19, !P3 ;  /* 0x0000001305037207 */ /* 0x040fe40005800000 */
[C---:B--2---:R-:W-:Y:S01]  /*14b70*/  SEL R0, R5.reuse, R20, !P3 ;  /* 0x0000001405007207 */ /* 0x044fe20005800000 */
[----:B------:R-:W-:Y:S04]  /*14b80*/  STL [R1+0x254], R4 ;  /* 0x0002540401007387 */ /* 0x000fe80000100800 */
[----:B------:R0:W-:Y:S04]  /*14b90*/  STL [R1+0x25c], R2 ;  /* 0x00025c0201007387 */ /* 0x0001e80000100800 */
[----:B------:R1:W-:Y:S04]  /*14ba0*/  STL [R1+0x264], R0 ;  /* 0x0002640001007387 */ /* 0x0003e80000100800 */
[----:B------:R2:W-:Y:S01]  /*14bb0*/  STL [R1+0x2cc], R3 ;  /* 0x0002cc0301007387 */ /* 0x0005e20000100800 */
[----:B0-----:R-:W-:-:S02]  /*14bc0*/  SEL R2, R5, R7, !P3 ;  /* 0x0000000705027207 */ /* 0x001fc40005800000 */
[----:B-1----:R-:W-:-:S03]  /*14bd0*/  SEL R0, R5, R8, !P3 ;  /* 0x0000000805007207 */ /* 0x002fc60005800000 */
[----:B------:R0:W-:Y:S01]  /*14be0*/  STL [R1+0x2d4], R2 ;  /* 0x0002d40201007387 */ /* 0x0001e20000100800 */
[----:B--2---:R-:W-:-:S03]  /*14bf0*/  SEL R3, R5, R9, !P3 ;  /* 0x0000000905037207 */ /* 0x004fc60005800000 */
[----:B------:R1:W-:Y:S04]  /*14c00*/  STL [R1+0x2dc], R0 ;  /* 0x0002dc0001007387 */ /* 0x0003e80000100800 */
[----:B------:R2:W-:Y:S01]  /*14c10*/  STL [R1+0x2e4], R3 ;  /* 0x0002e40301007387 */ /* 0x0005e20000100800 */
[C---:B0-----:R-:W-:Y:S02]  /*14c20*/  SEL R2, R5.reuse, R10, !P3 ;  /* 0x0000000a05027207 */ /* 0x041fe40005800000 */
        /* <DEDUP_REMOVED lines=10> */
[----:B------:R-:W-:Y:S04]  /*14cd0*/  STL [R1+0x304], R3 ;  /* 0x0003040301007387 */ /* 0x000fe80000100800 */
[----:B------:R-:W2:Y:S01]  /*14ce0*/  LDL.LU R24, [R1+0x320] ;  /* 0x0003200001187983 */ /* 0x000ea20000300800 */
[C---:B----4-:R-:W-:Y:S02]  /*14cf0*/  SEL R2, R5.reuse, R16, !P3 ;  /* 0x0000001005027207 */ /* 0x050fe40005800000 */
[----:B-----5:R-:W-:-:S03]  /*14d00*/  SEL R0, R5, R17, !P3 ;  /* 0x0000001105007207 */ /* 0x020fc60005800000 */
[----:B------:R-:W-:Y:S04]  /*14d10*/  STL [R1+0x30c], R2 ;  /* 0x00030c0201007387 */ /* 0x000fe80000100800 */
[----:B--2---:R0:W-:Y:S04]  /*14d20*/  STL [R1+0x35c0], R24 ;  /* 0x0035c01801007387 */ /* 0x0041e80000100800 */
[----:B------:R-:W-:Y:S04]  /*14d30*/  STL [R1+0x310], R0 ;  /* 0x0003100001007387 */ /* 0x000fe80000100800 */
[----:B0-----:R-:W2:Y:S04]  /*14d40*/  LDL.LU R24, [R1+0x3a4] ;  /* 0x0003a40001187983 */ /* 0x001ea80000300800 */
[----:B--2---:R0:W-:Y:S04]  /*14d50*/  STL [R1+0x35c4], R24 ;  /* 0x0035c41801007387 */ /* 0x0041e80000100800 */
[----:B0-----:R-:W2:Y:S04]  /*14d60*/  LDL.LU R24, [R1+0x3a8] ;  /* 0x0003a80001187983 */ /* 0x001ea80000300800 */
[----:B--2---:R0:W-:Y:S04]  /*14d70*/  STL [R1+0x35c8], R24 ;  /* 0x0035c81801007387 */ /* 0x0041e80000100800 */
[----:B0-----:R-:W2:Y:S04]  /*14d80*/  LDL.LU R24, [R1+0x3ac] ;  /* 0x0003ac0001187983 */ /* 0x001ea80000300800 */
[----:B------:R-:W3:Y:S04]  /*14d90*/  LDL.LU R23, [R1+0x324] ;  /* 0x0003240001177983 */ /* 0x000ee80000300800 */
[----:B------:R-:W4:Y:S04]  /*14da0*/  LDL.LU R25, [R1+0x328] ;  /* 0x0003280001197983 */ /* 0x000f280000300800 */
[----:B------:R-:W5:Y:S04]  /*14db0*/  LDL.LU R22, [R1+0x32c] ;  /* 0x00032c0001167983 */ /* 0x000f680000300800 */
        /* <DEDUP_REMOVED lines=24> */
[----:B--2---:R-:W-:-:S05]  /*14f40*/  SEL R24, R5, R24, !P3 ;  /* 0x0000001805187207 */ /* 0x004fca0005800000 */
[----:B------:R0:W-:Y:S04]  /*14f50*/  STL [R1+0x314], R24 ;  /* 0x0003141801007387 */ /* 0x0001e80000100800 */
[----:B0-----:R-:W2:Y:S02]  /*14f60*/  LDL.LU R24, [R1+0x35c8] ;  /* 0x0035c80001187983 */ /* 0x001ea40000300800 */
[----:B--2---:R-:W-:-:S05]  /*14f70*/  SEL R24, R5, R24, !P3 ;  /* 0x0000001805187207 */ /* 0x004fca0005800000 */
[----:B------:R0:W-:Y:S04]  /*14f80*/  STL [R1+0x318], R24 ;  /* 0x0003181801007387 */ /* 0x0001e80000100800 */
[----:B0-----:R-:W2:Y:S02]  /*14f90*/  LDL.LU R24, [R1+0x35c4] ;  /* 0x0035c40001187983 */ /* 0x001ea40000300800 */
[----:B--2---:R-:W-:-:S05]  /*14fa0*/  SEL R24, R5, R24, !P3 ;  /* 0x0000001805187207 */ /* 0x004fca0005800000 */
[----:B------:R0:W-:Y:S04]  /*14fb0*/  STL [R1+0x31c], R24 ;  /* 0x00031c1801007387 */ /* 0x0001e80000100800 */
[----:B0-----:R-:W2:Y:S01]  /*14fc0*/  LDL.LU R24, [R1+0x35c0] ;  /* 0x0035c00001187983 */ /* 0x001ea20000300800 */
[C---:B---3--:R-:W-:Y:S02]  /*14fd0*/  SEL R23, R5.reuse, R23, !P3 ;  /* 0x0000001705177207 */ /* 0x048fe40005800000 */
[C---:B------:R-:W-:Y:S02]  /*14fe0*/  SEL R6, R5.reuse, R6, !P3 ;  /* 0x0000000605067207 */ /* 0x040fe40005800000 */
[C---:B------:R-:W-:Y:S02]  /*14ff0*/  SEL R2, R5.reuse, R2, !P3 ;  /* 0x0000000205027207 */ /* 0x040fe40005800000 */
[----:B--2---:R-:W-:-:S05]  /*15000*/  SEL R24, R5, R24, !P3 ;  /* 0x0000001805187207 */ /* 0x004fca0005800000 */
[----:B------:R4:W-:Y:S04]  /*15010*/  STL [R1+0x320], R24 ;  /* 0x0003201801007387 */ /* 0x0009e80000100800 */
[----:B------:R5:W-:Y:S01]  /*15020*/  STL [R1+0x324], R23 ;  /* 0x0003241701007387 */ /* 0x000be20000100800 */
[C---:B----4-:R-:W-:Y:S02]  /*15030*/  SEL R24, R5.reuse, R25, !P3 ;  /* 0x0000001905187207 */ /* 0x050fe40005800000 */
[C---:B-----5:R-:W-:Y:S02]  /*15040*/  SEL R23, R5.reuse, R22, !P3 ;  /* 0x0000001605177207 */ /* 0x060fe40005800000 */
[C---:B------:R-:W-:Y:S02]  /*15050*/  SEL R22, R5.reuse, R21, !P3 ;  /* 0x0000001505167207 */ /* 0x040fe40005800000 */
[C---:B------:R-:W-:Y:S01]  /*15060*/  SEL R21, R5.reuse, R4, !P3 ;  /* 0x0000000405157207 */ /* 0x040fe20005800000 */
[----:B------:R-:W-:Y:S01]  /*15070*/  STL [R1+0x328], R24 ;  /* 0x0003281801007387 */ /* 0x000fe20000100800 */
[----:B------:R-:W-:-:S03]  /*15080*/  SEL R4, R5, R13, !P3 ;  /* 0x0000000d05047207 */ /* 0x000fc60005800000 */
[----:B------:R-:W-:Y:S04]  /*15090*/  STL [R1+0x32c], R23 ;  /* 0x00032c1701007387 */ /* 0x000fe80000100800 */
[----:B------:R-:W-:Y:S04]  /*150a0*/  STL [R1+0x330], R22 ;  /* 0x0003301601007387 */ /* 0x000fe80000100800 */
[----:B------:R-:W-:Y:S04]  /*150b0*/  STL [R1+0x334], R21 ;  /* 0x0003341501007387 */ /* 0x000fe80000100800 */
        /* <DEDUP_REMOVED lines=38> */
[C---:B0-----:R-:W-:Y:S02]  /*15320*/  SEL R2, R5.reuse, R16, !P3 ;  /* 0x0000001005027207 */ /* 0x041fe40005800000 */
[----:B-1----:R-:W-:-:S03]  /*15330*/  SEL R0, R5, R17, !P3 ;  /* 0x0000001105007207 */ /* 0x002fc60005800000 */
        /* <DEDUP_REMOVED lines=34> */
[----:B------:R-:W3:Y:S01]  /*15560*/  LDL.LU R29, [R1] ;  /* 0x00000000011d7983 */ /* 0x000ee20000300800 */
        /* <DEDUP_REMOVED lines=10> */
[C---:B----4-:R-:W-:Y:S02]  /*15610*/  SEL R3, R5.reuse, R3, !P3 ;  /* 0x0000000305037207 */ /* 0x050fe40005800000 */
[C---:B-----5:R-:W-:Y:S02]  /*15620*/  SEL R20, R5.reuse, R20, !P3 ;  /* 0x0000001405147207 */ /* 0x060fe40005800000 */
[----:B------:R-:W-:-:S02]  /*15630*/  SEL R19, R5, R19, !P3 ;  /* 0x0000001305137207 */ /* 0x000fc40005800000 */
[C---:B------:R-:W-:Y:S02]  /*15640*/  SEL R7, R5.reuse, R7, !P3 ;  /* 0x0000000705077207 */ /* 0x040fe40005800000 */
[C---:B------:R-:W-:Y:S02]  /*15650*/  SEL R8, R5.reuse, R8, !P3 ;  /* 0x0000000805087207 */ /* 0x040fe40005800000 */
[C---:B------:R-:W-:Y:S02]  /*15660*/  SEL R9, R5.reuse, R9, !P3 ;  /* 0x0000000905097207 */ /* 0x040fe40005800000 */
[C---:B------:R-:W-:Y:S02]  /*15670*/  SEL R10, R5.reuse, R10, !P3 ;  /* 0x0000000a050a7207 */ /* 0x040fe40005800000 */
[C---:B------:R-:W-:Y:S02]  /*15680*/  SEL R11, R5.reuse, R11, !P3 ;  /* 0x0000000b050b7207 */ /* 0x040fe40005800000 */
[----:B------:R-:W-:-:S02]  /*15690*/  SEL R12, R5, R12, !P3 ;  /* 0x0000000c050c7207 */ /* 0x000fc40005800000 */
[C---:B------:R-:W-:Y:S02]  /*156a0*/  SEL R18, R5.reuse, R18, !P3 ;  /* 0x0000001205127207 */ /* 0x040fe40005800000 */
[C---:B------:R-:W-:Y:S02]  /*156b0*/  SEL R14, R5.reuse, R14, !P3 ;  /* 0x0000000e050e7207 */ /* 0x040fe40005800000 */
[C---:B------:R-:W-:Y:S02]  /*156c0*/  SEL R15, R5.reuse, R15, !P3 ;  /* 0x0000000f050f7207 */ /* 0x040fe40005800000 */
[C---:B------:R-:W-:Y:S02]  /*156d0*/  SEL R16, R5.reuse, R16, !P3 ;  /* 0x0000001005107207 */ /* 0x040fe40005800000 */
[C---:B------:R-:W-:Y:S02]  /*156e0*/  SEL R17, R5.reuse, R17, !P3 ;  /* 0x0000001105117207 */ /* 0x040fe40005800000 */
[----:B--2---:R-:W-:-:S05]  /*156f0*/  SEL R28, R5, R28, !P3 ;  /* 0x0000001c051c7207 */ /* 0x004fca0005800000 */
[----:B------:R0:W-:Y:S04]  /*15700*/  STL [R1+0x3a0], R28 ;  /* 0x0003a01c01007387 */ /* 0x0001e80000100800 */
[----:B0-----:R-:W2:Y:S04]  /*15710*/  LDL.LU R28, [R1+0x35b0] ;  /* 0x0035b000011c7983 */ /* 0x001ea80000300800 */
[----:B------:R0:W-:Y:S04]  /*15720*/  STL [R1+0x3a4], R27 ;  /* 0x0003a41b01007387 */ /* 0x0001e80000100800 */
[----:B0-----:R-:W3:Y:S04]  /*15730*/  LDL.LU R27, [R1+0x35ac] ;  /* 0x0035ac00011b7983 */ /* 0x001ee80000300800 */
[----:B------:R0:W-:Y:S04]  /*15740*/  STL [R1+0x3a8], R3 ;  /* 0x0003a80301007387 */ /* 0x0001e80000100800 */
[----:B0-----:R-:W4:Y:S04]  /*15750*/  LDL.LU R3, [R1+0x35a8] ;  /* 0x0035a80001037983 */ /* 0x001f280000300800 */
[----:B------:R0:W-:Y:S04]  /*15760*/  STL [R1+0x3ac], R20 ;  /* 0x0003ac1401007387 */ /* 0x0001e80000100800 */
[----:B0-----:R-:W5:Y:S04]  /*15770*/  LDL.LU R20, [R1+0x35a4] ;  /* 0x0035a40001147983 */ /* 0x001f680000300800 */
[----:B------:R0:W-:Y:S04]  /*15780*/  STL [R1+0x3b0], R19 ;  /* 0x0003b01301007387 */ /* 0x0001e80000100800 */
[----:B0-----:R-:W2:Y:S04]  /*15790*/  LDL.LU R19, [R1+0x35a0] ;  /* 0x0035a00001137983 */ /* 0x001ea80000300800 */
        /* <DEDUP_REMOVED lines=19> */
[----:B0-----:R-:W3:Y:S04]  /*158d0*/  LDL.LU R16, [R1+0x3578] ;  /* 0x0035780001107983 */ /* 0x001ee80000300800 */
[----:B------:R0:W-:Y:S04]  /*158e0*/  STL [R1+0x3dc], R17 ;  /* 0x0003dc1101007387 */ /* 0x0001e80000100800 */
[----:B0-----:R-:W4:Y:S01]  /*158f0*/  LDL.LU R17, [R1+0x3574] ;  /* 0x0035740001117983 */ /* 0x001f220000300800 */
[----:B------:R-:W-:-:S02]  /*15900*/  SEL R24, R5, R24, !P3 ;  /* 0x0000001805187207 */ /* 0x000fc40005800000 */
[----:B------:R-:W-:-:S03]  /*15910*/  SEL R23, R5, R23, !P3 ;  /* 0x0000001705177207 */ /* 0x000fc60005800000 */
[----:B------:R0:W-:Y:S04]  /*15920*/  STL [R1+0x3e0], R24 ;  /* 0x0003e01801007387 */ /* 0x0001e80000100800 */
[----:B------:R1:W-:Y:S01]  /*15930*/  STL [R1+0x3e8], R23 ;  /* 0x0003e81701007387 */ /* 0x0003e20000100800 */
[C---:B0-----:R-:W-:Y:S02]  /*15940*/  SEL R24, R5.reuse, R25, !P3 ;  /* 0x0000001905187207 */ /* 0x041fe40005800000 */
[C---:B-1----:R-:W-:Y:S02]  /*15950*/  SEL R23, R5.reuse, R22, !P3 ;  /* 0x0000001605177207 */ /* 0x042fe40005800000 */
[C---:B------:R-:W-:Y:S02]  /*15960*/  SEL R22, R5.reuse, R21, !P3 ;  /* 0x0000001505167207 */ /* 0x040fe40005800000 */
[C---:B------:R-:W-:Y:S01]  /*15970*/  SEL R21, R5.reuse, R4, !P3 ;  /* 0x0000000405157207 */ /* 0x040fe20005800000 */
[----:B------:R-:W-:Y:S01]  /*15980*/  STL [R1+0x3ec], R24 ;  /* 0x0003ec1801007387 */ /* 0x000fe20000100800 */
[----:B------:R-:W-:-:S03]  /*15990*/  SEL R4, R5, R6, !P3 ;  /* 0x0000000605047207 */ /* 0x000fc60005800000 */
[----:B------:R-:W-:Y:S01]  /*159a0*/  STL [R1+0x42c], R23 ;  /* 0x00042c1701007387 */ /* 0x000fe20000100800 */
[----:B------:R-:W-:-:S03]  /*159b0*/  SEL R13, R5, R13, !P3 ;  /* 0x0000000d050d7207 */ /* 0x000fc60005800000 */
[----:B------:R-:W-:Y:S01]  /*159c0*/  STL [R1+0x428], R22 ;  /* 0x0004281601007387 */ /* 0x000fe20000100800 */
[----:B------:R-:W-:-:S03]  /*159d0*/  SEL R6, R5, R2, !P3 ;  /* 0x0000000205067207 */ /* 0x000fc60005800000 */
[----:B------:R-:W-:Y:S01]  /*159e0*/  STL [R1+0x424], R21 ;  /* 0x0004241501007387 */ /* 0x000fe20000100800 */
[----:B------:R-:W-:-:S03]  /*159f0*/  SEL R2, R5, R0, !P3 ;  /* 0x0000000005027207 */ /* 0x000fc60005800000 */
[----:B------:R0:W-:Y:S01]  /*15a00*/  STL [R1+0x420], R4 ;  /* 0x0004200401007387 */ /* 0x0001e20000100800 */
[----:B------:R-:W-:-:S03]  /*15a10*/  SEL R0, R5, R29, !P3 ;  /* 0x0000001d05007207 */ /* 0x000fc60005800000 */
[----:B------:R-:W-:Y:S01]  /*15a20*/  STL [R1+0x41c], R13 ;  /* 0x00041c0d01007387 */ /* 0x000fe20000100800 */
[----:B0-----:R-:W-:-:S03]  /*15a30*/  SEL R4, R5, R26, !P3 ;  /* 0x0000001a05047207 */ /* 0x001fc60005800000 */
[----:B------:R-:W-:Y:S04]  /*15a40*/  STL [R1+0x418], R6 ;  /* 0x0004180601007387 */ /* 0x000fe80000100800 */
[----:B------:R-:W-:Y:S04]  /*15a50*/  STL [R1+0x414], R4 ;  /* 0x0004140401007387 */ /* 0x000fe80000100800 */
[----:B------:R-:W-:Y:S04]  /*15a60*/  STL [R1+0x410], R2 ;  /* 0x0004100201007387 */ /* 0x000fe80000100800 */
[----:B------:R2:W-:Y:S02]  /*15a70*/  STL [R1+0x40c], R0 ;  /* 0x00040c0001007387 */ /* 0x0005e40000100800 */
[----:B--2---:R-:W-:-:S02]  /*15a80*/  SEL R0, R5, R15, !P3 ;  /* 0x0000000f05007207 */ /* 0x004fc40005800000 */
[C---:B---3--:R-:W-:Y:S02]  /*15a90*/  SEL R2, R5.reuse, R16, !P3 ;  /* 0x0000001005027207 */ /* 0x048fe40005800000 */
[----:B----4-:R-:W-:-:S05]  /*15aa0*/  SEL R4, R5, R17, !P3 ;  /* 0x0000001105047207 */ /* 0x010fca0005800000 */
[----:B------:R-:W-:Y:S04]  /*15ab0*/  STL [R1+0x408], R4 ;  /* 0x0004080401007387 */ /* 0x000fe80000100800 */
[----:B------:R-:W2:Y:S04]  /*15ac0*/  LDL.LU R15, [R1+0x288] ;  /* 0x00028800010f7983 */ /* 0x000ea80000300800 */
[----:B------:R-:W-:Y:S04]  /*15ad0*/  STL [R1+0x404], R2 ;  /* 0x0004040201007387 */ /* 0x000fe80000100800 */
[----:B------:R-:W3:Y:S04]  /*15ae0*/  LDL.LU R16, [R1+0x27c] ;  /* 0x00027c0001107983 */ /* 0x000ee80000300800 */
[----:B------:R0:W-:Y:S04]  /*15af0*/  STL [R1+0x400], R0 ;  /* 0x0004000001007387 */ /* 0x0001e80000100800 */
[----:B------:R-:W4:Y:S04]  /*15b00*/  LDL.LU R17, [R1+0x278] ;  /* 0x0002780001117983 */ /* 0x000f280000300800 */
[----:B------:R-:W2:Y:S04]  /*15b10*/  LDL.LU R24, [R1+0x274] ;  /* 0x0002740001187983 */ /* 0x000ea80000300800 */
[----:B------:R-:W2:Y:S01]  /*15b20*/  LDL.LU R23, [R1+0x270] ;  /* 0x0002700001177983 */ /* 0x000ea20000300800 */
[----:B0-----:R-:W-:-:S03]  /*15b30*/  SEL R0, R5, R14, !P3 ;  /* 0x0000000e05007207 */ /* 0x001fc60005800000 */
[----:B------:R-:W2:Y:S04]  /*15b40*/  LDL.LU R25, [R1+0x26c] ;  /* 0x00026c0001197983 */ /* 0x000ea80000300800 */
[----:B------:R-:W2:Y:S04]  /*15b50*/  LDL.LU R22, [R1+0x268] ;  /* 0x0002680001167983 */ /* 0x000ea80000300800 */
[----:B------:R-:W2:Y:S04]  /*15b60*/  LDL.LU R21, [R1+0x260] ;  /* 0x0002600001157983 */ /* 0x000ea80000300800 */
[----:B------:R-:W2:Y:S04]  /*15b70*/  LDL.LU R4, [R1+0x258] ;  /* 0x0002580001047983 */ /* 0x000ea80000300800 */
[----:B------:R-:W2:Y:S04]  /*15b80*/  LDL.LU R29, [R1+0x250] ;  /* 0x00025000011d7983 */ /* 0x000ea80000300800 */
[----:B------:R-:W2:Y:S04]  /*15b90*/  LDL.LU R14, [R1+0x28c] ;  /* 0x00028c00010e7983 */ /* 0x000ea80000300800 */
[----:B------:R-:W3:Y:S04]  /*15ba0*/  LDL.LU R6, [R1+0x248] ;  /* 0x0002480001067983 */ /* 0x000ee80000300800 */
[----:B------:R0:W-:Y:S04]  /*15bb0*/  STL [R1+0x3fc], R0 ;  /* 0x0003fc0001007387 */ /* 0x0001e80000100800 */
[----:B------:R-:W3:Y:S04]  /*15bc0*/  LDL.LU R13, [R1+0x240] ;  /* 0x00024000010d7983 */ /* 0x000ee80000300800 */
[----:B------:R-:W3:Y:S01]  /*15bd0*/  LDL.LU R2, [R1+0x238] ;  /* 0x0002380001027983 */ /* 0x000ee20000300800 */
[----:B0-----:R-:W-:-:S03]  /*15be0*/  SEL R0, R5, R18, !P3 ;  /* 0x0000001205007207 */ /* 0x001fc60005800000 */
[----:B------:R-:W3:Y:S04]  /*15bf0*/  LDL.LU R18, [R1+0x298] ;  /* 0x0002980001127983 */ /* 0x000ee80000300800 */
[----:B------:R-:W4:Y:S04]  /*15c00*/  LDL.LU R26, [R1+0x230] ;  /* 0x00023000011a7983 */ /* 0x000f280000300800 */
[----:B------:R0:W-:Y:S02]  /*15c10*/  STL [R1+0x3f8], R0 ;  /* 0x0003f80001007387 */ /* 0x0001e40000100800 */
[----:B0-----:R-:W-:-:S02]  /*15c20*/  SEL R0, R5, R12, !P3 ;  /* 0x0000000c05007207 */ /* 0x001fc40005800000 */
[----:B------:R-:W4:Y:S01]  /*15c30*/  LDL.LU R12, [R1+0x2a0] ;  /* 0x0002a000010c7983 */ /* 0x000f220000300800 */
[----:B------:R-:W-:-:S03]  /*15c40*/  SEL R11, R5, R11, !P3 ;  /* 0x0000000b050b7207 */ /* 0x000fc60005800000 */
[----:B------:R0:W-:Y:S01]  /*15c50*/  STL [R1+0x3f4], R0 ;  /* 0x0003f40001007387 */ /* 0x0001e20000100800 */
[----:B------:R-:W-:-:S03]  /*15c60*/  SEL R8, R5, R8, !P3 ;  /* 0x0000000805087207 */ /* 0x000fc60005800000 */
[----:B0-----:R-:W4:Y:S04]  /*15c70*/  LDL.LU R0, [R1+0x22c] ;  /* 0x00022c0001007983 */ /* 0x001f280000300800 */
[----:B------:R0:W-:Y:S01]  /*15c80*/  STL [R1+0x3f0], R11 ;  /* 0x0003f00b01007387 */ /* 0x0001e20000100800 */
[C---:B------:R-:W-:Y:S02]  /*15c90*/  SEL R3, R5.reuse, R3, !P3 ;  /* 0x0000000305037207 */ /* 0x040fe40005800000 */
[C---:B0-----:R-:W-:Y:S02]  /*15ca0*/  SEL R11, R5.reuse, R10, !P3 ;  /* 0x0000000a050b7207 */ /* 0x041fe40005800000 */
[C---:B------:R-:W-:Y:S02]  /*15cb0*/  SEL R10, R5.reuse, R9, !P3 ;  /* 0x00000009050a7207 */ /* 0x040fe40005800000 */
[C---:B------:R-:W-:Y:S01]  /*15cc0*/  SEL R9, R5.reuse, R7, !P3 ;  /* 0x0000000705097207 */ /* 0x040fe20005800000 */
[----:B------:R-:W-:Y:S01]  /*15cd0*/  STL [R1+0x3e4], R11 ;  /* 0x0003e40b01007387 */ /* 0x000fe20000100800 */
[----:B------:R-:W-:-:S03]  /*15ce0*/  SEL R7, R5, R19, !P3 ;  /* 0x0000001305077207 */ /* 0x000fc60005800000 */
[----:B------:R-:W-:Y:S04]  /*15cf0*/  STL [R1+0x37c], R10 ;  /* 0x00037c0a01007387 */ /* 0x000fe80000100800 */
[----:B------:R5:W-:Y:S04]  /*15d00*/  STL [R1+0x308], R8 ;  /* 0x0003080801007387 */ /* 0x000be80000100800 */
[----:B------:R-:W-:Y:S04]  /*15d10*/  STL [R1+0x2f0], R9 ;  /* 0x0002f00901007387 */ /* 0x000fe80000100800 */
[----:B------:R0:W-:Y:S01]  /*15d20*/  STL [R1+0x2e8], R7 ;  /* 0x0002e80701007387 */ /* 0x0001e20000100800 */
[----:B-----5:R-:W-:-:S05]  /*15d30*/  SEL R8, R5, R20, !P3 ;  /* 0x0000001405087207 */ /* 0x020fca0005800000 */
[----:B------:R1:W-:Y:S01]  /*15d40*/  STL [R1+0x2e0], R8 ;  /* 0x0002e00801007387 */ /* 0x0003e20000100800 */
[----:B0-----:R-:W-:-:S03]  /*15d50*/  SEL R7, R5, R27, !P3 ;  /* 0x0000001b05077207 */ /* 0x001fc60005800000 */
[----:B------:R-:W-:Y:S04]  /*15d60*/  STL [R1+0x2d8], R3 ;  /* 0x0002d80301007387 */ /* 0x000fe80000100800 */
[----:B------:R-:W-:Y:S01]  /*15d70*/  STL [R1+0x2d0], R7 ;  /* 0x0002d00701007387 */ /* 0x000fe20000100800 */
[----:B-1----:R-:W-:-:S05]  /*15d80*/  SEL R8, R5, R28, !P3 ;  /* 0x0000001c05087207 */ /* 0x002fca0005800000 */
[----:B------:R2:W-:Y:S02]  /*15d90*/  STL [R1+0x2c8], R8 ;  /* 0x0002c80801007387 */ /* 0x0005e40000100800 */
[C---:B--2---:R-:W-:Y:S02]  /*15da0*/  SEL R8, R5.reuse, R14, !P3 ;  /* 0x0000000e05087207 */ /* 0x044fe40005800000 */
[C---:B---3--:R-:W-:Y:S02]  /*15db0*/  SEL R7, R5.reuse, R18, !P3 ;  /* 0x0000001205077207 */ /* 0x048fe40005800000 */
[----:B----4-:R-:W-:-:S05]  /*15dc0*/  SEL R3, R5, R12, !P3 ;  /* 0x0000000c05037207 */ /* 0x010fca0005800000 */
[----:B------:R0:W-:Y:S04]  /*15dd0*/  STL [R1+0x2c4], R3 ;  /* 0x0002c40301007387 */ /* 0x0001e80000100800 */
[----:B------:R1:W-:Y:S01]  /*15de0*/  STL [R1+0x2c0], R7 ;  /* 0x0002c00701007387 */ /* 0x0003e20000100800 */
[----:B0-----:R-:W-:-:S03]  /*15df0*/  SEL R3, R5, R15, !P3 ;  /* 0x0000000f05037207 */ /* 0x001fc60005800000 */
[----:B------:R0:W-:Y:S01]  /*15e00*/  STL [R1+0x2bc], R8 ;  /* 0x0002bc0801007387 */ /* 0x0001e20000100800 */
[----:B-1----:R-:W-:-:S03]  /*15e10*/  SEL R7, R5, R16, !P3 ;  /* 0x0000001005077207 */ /* 0x002fc60005800000 */
        /* <DEDUP_REMOVED lines=10> */
[----:B------:R-:W-:Y:S01]  /*15ec0*/  STL [R1+0x2a4], R8 ;  /* 0x0002a40801007387 */ /* 0x000fe20000100800 */
[----:B--2---:R-:W-:-:S03]  /*15ed0*/  SEL R7, R5, R21, !P3 ;  /* 0x0000001505077207 */ /* 0x004fc60005800000 */
[----:B------:R0:W-:Y:S04]  /*15ee0*/  STL [R1+0x2a0], R3 ;  /* 0x0002a00301007387 */ /* 0x0001e80000100800 */
[----:B------:R-:W-:Y:S01]  /*15ef0*/  STL [R1+0x29c], R7 ;  /* 0x00029c0701007387 */ /* 0x000fe20000100800 */
[----:B0-----:R-:W-:-:S03]  /*15f00*/  SEL R3, R5, R29, !P3 ;  /* 0x0000001d05037207 */ /* 0x001fc60005800000 */
[----:B------:R-:W2:Y:S01]  /*15f10*/  LDL.LU R29, [R1+0x228] ;  /* 0x00022800011d7983 */ /* 0x000ea20000300800 */
[C---:B------:R-:W-:Y:S02]  /*15f20*/  SEL R4, R5.reuse, R4, !P3 ;  /* 0x0000000405047207 */ /* 0x040fe40005800000 */
[----:B------:R-:W-:-:S03]  /*15f30*/  SEL R6, R5, R6, !P3 ;  /* 0x0000000605067207 */ /* 0x000fc60005800000 */
[----:B------:R0:W-:Y:S04]  /*15f40*/  STL [R1+0x298], R4 ;  /* 0x0002980401007387 */ /* 0x0001e80000100800 */
[----:B------:R1:W-:Y:S04]  /*15f50*/  STL [R1+0x294], R3 ;  /* 0x0002940301007387 */ /* 0x0003e80000100800 */
[----:B------:R-:W-:Y:S01]  /*15f60*/  STL [R1+0x290], R6 ;  /* 0x0002900601007387 */ /* 0x000fe20000100800 */
[----:B0-----:R-:W-:-:S03]  /*15f70*/  SEL R4, R5, R2, !P3 ;  /* 0x0000000205047207 */ /* 0x001fc60005800000 */
[----:B------:R-:W3:Y:S01]  /*15f80*/  LDL.LU R2, [R1+0x224] ;  /* 0x0002240001027983 */ /* 0x000ee20000300800 */
[----:B-1----:R-:W-:-:S05]  /*15f90*/  SEL R3, R5, R13, !P3 ;  /* 0x0000000d05037207 */ /* 0x002fca0005800000 */
[----:B------:R0:W-:Y:S04]  /*15fa0*/  STL [R1+0x28c], R3 ;  /* 0x00028c0301007387 */ /* 0x0001e80000100800 */
[----:B------:R-:W-:Y:S01]  /*15fb0*/  STL [R1+0x288], R4 ;  /* 0x0002880401007387 */ /* 0x000fe20000100800 */
[----:B0-----:R-:W-:-:S03]  /*15fc0*/  SEL R3, R5, R26, !P3 ;  /* 0x0000001a05037207 */ /* 0x001fc60005800000 */
[----:B------:R-:W4:Y:S01]  /*15fd0*/  LDL.LU R26, [R1+0x220] ;  /* 0x00022000011a7983 */ /* 0x000f220000300800 */
[----:B------:R-:W-:-:S03]  /*15fe0*/  SEL R0, R5, R0, !P3 ;  /* 0x0000000005007207 */ /* 0x000fc60005800000 */
[----:B------:R0:W-:Y:S04]  /*15ff0*/  STL [R1+0x284], R3 ;  /* 0x0002840301007387 */ /* 0x0001e80000100800 */
[----:B------:R-:W5:Y:S04]  /*16000*/  LDL.LU R28, [R1+0x21c] ;  /* 0x00021c00011c7983 */ /* 0x000f680000300800 */
[----:B------:R-:W5:Y:S04]  /*16010*/  LDL.LU R27, [R1+0x218] ;  /* 0x00021800011b7983 */ /* 0x000f680000300800 */
[----:B------:R1:W-:Y:S04]  /*16020*/  STL [R1+0x280], R0 ;  /* 0x0002800001007387 */ /* 0x0003e80000100800 */
[----:B0-----:R-:W5:Y:S04]  /*16030*/  LDL.LU R3, [R1+0x214] ;  /* 0x0002140001037983 */ /* 0x001f680000300800 */
[----:B------:R-:W5:Y:S04]  /*16040*/  LDL.LU R20, [R1+0x74] ;  /* 0x0000740001147983 */ /* 0x000f680000300800 */
        /* <DEDUP_REMOVED lines=18> */
[----:B-1----:R-:W5:Y:S04]  /*16170*/  LDL.LU R0, [R1+0x1f4] ;  /* 0x0001f40001007983 */ /* 0x002f680000300800 */
[----:B------:R-:W5:Y:S04]  /*16180*/  LDL.LU R6, [R1+0x1f0] ;  /* 0x0001f00001067983 */ /* 0x000f680000300800 */
[----:B------:R-:W5:Y:S01]  /*16190*/  LDL.LU R13, [R1+0x1e8] ;  /* 0x0001e800010d7983 */ /* 0x000f620000300800 */
[----:B--2---:R-:W-:-:S05]  /*161a0*/  SEL R29, R5, R29, !P3 ;  /* 0x0000001d051d7207 */ /* 0x004fca0005800000 */
[----:B------:R0:W-:Y:S04]  /*161b0*/  STL [R1+0x27c], R29 ;  /* 0x00027c1d01007387 */ /* 0x0001e80000100800 */
[----:B0-----:R-:W2:Y:S01]  /*161c0*/  LDL.LU R29, [R1+0x1e0] ;  /* 0x0001e000011d7983 */ /* 0x001ea20000300800 */
[----:B---3--:R-:W-:-:S05]  /*161d0*/  SEL R2, R5, R2, !P3 ;  /* 0x0000000205027207 */ /* 0x008fca0005800000 */
[----:B------:R0:W-:Y:S04]  /*161e0*/  STL [R1+0x278], R2 ;  /* 0x0002780201007387 */ /* 0x0001e80000100800 */
[----:B0-----:R-:W3:Y:S01]  /*161f0*/  LDL.LU R2, [R1+0x1dc] ;  /* 0x0001dc0001027983 */ /* 0x001ee20000300800 */
[----:B----4-:R-:W-:-:S05]  /*16200*/  SEL R26, R5, R26, !P3 ;  /* 0x0000001a051a7207 */ /* 0x010fca0005800000 */
[----:B------:R0:W-:Y:S01]  /*16210*/  STL [R1+0x274], R26 ;  /* 0x0002741a01007387 */ /* 0x0001e20000100800 */
[----:B-----5:R-:W-:-:S03]  /*16220*/  SEL R28, R5, R28, !P3 ;  /* 0x0000001c051c7207 */ /* 0x020fc60005800000 */
        /* <DEDUP_REMOVED lines=8> */
[----:B------:R-:W-:Y:S01]  /*162b0*/  STL [R1+0x268], R27 ;  /* 0x0002681b01007387 */ /* 0x000fe20000100800 */
[----:B------:R-:W-:-:S03]  /*162c0*/  SEL R8, R5, R8, !P3 ;  /* 0x0000000805087207 */ /* 0x000fc60005800000 */
[----:B------:R-:W-:Y:S04]  /*162d0*/  STL [R1+0x260], R20 ;  /* 0x0002601401007387 */ /* 0x000fe80000100800 */
        /* <DEDUP_REMOVED lines=10> */
[----:B-----5:R-:W-:-:S03]  /*16380*/  SEL R7, R5, R18, !P3 ;  /* 0x0000001205077207 */ /* 0x020fc60005800000 */
        /* <DEDUP_REMOVED lines=16> */
[----:B------:R-:W-:Y:S01]  /*16490*/  STL [R1+0x20c], R8 ;  /* 0x00020c0801007387 */ /* 0x000fe20000100800 */
[----:B-----5:R-:W-:-:S03]  /*164a0*/  SEL R7, R5, R21, !P3 ;  /* 0x0000001505077207 */ /* 0x020fc60005800000 */
[----:B------:R0:W-:Y:S01]  /*164b0*/  STL [R1+0x208], R3 ;  /* 0x0002080301007387 */ /* 0x0001e20000100800 */
[C---:B------:R-:W-:Y:S02]  /*164c0*/  SEL R4, R5.reuse, R4, !P3 ;  /* 0x0000000405047207 */ /* 0x040fe40005800000 */
[C---:B------:R-:W-:Y:S01]  /*164d0*/  SEL R6, R5.reuse, R6, !P3 ;  /* 0x0000000605067207 */ /* 0x040fe20005800000 */
[----:B------:R-:W-:Y:S01]  /*164e0*/  STL [R1+0x204], R7 ;  /* 0x0002040701007387 */ /* 0x000fe20000100800 */
[----:B0-----:R-:W-:-:S03]  /*164f0*/  SEL R3, R5, R0, !P3 ;  /* 0x0000000005037207 */ /* 0x001fc60005800000 */
[----:B------:R-:W5:Y:S04]  /*16500*/  LDL.LU R0, [R1+0x1b0] ;  /* 0x0001b00001007983 */ /* 0x000f680000300800 */
[----:B------:R-:W-:Y:S04]  /*16510*/  STL [R1+0x200], R4 ;  /* 0x0002000401007387 */ /* 0x000fe80000100800 */
[----:B------:R2:W-:Y:S04]  /*16520*/  STL [R1+0x1fc], R3 ;  /* 0x0001fc0301007387 */ /* 0x0005e80000100800 */
[----:B------:R-:W-:Y:S01]  /*16530*/  STL [R1+0x1f8], R6 ;  /* 0x0001f80601007387 */ /* 0x000fe20000100800 */
[----:B--2---:R-:W-:-:S03]  /*16540*/  SEL R3, R5, R29, !P3 ;  /* 0x0000001d05037207 */ /* 0x004fc60005800000 */
[----:B------:R-:W2:Y:S01]  /*16550*/  LDL.LU R29, [R1+0x1bc] ;  /* 0x0001bc00011d7983 */ /* 0x000ea20000300800 */
[----:B------:R-:W-:-:S05]  /*16560*/  SEL R4, R5, R13, !P3 ;  /* 0x0000000d05047207 */ /* 0x000fca0005800000 */
[----:B------:R3:W-:Y:S04]  /*16570*/  STL [R1+0x1f4], R4 ;  /* 0x0001f40401007387 */ /* 0x0007e80000100800 */
[----:B------:R4:W-:Y:S01]  /*16580*/  STL [R1+0x1f0], R3 ;  /* 0x0001f00301007387 */ /* 0x0009e20000100800 */
[----:B---3--:R-:W-:-:S03]  /*16590*/  SEL R4, R5, R2, !P3 ;  /* 0x0000000205047207 */ /* 0x008fc60005800000 */
[----:B------:R-:W3:Y:S04]  /*165a0*/  LDL.LU R2, [R1+0x1c4] ;  /* 0x0001c40001027983 */ /* 0x000ee80000300800 */
[----:B------:R-:W-:Y:S04]  /*165b0*/  STL [R1+0x1ec], R4 ;  /* 0x0001ec0401007387 */ /* 0x000fe80000100800 */
[----:B------:R-:W3:Y:S04]  /*165c0*/  LDL.LU R28, [R1+0x1cc] ;  /* 0x0001cc00011c7983 */ /* 0x000ee80000300800 */
[----:B------:R-:W3:Y:S01]  /*165d0*/  LDL.LU R27, [R1+0x1c8] ;  /* 0x0001c800011b7983 */ /* 0x000ee20000300800 */
[----:B----4-:R-:W-:-:S05]  /*165e0*/  SEL R3, R5, R26, !P3 ;  /* 0x0000001a05037207 */ /* 0x010fca0005800000 */
[----:B------:R0:W-:Y:S04]  /*165f0*/  STL [R1+0x1e8], R3 ;  /* 0x0001e80301007387 */ /* 0x0001e80000100800 */
[----:B0-----:R-:W4:Y:S04]  /*16600*/  LDL.LU R3, [R1+0x1c0] ;  /* 0x0001c00001037983 */ /* 0x001f280000300800 */
[----:B------:R-:W4:Y:S04]  /*16610*/  LDL.LU R20, [R1+0x1b8] ;  /* 0x0001b80001147983 */ /* 0x000f280000300800 */
        /* <DEDUP_REMOVED lines=20> */
[----:B------:R-:W4:Y:S01]  /*16760*/  LDL.LU R13, [R1+0x158] ;  /* 0x00015800010d7983 */ /* 0x000f220000300800 */
[----:B-----5:R-:W-:-:S05]  /*16770*/  SEL R0, R5, R0, !P3 ;  /* 0x0000000005007207 */ /* 0x020fca0005800000 */
[----:B------:R0:W-:Y:S04]  /*16780*/  STL [R1+0x1e0], R0 ;  /* 0x0001e00001007387 */ /* 0x0001e80000100800 */
[----:B0-----:R-:W5:Y:S01]  /*16790*/  LDL.LU R0, [R1+0x154] ;  /* 0x0001540001007983 */ /* 0x001f620000300800 */
[----:B--2---:R-:W-:-:S05]  /*167a0*/  SEL R29, R5, R29, !P3 ;  /* 0x0000001d051d7207 */ /* 0x004fca0005800000 */
[----:B------:R0:W-:Y:S04]  /*167b0*/  STL [R1+0x1dc], R29 ;  /* 0x0001dc1d01007387 */ /* 0x0001e80000100800 */
[----:B0-----:R-:W2:Y:S01]  /*167c0*/  LDL.LU R29, [R1+0x150] ;  /* 0x00015000011d7983 */ /* 0x001ea20000300800 */
[----:B---3--:R-:W-:-:S05]  /*167d0*/  SEL R2, R5, R2, !P3 ;  /* 0x0000000205027207 */ /* 0x008fca0005800000 */
[----:B------:R0:W-:Y:S01]  /*167e0*/  STL [R1+0x1d8], R2 ;  /* 0x0001d80201007387 */ /* 0x0001e20000100800 */
[----:B------:R-:W-:-:S03]  /*167f0*/  SEL R28, R5, R28, !P3 ;  /* 0x0000001c051c7207 */ /* 0x000fc60005800000 */
[----:B0-----:R-:W3:Y:S04]  /*16800*/  LDL.LU R2, [R1+0x13c] ;  /* 0x00013c0001027983 */ /* 0x001ee80000300800 */
[----:B------:R0:W-:Y:S02]  /*16810*/  STL [R1+0x1d4], R28 ;  /* 0x0001d41c01007387 */ /* 0x0001e40000100800 */
[C---:B0-----:R-:W-:Y:S02]  /*16820*/  SEL R28, R5.reuse, R27, !P3 ;  /* 0x0000001b051c7207 */ /* 0x041fe40005800000 */
[C---:B----4-:R-:W-:Y:S02]  /*16830*/  SEL R27, R5.reuse, R3, !P3 ;  /* 0x00000003051b7207 */ /* 0x050fe40005800000 */
[C---:B------:R-:W-:Y:S01]  /*16840*/  SEL R20, R5.reuse, R20, !P3 ;  /* 0x0000001405147207 */ /* 0x040fe20005800000 */
[----:B------:R-:W-:Y:S01]  /*16850*/  STL [R1+0x1d0], R28 ;  /* 0x0001d01c01007387 */ /* 0x000fe20000100800 */
[----:B------:R-:W-:-:S03]  /*16860*/  SEL R3, R5, R19, !P3 ;  /* 0x0000001305037207 */ /* 0x000fc60005800000 */
[----:B------:R-:W-:Y:S01]  /*16870*/  STL [R1+0x1cc], R27 ;  /* 0x0001cc1b01007387 */ /* 0x000fe20000100800 */
[----:B------:R-:W-:-:S03]  /*16880*/  SEL R7, R5, R7, !P3 ;  /* 0x0000000705077207 */ /* 0x000fc60005800000 */
[----:B------:R-:W-:Y:S01]  /*16890*/  STL [R1+0x1c8], R20 ;  /* 0x0001c81401007387 */ /* 0x000fe20000100800 */
[----:B------:R-:W-:-:S03]  /*168a0*/  SEL R8, R5, R8, !P3 ;  /* 0x0000000805087207 */ /* 0x000fc60005800000 */
[----:B------:R0:W-:Y:S04]  /*168b0*/  STL [R1+0x1c4], R3 ;  /* 0x0001c40301007387 */ /* 0x0001e80000100800 */
[----:B------:R1:W-:Y:S01]  /*168c0*/  STL [R1+0x1c0], R7 ;  /* 0x0001c00701007387 */ /* 0x0003e20000100800 */
[----:B0-----:R-:W-:-:S03]  /*168d0*/  SEL R3, R5, R9, !P3 ;  /* 0x0000000905037207 */ /* 0x001fc60005800000 */
[----:B------:R0:W-:Y:S01]  /*168e0*/  STL [R1+0x1bc], R8 ;  /* 0x0001bc0801007387 */ /* 0x0001e20000100800 */
[----:B-1----:R-:W-:-:S03]  /*168f0*/  SEL R7, R5, R10, !P3 ;  /* 0x0000000a05077207 */ /* 0x002fc60005800000 */
        /* <DEDUP_REMOVED lines=9> */
[----:B----4-:R-:W-:-:S03]  /*16990*/  SEL R3, R5, R15, !P3 ;  /* 0x0000000f05037207 */ /* 0x010fc60005800000 */
        /* <DEDUP_REMOVED lines=12> */
[----:B------:R-:W-:Y:S01]  /*16a60*/  STL [R1+0x18c], R8 ;  /* 0x00018c0801007387 */ /* 0x000fe20000100800 */
[----:B------:R-:W-:-:S03]  /*16a70*/  SEL R4, R5, R4, !P3 ;  /* 0x0000000405047207 */ /* 0x000fc60005800000 */
[----:B------:R1:W-:Y:S01]  /*16a80*/  STL [R1+0x188], R3 ;  /* 0x0001880301007387 */ /* 0x0003e20000100800 */
[C---:B0-----:R-:W-:Y:S02]  /*16a90*/  SEL R7, R5.reuse, R21, !P3 ;  /* 0x0000001505077207 */ /* 0x041fe40005800000 */
[----:B------:R-:W-:-:S03]  /*16aa0*/  SEL R6, R5, R6, !P3 ;  /* 0x0000000605067207 */ /* 0x000fc60005800000 */
[----:B------:R-:W-:Y:S01]  /*16ab0*/  STL [R1+0x184], R7 ;  /* 0x0001840701007387 */ /* 0x000fe20000100800 */
[----:B-1----:R-:W-:-:S03]  /*16ac0*/  SEL R3, R5, R26, !P3 ;  /* 0x0000001a05037207 */ /* 0x002fc60005800000 */
[----:B------:R-:W4:Y:S04]  /*16ad0*/  LDL.LU R26, [R1+0x14c] ;  /* 0x00014c00011a7983 */ /* 0x000f280000300800 */
[----:B------:R5:W-:Y:S04]  /*16ae0*/  STL [R1+0x180], R4 ;  /* 0x0001800401007387 */ /* 0x000be80000100800 */
[----:B------:R0:W-:Y:S04]  /*16af0*/  STL [R1+0x17c], R3 ;  /* 0x00017c0301007387 */ /* 0x0001e80000100800 */
[----:B------:R-:W-:Y:S01]  /*16b00*/  STL [R1+0x178], R6 ;  /* 0x0001780601007387 */ /* 0x000fe20000100800 */
[----:B-----5:R-:W-:-:S03]  /*16b10*/  SEL R4, R5, R0, !P3 ;  /* 0x0000000005047207 */ /* 0x020fc60005800000 */
[----:B------:R-:W5:Y:S01]  /*16b20*/  LDL.LU R0, [R1+0x148] ;  /* 0x0001480001007983 */ /* 0x000f620000300800 */
[----:B0-----:R-:W-:-:S05]  /*16b30*/  SEL R3, R5, R13, !P3 ;  /* 0x0000000d05037207 */ /* 0x001fca0005800000 */
[----:B------:R2:W-:Y:S04]  /*16b40*/  STL [R1+0x174], R3 ;  /* 0x0001740301007387 */ /* 0x0005e80000100800 */
[----:B------:R-:W-:Y:S01]  /*16b50*/  STL [R1+0x170], R4 ;  /* 0x0001700401007387 */ /* 0x000fe20000100800 */
[----:B--2---:R-:W-:-:S03]  /*16b60*/  SEL R3, R5, R29, !P3 ;  /* 0x0000001d05037207 */ /* 0x004fc60005800000 */
[----:B------:R-:W2:Y:S04]  /*16b70*/  LDL.LU R29, [R1+0x144] ;  /* 0x00014400011d7983 */ /* 0x000ea80000300800 */
[----:B------:R0:W-:Y:S04]  /*16b80*/  STL [R1+0x16c], R3 ;  /* 0x00016c0301007387 */ /* 0x0001e80000100800 */
[----:B------:R-:W2:Y:S04]  /*16b90*/  LDL.LU R28, [R1+0x140] ;  /* 0x00014000011c7983 */ /* 0x000ea80000300800 */
[----:B------:R-:W2:Y:S01]  /*16ba0*/  LDL.LU R27, [R1+0x124] ;  /* 0x00012400011b7983 */ /* 0x000ea20000300800 */
[----:B---3--:R-:W-:-:S05]  /*16bb0*/  SEL R2, R5, R2, !P3 ;  /* 0x0000000205027207 */ /* 0x008fca0005800000 */
[----:B------:R1:W-:Y:S04]  /*16bc0*/  STL [R1+0x164], R2 ;  /* 0x0001640201007387 */ /* 0x0003e80000100800 */
        /* <DEDUP_REMOVED lines=22> */
[----:B-1----:R-:W3:Y:S01]  /*16d30*/  LDL.LU R2, [R1+0xe4] ;  /* 0x0000e40001027983 */ /* 0x002ee20000300800 */
[----:B----4-:R-:W-:-:S05]  /*16d40*/  SEL R26, R5, R26, !P3 ;  /* 0x0000001a051a7207 */ /* 0x010fca0005800000 */
[----:B------:R0:W-:Y:S04]  /*16d50*/  STL [R1+0x160], R26 ;  /* 0x0001601a01007387 */ /* 0x0001e80000100800 */
[----:B0-----:R-:W4:Y:S01]  /*16d60*/  LDL.LU R26, [R1+0x40] ;  /* 0x00004000011a7983 */ /* 0x001f220000300800 */
[----:B-----5:R-:W-:-:S05]  /*16d70*/  SEL R0, R5, R0, !P3 ;  /* 0x0000000005007207 */ /* 0x020fca0005800000 */
[----:B------:R0:W-:Y:S04]  /*16d80*/  STL [R1+0x15c], R0 ;  /* 0x00015c0001007387 */ /* 0x0001e80000100800 */
[----:B0-----:R-:W5:Y:S01]  /*16d90*/  LDL.LU R0, [R1+0x88] ;  /* 0x0000880001007983 */ /* 0x001f620000300800 */
[----:B--2---:R-:W-:-:S05]  /*16da0*/  SEL R29, R5, R29, !P3 ;  /* 0x0000001d051d7207 */ /* 0x004fca0005800000 */
[----:B------:R0:W-:Y:S04]  /*16db0*/  STL [R1+0x158], R29 ;  /* 0x0001581d01007387 */ /* 0x0001e80000100800 */
[----:B0-----:R-:W2:Y:S01]  /*16dc0*/  LDL.LU R29, [R1+0xcc] ;  /* 0x0000cc00011d7983 */ /* 0x001ea20000300800 */
[----:B------:R-:W-:-:S05]  /*16dd0*/  SEL R28, R5, R28, !P3 ;  /* 0x0000001c051c7207 */ /* 0x000fca0005800000 */
[----:B------:R0:W-:Y:S01]  /*16de0*/  STL [R1+0x154], R28 ;  /* 0x0001541c01007387 */ /* 0x0001e20000100800 */
[C---:B---3--:R-:W-:Y:S02]  /*16df0*/  SEL R20, R5.reuse, R20, !P3 ;  /* 0x0000001405147207 */ /* 0x048fe40005800000 */
        /* <DEDUP_REMOVED lines=18> */
[----:B---3--:R-:W-:-:S03]  /*16f20*/  SEL R7, R5, R18, !P3 ;  /* 0x0000001205077207 */ /* 0x008fc60005800000 */
        /* <DEDUP_REMOVED lines=12> */
[----:B------:R1:W-:Y:S01]  /*16ff0*/  STL [R1+0x114], R3 ;  /* 0x0001140301007387 */ /* 0x0003e20000100800 */
[----:B------:R-:W-:-:S03]  /*17000*/  SEL R4, R5, R4, !P3 ;  /* 0x0000000405047207 */ /* 0x000fc60005800000 */
[----:B------:R3:W-:Y:S01]  /*17010*/  STL [R1+0x110], R7 ;  /* 0x0001100701007387 */ /* 0x0007e20000100800 */
[C---:B0-----:R-:W-:Y:S02]  /*17020*/  SEL R8, R5.reuse, R25, !P3 ;  /* 0x0000001905087207 */ /* 0x041fe40005800000 */
[----:B-1----:R-:W-:-:S03]  /*17030*/  SEL R3, R5, R22, !P3 ;  /* 0x0000001605037207 */ /* 0x002fc60005800000 */
[----:B------:R-:W-:Y:S01]  /*17040*/  STL [R1+0x10c], R8 ;  /* 0x00010c0801007387 */ /* 0x000fe20000100800 */
[----:B---3--:R-:W-:-:S03]  /*17050*/  SEL R7, R5, R21, !P3 ;  /* 0x0000001505077207 */ /* 0x008fc60005800000 */
[----:B------:R0:W-:Y:S04]  /*17060*/  STL [R1+0x108], R3 ;  /* 0x0001080301007387 */ /* 0x0001e80000100800 */
[----:B------:R-:W-:Y:S04]  /*17070*/  STL [R1+0x104], R7 ;  /* 0x0001040701007387 */ /* 0x000fe80000100800 */
[----:B------:R-:W3:Y:S01]  /*17080*/  LDL.LU R17, [R1+0xd8] ;  /* 0x0000d80001117983 */ /* 0x000ee20000300800 */
[C---:B0-----:R-:W-:Y:S02]  /*17090*/  SEL R3, R5.reuse, R6, !P3 ;  /* 0x0000000605037207 */ /* 0x041fe40005800000 */
[C---:B------:R-:W-:Y:S01]  /*170a0*/  SEL R6, R5.reuse, R13, !P3 ;  /* 0x0000000d05067207 */ /* 0x040fe20005800000 */
[----:B------:R0:W-:Y:S04]  /*170b0*/  STL [R1+0x100], R4 ;  /* 0x0001000401007387 */ /* 0x0001e80000100800 */
[----:B------:R4:W-:Y:S01]  /*170c0*/  STL [R1+0xfc], R3 ;  /* 0x0000fc0301007387 */ /* 0x0009e20000100800 */
[----:B0-----:R-:W-:-:S03]  /*170d0*/  SEL R4, R5, R2, !P3 ;  /* 0x0000000205047207 */ /* 0x001fc60005800000 */
[----:B------:R-:W-:Y:S04]  /*170e0*/  STL [R1+0xf8], R6 ;  /* 0x0000f80601007387 */ /* 0x000fe80000100800 */
[----:B------:R-:W3:Y:S01]  /*170f0*/  LDL.LU R2, [R1+0xd4] ;  /* 0x0000d40001027983 */ /* 0x000ee20000300800 */
[----:B----4-:R-:W-:-:S03]  /*17100*/  SEL R3, R5, R26, !P3 ;  /* 0x0000001a05037207 */ /* 0x010fc60005800000 */
[----:B------:R5:W-:Y:S04]  /*17110*/  STL [R1+0xf4], R4 ;  /* 0x0000f40401007387 */ /* 0x000be80000100800 */
[----:B------:R2:W-:Y:S01]  /*17120*/  STL [R1+0xf0], R3 ;  /* 0x0000f00301007387 */ /* 0x0005e20000100800 */
[----:B-----5:R-:W-:-:S03]  /*17130*/  SEL R4, R5, R0, !P3 ;  /* 0x0000000005047207 */ /* 0x020fc60005800000 */
[----:B------:R-:W4:Y:S04]  /*17140*/  LDL.LU R0, [R1+0xd0] ;  /* 0x0000d00001007983 */ /* 0x000f280000300800 */
[----:B------:R0:W-:Y:S04]  /*17150*/  STL [R1+0xec], R4 ;  /* 0x0000ec0401007387 */ /* 0x0001e80000100800 */
[----:B------:R-:W5:Y:S04]  /*17160*/  LDL.LU R24, [R1+0xb8] ;  /* 0x0000b80001187983 */ /* 0x000f680000300800 */
[----:B------:R-:W5:Y:S01]  /*17170*/  LDL.LU R23, [R1+0xc4] ;  /* 0x0000c40001177983 */ /* 0x000f620000300800 */
[----:B--2---:R-:W-:-:S05]  /*17180*/  SEL R3, R5, R29, !P3 ;  /* 0x0000001d05037207 */ /* 0x004fca0005800000 */
[----:B------:R1:W-:Y:S04]  /*17190*/  STL [R1+0xe8], R3 ;  /* 0x0000e80301007387 */ /* 0x0003e80000100800 */
[----:B------:R-:W2:Y:S04]  /*171a0*/  LDL.LU R25, [R1+0xc8] ;  /* 0x0000c80001197983 */ /* 0x000ea80000300800 */
[----:B------:R-:W2:Y:S04]  /*171b0*/  LDL.LU R22, [R1+0xc0] ;  /* 0x0000c00001167983 */ /* 0x000ea80000300800 */
[----:B------:R-:W2:Y:S04]  /*171c0*/  LDL.LU R21, [R1+0xbc] ;  /* 0x0000bc0001157983 */ /* 0x000ea80000300800 */
[----:B0-----:R-:W2:Y:S04]  /*171d0*/  LDL.LU R4, [R1+0x9c] ;  /* 0x00009c0001047983 */ /* 0x001ea80000300800 */
[----:B------:R-:W2:Y:S04]  /*171e0*/  LDL.LU R6, [R1+0xa0] ;  /* 0x0000a00001067983 */ /* 0x000ea80000300800 */
[----:B------:R-:W2:Y:S04]  /*171f0*/  LDL.LU R13, [R1+0xa4] ;  /* 0x0000a400010d7983 */ /* 0x000ea80000300800 */
[----:B------:R-:W2:Y:S04]  /*17200*/  LDL.LU R26, [R1+0xb4] ;  /* 0x0000b400011a7983 */ /* 0x000ea80000300800 */
[----:B------:R-:W2:Y:S04]  /*17210*/  LDL.LU R29, [R1+0xa8] ;  /* 0x0000a800011d7983 */ /* 0x000ea80000300800 */
[----:B------:R-:W2:Y:S04]  /*17220*/  LDL.LU R28, [R1+0xb0] ;  /* 0x0000b000011c7983 */ /* 0x000ea80000300800 */
[----:B------:R-:W2:Y:S04]  /*17230*/  LDL.LU R27, [R1+0xac] ;  /* 0x0000ac00011b7983 */ /* 0x000ea80000300800 */
[----:B-1----:R-:W2:Y:S04]  /*17240*/  LDL.LU R3, [R1+0x1e4] ;  /* 0x0001e40001037983 */ /* 0x002ea80000300800 */
[----:B------:R-:W2:Y:S04]  /*17250*/  LDL.LU R20, [R1+0x98] ;  /* 0x0000980001147983 */ /* 0x000ea80000300800 */
        /* <DEDUP_REMOVED lines=10> */
[----:B------:R-:W2:Y:S01]  /*17300*/  LDL.LU R16, [R1+0x34] ;  /* 0x0000340001107983 */ /* 0x000ea20000300800 */
[----:B---3--:R-:W-:-:S05]  /*17310*/  SEL R17, R5, R17, !P3 ;  /* 0x0000001105117207 */ /* 0x008fca0005800000 */
[----:B------:R0:W-:Y:S04]  /*17320*/  STL [R1+0xe4], R17 ;  /* 0x0000e41101007387 */ /* 0x0001e80000100800 */
[----:B0-----:R-:W3:Y:S01]  /*17330*/  LDL.LU R17, [R1+0x30] ;  /* 0x0000300001117983 */ /* 0x001ee20000300800 */
[----:B------:R-:W-:-:S05]  /*17340*/  SEL R2, R5, R2, !P3 ;  /* 0x0000000205027207 */ /* 0x000fca0005800000 */
[----:B------:R0:W-:Y:S04]  /*17350*/  STL [R1+0xe0], R2 ;  /* 0x0000e00201007387 */ /* 0x0001e80000100800 */
[----:B0-----:R-:W3:Y:S01]  /*17360*/  LDL.LU R2, [R1+0x2c] ;  /* 0x00002c0001027983 */ /* 0x001ee20000300800 */
[----:B----4-:R-:W-:-:S05]  /*17370*/  SEL R0, R5, R0, !P3 ;  /* 0x0000000005007207 */ /* 0x010fca0005800000 */
[----:B------:R0:W-:Y:S01]  /*17380*/  STL [R1+0xdc], R0 ;  /* 0x0000dc0001007387 */ /* 0x0001e20000100800 */
[C---:B-----5:R-:W-:Y:S02]  /*17390*/  SEL R24, R5.reuse, R24, !P3 ;  /* 0x0000001805187207 */ /* 0x060fe40005800000 */
[C---:B------:R-:W-:Y:S01]  /*173a0*/  SEL R23, R5.reuse, R23, !P3 ;  /* 0x0000001705177207 */ /* 0x040fe20005800000 */
[----:B0-----:R-:W4:Y:S04]  /*173b0*/  LDL.LU R0, [R1+0x28] ;  /* 0x0000280001007983 */ /* 0x001f280000300800 */
[----:B------:R0:W-:Y:S04]  /*173c0*/  STL [R1+0xd8], R24 ;  /* 0x0000d81801007387 */ /* 0x0001e80000100800 */
[----:B0-----:R-:W5:Y:S04]  /*173d0*/  LDL.LU R24, [R1+0x3570] ;  /* 0x0035700001187983 */ /* 0x001f680000300800 */
[----:B------:R0:W-:Y:S04]  /*173e0*/  STL [R1+0xd4], R23 ;  /* 0x0000d41701007387 */ /* 0x0001e80000100800 */
[----:B0-----:R-:W3:Y:S01]  /*173f0*/  LDL.LU R23, [R1+0x356c] ;  /* 0x00356c0001177983 */ /* 0x001ee20000300800 */
[----:B--2---:R-:W-:-:S02]  /*17400*/  SEL R25, R5, R25, !P3 ;  /* 0x0000001905197207 */ /* 0x004fc40005800000 */
[----:B------:R-:W-:-:S03]  /*17410*/  SEL R22, R5, R22, !P3 ;  /* 0x0000001605167207 */ /* 0x000fc60005800000 */
[----:B------:R0:W-:Y:S01]  /*17420*/  STL [R1+0xd0], R25 ;  /* 0x0000d01901007387 */ /* 0x0001e20000100800 */
[C---:B------:R-:W-:Y:S02]  /*17430*/  SEL R21, R5.reuse, R21, !P3 ;  /* 0x0000001505157207 */ /* 0x040fe40005800000 */
[C---:B------:R-:W-:Y:S01]  /*17440*/  SEL R4, R5.reuse, R4, !P3 ;  /* 0x0000000405047207 */ /* 0x040fe20005800000 */
[----:B0-----:R-:W2:Y:S01]  /*17450*/  LDL.LU R25, [R1+0x3568] ;  /* 0x0035680001197983 */ /* 0x001ea20000300800 */
[----:B------:R-:W-:-:S03]  /*17460*/  SEL R6, R5, R6, !P3 ;  /* 0x0000000605067207 */ /* 0x000fc60005800000 */
[----:B------:R0:W-:Y:S01]  /*17470*/  STL [R1+0xcc], R22 ;  /* 0x0000cc1601007387 */ /* 0x0001e20000100800 */
[C---:B------:R-:W-:Y:S02]  /*17480*/  SEL R13, R5.reuse, R13, !P3 ;  /* 0x0000000d050d7207 */ /* 0x040fe40005800000 */
[C---:B------:R-:W-:Y:S01]  /*17490*/  SEL R26, R5.reuse, R26, !P3 ;  /* 0x0000001a051a7207 */ /* 0x040fe20005800000 */
[----:B0-----:R-:W2:Y:S04]  /*174a0*/  LDL.LU R22, [R1+0x3564] ;  /* 0x0035640001167983 */ /* 0x001ea80000300800 */
[----:B------:R0:W-:Y:S01]  /*174b0*/  STL [R1+0xc8], R21 ;  /* 0x0000c81501007387 */ /* 0x0001e20000100800 */
[----:B------:R-:W-:-:S03]  /*174c0*/  SEL R29, R5, R29, !P3 ;  /* 0x0000001d051d7207 */ /* 0x000fc60005800000 */
        /* <DEDUP_REMOVED lines=8> */
[----:B0-----:R-:W5:Y:S04]  /*17550*/  LDL.LU R26, [R1+0x3550] ;  /* 0x00355000011a7983 */ /* 0x001f680000300800 */
[----:B------:R0:W-:Y:S04]  /*17560*/  STL [R1+0xb4], R29 ;  /* 0x0000b41d01007387 */ /* 0x0001e80000100800 */
[----:B0-----:R-:W5:Y:S01]  /*17570*/  LDL.LU R29, [R1+0x354c] ;  /* 0x00354c00011d7983 */ /* 0x001f620000300800 */
[----:B------:R-:W-:-:S05]  /*17580*/  SEL R28, R5, R28, !P3 ;  /* 0x0000001c051c7207 */ /* 0x000fca0005800000 */
[----:B------:R0:W-:Y:S01]  /*17590*/  STL [R1+0xb0], R28 ;  /* 0x0000b01c01007387 */ /* 0x0001e20000100800 */
[C---:B------:R-:W-:Y:S02]  /*175a0*/  SEL R19, R5.reuse, R19, !P3 ;  /* 0x0000001305137207 */ /* 0x040fe40005800000 */
[C---:B------:R-:W-:Y:S02]  /*175b0*/  SEL R7, R5.reuse, R7, !P3 ;  /* 0x0000000705077207 */ /* 0x040fe40005800000 */
[C---:B0-----:R-:W-:Y:S02]  /*175c0*/  SEL R28, R5.reuse, R27, !P3 ;  /* 0x0000001b051c7207 */ /* 0x041fe40005800000 */
[C---:B------:R-:W-:Y:S02]  /*175d0*/  SEL R27, R5.reuse, R3, !P3 ;  /* 0x00000003051b7207 */ /* 0x040fe40005800000 */
[C---:B------:R-:W-:Y:S01]  /*175e0*/  SEL R3, R5.reuse, R20, !P3 ;  /* 0x0000001405037207 */ /* 0x040fe20005800000 */
[----:B------:R-:W-:Y:S04]  /*175f0*/  STL [R1+0xac], R28 ;  /* 0x0000ac1c01007387 */ /* 0x000fe80000100800 */
[----:B------:R-:W-:Y:S04]  /*17600*/  STL [R1+0xa8], R27 ;  /* 0x0000a81b01007387 */ /* 0x000fe80000100800 */
[----:B------:R0:W-:Y:S04]  /*17610*/  STL [R1+0xa4], R3 ;  /* 0x0000a40301007387 */ /* 0x0001e80000100800 */
[----:B------:R-:W-:Y:S01]  /*17620*/  STL [R1+0xa0], R19 ;  /* 0x0000a01301007387 */ /* 0x000fe20000100800 */
[----:B0-----:R-:W-:-:S03]  /*17630*/  SEL R3, R5, R8, !P3 ;  /* 0x0000000805037207 */ /* 0x001fc60005800000 */
[----:B------:R0:W-:Y:S01]  /*17640*/  STL [R1+0x9c], R7 ;  /* 0x00009c0701007387 */ /* 0x0001e20000100800 */
[----:B------:R-:W-:-:S03]  /*17650*/  SEL R8, R5, R9, !P3 ;  /* 0x0000000905087207 */ /* 0x000fc60005800000 */
        /* <DEDUP_REMOVED lines=10> */
[----:B------:R-:W4:Y:S04]  /*17700*/  LDL.LU R10, [R1+0x434] ;  /* 0x00043400010a7983 */ /* 0x000f280000300800 */
[----:B------:R1:W-:Y:S01]  /*17710*/  STL [R1+0x84], R7 ;  /* 0x0000840701007387 */ /* 0x0003e20000100800 */
[----:B0-----:R-:W-:-:S03]  /*17720*/  SEL R8, R5, R15, !P3 ;  /* 0x0000000f05087207 */ /* 0x001fc60005800000 */
[----:B------:R3:W-:Y:S01]  /*17730*/  STL [R1+0x80], R3 ;  /* 0x0000800301007387 */ /* 0x0007e20000100800 */
[----:B-1----:R-:W-:-:S03]  /*17740*/  SEL R7, R5, R16, !P3 ;  /* 0x0000001005077207 */ /* 0x002fc60005800000 */
[----:B------:R-:W-:Y:S01]  /*17750*/  STL [R1+0x7c], R8 ;  /* 0x00007c0801007387 */ /* 0x000fe20000100800 */
[----:B---3--:R-:W-:-:S03]  /*17760*/  SEL R3, R5, R17, !P3 ;  /* 0x0000001105037207 */ /* 0x008fc60005800000 */
[----:B------:R-:W3:Y:S04]  /*17770*/  LDL.LU R16, [R1+0xc] ;  /* 0x00000c0001107983 */ /* 0x000ee80000300800 */
[----:B------:R-:W-:Y:S04]  /*17780*/  STL [R1+0x78], R7 ;  /* 0x0000780701007387 */ /* 0x000fe80000100800 */
[----:B------:R-:W-:Y:S04]  /*17790*/  STL [R1+0x74], R3 ;  /* 0x0000740301007387 */ /* 0x000fe80000100800 */
[----:B------:R-:W3:Y:S01]  /*177a0*/  LDL.LU R17, [R1+0x8] ;  /* 0x0000080001117983 */ /* 0x000ee20000300800 */
[----:B------:R-:W-:-:S02]  /*177b0*/  SEL R2, R5, R2, !P3 ;  /* 0x0000000205027207 */ /* 0x000fc40005800000 */
[----:B------:R-:W-:-:S03]  /*177c0*/  SEL R0, R5, R0, !P3 ;  /* 0x0000000005007207 */ /* 0x000fc60005800000 */
[----:B------:R2:W-:Y:S02]  /*177d0*/  STL [R1+0x70], R2 ;  /* 0x0000700201007387 */ /* 0x0005e40000100800 */
[C---:B--2---:R-:W-:Y:S02]  /*177e0*/  SEL R2, R5.reuse, R13, !P3 ;  /* 0x0000000d05027207 */ /* 0x044fe40005800000 */
[C---:B-----5:R-:W-:Y:S02]  /*177f0*/  SEL R3, R5.reuse, R26, !P3 ;  /* 0x0000001a05037207 */ /* 0x060fe40005800000 */
[----:B------:R-:W-:-:S05]  /*17800*/  SEL R28, R5, R29, !P3 ;  /* 0x0000001d051c7207 */ /* 0x000fca0005800000 */
[----:B------:R-:W-:Y:S04]  /*17810*/  STL [R1+0x3548], R28 ;  /* 0x0035481c01007387 */ /* 0x000fe80000100800 */
[----:B------:R0:W-:Y:S04]  /*17820*/  STL [R1+0x6c], R0 ;  /* 0x00006c0001007387 */ /* 0x0001e80000100800 */
[----:B------:R-:W-:Y:S04]  /*17830*/  STL [R1+0x68], R3 ;  /* 0x0000680301007387 */ /* 0x000fe80000100800 */
[----:B------:R-:W2:Y:S04]  /*17840*/  LDL.LU R13, [R1+0x44] ;  /* 0x00004400010d7983 */ /* 0x000ea80000300800 */
[----:B------:R1:W-:Y:S04]  /*17850*/  STL [R1+0x60], R2 ;  /* 0x0000600201007387 */ /* 0x0003e80000100800 */
[----:B------:R-:W5:Y:S01]  /*17860*/  LDL.LU R18, [R1+0x4c] ;  /* 0x00004c0001127983 */ /* 0x000f620000300800 */
[----:B0-----:R-:W-:-:S05]  /*17870*/  SEL R0, R5, R6, !P3 ;  /* 0x0000000605007207 */ /* 0x001fca0005800000 */
[----:B------:R0:W-:Y:S04]  /*17880*/  STL [R1+0x58], R0 ;  /* 0x0000580001007387 */ /* 0x0001e80000100800 */
[----:B------:R-:W5:Y:S04]  /*17890*/  LDL.LU R26, [R1+0x54] ;  /* 0x00005400011a7983 */ /* 0x000f680000300800 */
[----:B------:R-:W5:Y:S01]  /*178a0*/  LDL.LU R11, [R1+0x5c] ;  /* 0x00005c00010b7983 */ /* 0x000f620000300800 */
[----:B-1----:R-:W-:-:S03]  /*178b0*/  SEL R2, R5, R4, !P3 ;  /* 0x0000000405027207 */ /* 0x002fc60005800000 */
[----:B------:R-:W5:Y:S01]  /*178c0*/  LDL.LU R12, [R1+0x64] ;  /* 0x00006400010c7983 */ /* 0x000f620000300800 */
[----:B0-----:R-:W-:-:S03]  /*178d0*/  SEL R0, R5, R21, !P3 ;  /* 0x0000001505007207 */ /* 0x001fc60005800000 */
[----:B------:R-:W-:Y:S04]  /*178e0*/  STL [R1+0x353c], R2 ;  /* 0x00353c0201007387 */ /* 0x000fe80000100800 */
[----:B------:R-:W5:Y:S04]  /*178f0*/  LDL.LU R28, [R1+0x234] ;  /* 0x00023400011c7983 */ /* 0x000f680000300800 */
[----:B------:R-:W5:Y:S04]  /*17900*/  LDL.LU R20, [R1+0x23c] ;  /* 0x00023c0001147983 */ /* 0x000f680000300800 */
[----:B------:R0:W-:Y:S04]  /*17910*/  STL [R1+0x48], R0 ;  /* 0x0000480001007387 */ /* 0x0001e80000100800 */
[----:B------:R-:W5:Y:S04]  /*17920*/  LDL.LU R14, [R1+0x244] ;  /* 0x00024400010e7983 */ /* 0x000f680000300800 */
[----:B------:R-:W5:Y:S04]  /*17930*/  LDL.LU R29, [R1+0x24c] ;  /* 0x00024c00011d7983 */ /* 0x000f680000300800 */
[----:B------:R-:W5:Y:S04]  /*17940*/  LDL.LU R27, [R1+0x254] ;  /* 0x00025400011b7983 */ /* 0x000f680000300800 */
[----:B------:R-:W5:Y:S04]  /*17950*/  LDL.LU R19, [R1+0x25c] ;  /* 0x00025c0001137983 */ /* 0x000f680000300800 */
[----:B------:R-:W5:Y:S01]  /*17960*/  LDL.LU R15, [R1+0x264] ;  /* 0x00026400010f7983 */ /* 0x000f620000300800 */
[----:B0-----:R-:W-:-:S02]  /*17970*/  SEL R0, R5, R22, !P3 ;  /* 0x0000001605007207 */ /* 0x001fc40005800000 */
[----:B----4-:R-:W-:-:S03]  /*17980*/  LEA.HI.X.SX32 R3, R10, UR23, 0x1, P4 ;  /* 0x000000170a037c11 */ /* 0x010fc6000a0f0eff */
[----:B------:R3:W-:Y:S04]  /*17990*/  STL [R1+0x3540], R0 ;  /* 0x0035400001007387 */ /* 0x0007e80000100800 */
[----:B------:R-:W4:Y:S04]  /*179a0*/  LDL.LU R7, [R1+0x2cc] ;  /* 0x0002cc0001077983 */ /* 0x000f280000300800 */
[----:B------:R-:W4:Y:S01]  /*179b0*/  LDL.LU R8, [R1+0x2d4] ;  /* 0x0002d40001087983 */ /* 0x000f220000300800 */
[----:B---3--:R-:W-:-:S03]  /*179c0*/  IMAD R0, R16, UR41, RZ ;  /* 0x0000002910007c24 */ /* 0x008fc6000f8e02ff */
[----:B------:R-:W-:Y:S04]  /*179d0*/  STL [R1+0x3534], R3 ;  /* 0x0035340301007387 */ /* 0x000fe80000100800 */
[----:B------:R-:W3:Y:S01]  /*179e0*/  LDL.LU R9, [R1+0x2dc] ;  /* 0x0002dc0001097983 */ /* 0x000ee20000300800 */
[----:B------:R-:W-:-:S03]  /*179f0*/  IMAD R2, R17, UR41, RZ ;  /* 0x0000002911027c24 */ /* 0x000fc6000f8e02ff */
[----:B------:R0:W-:Y:S04]  /*17a00*/  STL [R1+0x40], R0 ;  /* 0x0000400001007387 */ /* 0x0001e80000100800 */
[----:B------:R-:W3:Y:S04]  /*17a10*/  LDL.LU R16, [R1+0x2e4] ;  /* 0x0002e40001107983 */ /* 0x000ee80000300800 */
[----:B------:R1:W-:Y:S01]  /*17a20*/  STL [R1+0x38], R2 ;  /* 0x0000380201007387 */ /* 0x0003e20000100800 */
[----:B0-----:R-:W-:-:S03]  /*17a30*/  IMAD R0, R25, UR41, RZ ;  /* 0x0000002919007c24 */ /* 0x001fc6000f8e02ff */
[----:B------:R-:W3:Y:S01]  /*17a40*/  LDL.LU R10, [R1+0x2ec] ;  /* 0x0002ec00010a7983 */ /* 0x000ee20000300800 */
[----:B-1----:R-:W-:-:S03]  /*17a50*/  IMAD R2, R23, UR41, RZ ;  /* 0x0000002917027c24 */ /* 0x002fc6000f8e02ff */
[----:B------:R0:W-:Y:S04]  /*17a60*/  STL [R1+0x34], R0 ;  /* 0x0000340001007387 */ /* 0x0001e80000100800 */
[----:B------:R2:W-:Y:S04]  /*17a70*/  STL [R1+0x30], R2 ;  /* 0x0000300201007387 */ /* 0x0005e80000100800 */
[----:B------:R-:W3:Y:S01]  /*17a80*/  LDL.LU R17, [R1+0x2f4] ;  /* 0x0002f40001117983 */ /* 0x000ee20000300800 */
[----:B0-----:R-:W-:-:S05]  /*17a90*/  IMAD R0, R24, UR41, RZ ;  /* 0x0000002918007c24 */ /* 0x001fca000f8e02ff */
[----:B------:R5:W-:Y:S01]  /*17aa0*/  STL [R1+0x2c], R0 ;  /* 0x00002c0001007387 */ /* 0x000be20000100800 */
[----:B--2---:R-:W-:Y:S02]  /*17ab0*/  IMAD R2, R13, UR41, RZ ;  /* 0x000000290d027c24 */ /* 0x004fe4000f8e02ff */
[----:B-----5:R-:W-:Y:S02]  /*17ac0*/  IMAD R0, R18, UR41, RZ ;  /* 0x0000002912007c24 */ /* 0x020fe4000f8e02ff */
[----:B------:R-:W2:Y:S04]  /*17ad0*/  LDL.LU R18, [R1+0x2f8] ;  /* 0x0002f80001127983 */ /* 0x000ea80000300800 */
[----:B------:R0:W-:Y:S04]  /*17ae0*/  STL [R1+0x28], R2 ;  /* 0x0000280201007387 */ /* 0x0001e80000100800 */
[----:B------:R1:W-:Y:S01]  /*17af0*/  STL [R1+0x24], R0 ;  /* 0x0000240001007387 */ /* 0x0003e20000100800 */
[----:B0-----:R-:W-:-:S02]  /*17b00*/  IMAD R2, R26, UR41, RZ ;  /* 0x000000291a027c24 */ /* 0x001fc4000f8e02ff */
[----:B-1----:R-:W-:Y:S02]  /*17b10*/  IMAD R0, R11, UR41, RZ ;  /* 0x000000290b007c24 */ /* 0x002fe4000f8e02ff */
[----:B------:R-:W5:Y:S04]  /*17b20*/  LDL.LU R11, [R1+0x2fc] ;  /* 0x0002fc00010b7983 */ /* 0x000f680000300800 */
[----:B------:R0:W-:Y:S04]  /*17b30*/  STL [R1+0x20], R2 ;  /* 0x0000200201007387 */ /* 0x0001e80000100800 */
[----:B------:R1:W-:Y:S01]  /*17b40*/  STL [R1+0x1c], R0 ;  /* 0x00001c0001007387 */ /* 0x0003e20000100800 */
[----:B0-----:R-:W-:-:S03]  /*17b50*/  IMAD R2, R12, UR41, RZ ;  /* 0x000000290c027c24 */ /* 0x001fc6000f8e02ff */
[----:B------:R-:W5:Y:S01]  /*17b60*/  LDL.LU R12, [R1+0x300] ;  /* 0x00030000010c7983 */ /* 0x000f620000300800 */
[----:B-1----:R-:W-:-:S03]  /*17b70*/  IMAD R0, R28, UR41, RZ ;  /* 0x000000291c007c24 */ /* 0x002fc6000f8e02ff */
[----:B------:R0:W-:Y:S02]  /*17b80*/  STL [R1+0x18], R2 ;  /* 0x0000180201007387 */ /* 0x0001e40000100800 */
[----:B0-----:R-:W-:Y:S02]  /*17b90*/  IMAD R2, R20, UR41, RZ ;  /* 0x0000002914027c24 */ /* 0x001fe4000f8e02ff */
[----:B------:R-:W5:Y:S04]  /*17ba0*/  LDL.LU R20, [R1+0x304] ;  /* 0x0003040001147983 */ /* 0x000f680000300800 */
[----:B------:R0:W-:Y:S04]  /*17bb0*/  STL [R1+0x14], R0 ;  /* 0x0000140001007387 */ /* 0x0001e80000100800 */
[----:B------:R1:W-:Y:S01]  /*17bc0*/  STL [R1+0x10], R2 ;  /* 0x0000100201007387 */ /* 0x0003e20000100800 */
[----:B0-----:R-:W-:-:S03]  /*17bd0*/  IMAD R0, R14, UR41, RZ ;  /* 0x000000290e007c24 */ /* 0x001fc6000f8e02ff */
[----:B------:R-:W5:Y:S01]  /*17be0*/  LDL.LU R14, [R1+0x30c] ;  /* 0x00030c00010e7983 */ /* 0x000f620000300800 */
[----:B------:R-:W-:Y:S02]  /*17bf0*/  IMAD R3, R29, UR41, RZ ;  /* 0x000000291d037c24 */ /* 0x000fe4000f8e02ff */
[----:B-1----:R-:W-:Y:S01]  /*17c00*/  IMAD R2, R27, UR41, RZ ;  /* 0x000000291b027c24 */ /* 0x002fe2000f8e02ff */
[----:B------:R0:W-:Y:S01]  /*17c10*/  STL [R1+0xc], R0 ;  /* 0x00000c0001007387 */ /* 0x0001e20000100800 */
[----:B------:R-:W-:-:S03]  /*17c20*/  IMAD R29, R15, UR41, RZ ;  /* 0x000000290f1d7c24 */ /* 0x000fc6000f8e02ff */
[----:B------:R-:W-:Y:S04]  /*17c30*/  STL [R1+0x8], R3 ;  /* 0x0000080301007387 */ /* 0x000fe80000100800 */
[----:B------:R-:W-:Y:S04]  /*17c40*/  STL [R1+0x4], R2 ;  /* 0x0000040201007387 */ /* 0x000fe80000100800 */
[----:B------:R-:W5:Y:S01]  /*17c50*/  LDL.LU R15, [R1+0x310] ;  /* 0x00031000010f7983 */ /* 0x000f620000300800 */
[----:B0-----:R-:W-:Y:S02]  /*17c60*/  IMAD R0, R19, UR41, RZ ;  /* 0x0000002913007c24 */ /* 0x001fe4000f8e02ff */
[----:B----4-:R-:W-:-:S02]  /*17c70*/  IMAD R4, R7, UR41, RZ ;  /* 0x0000002907047c24 */ /* 0x010fc4000f8e02ff */
[----:B------:R-:W-:Y:S01]  /*17c80*/  IMAD R5, R8, UR41, RZ ;  /* 0x0000002908057c24 */ /* 0x000fe2000f8e02ff */
[----:B------:R-:W-:Y:S01]  /*17c90*/  STL [R1], R0 ;  /* 0x0000000001007387 */ /* 0x000fe20000100800 */
[----:B---3--:R-:W-:-:S03]  /*17ca0*/  IMAD R6, R9, UR41, RZ ;  /* 0x0000002909067c24 */ /* 0x008fc6000f8e02ff */
[----:B------:R-:W-:Y:S01]  /*17cb0*/  STL [R1+0x3510], R29 ;  /* 0x0035101d01007387 */ /* 0x000fe20000100800 */
[----:B------:R-:W-:-:S03]  /*17cc0*/  IMAD R7, R16, UR41, RZ ;  /* 0x0000002910077c24 */ /* 0x000fc6000f8e02ff */
[----:B------:R-:W-:Y:S04]  /*17cd0*/  STL [R1+0x350c], R4 ;  /* 0x00350c0401007387 */ /* 0x000fe80000100800 */
[----:B------:R-:W-:Y:S01]  /*17ce0*/  STL [R1+0x3508], R5 ;  /* 0x0035080501007387 */ /* 0x000fe20000100800 */
[----:B------:R-:W-:-:S03]  /*17cf0*/  IMAD R8, R10, UR41, RZ ;  /* 0x000000290a087c24 */ /* 0x000fc6000f8e02ff */
[----:B------:R-:W-:Y:S04]  /*17d00*/  STL [R1+0x3504], R6 ;  /* 0x0035040601007387 */ /* 0x000fe80000100800 */
[----:B------:R-:W3:Y:S01]  /*17d10*/  LDL.LU R16, [R1+0x314] ;  /* 0x0003140001107983 */ /* 0x000ee20000300800 */
[----:B------:R-:W-:-:S03]  /*17d20*/  IMAD R9, R17, UR41, RZ ;  /* 0x0000002911097c24 */ /* 0x000fc6000f8e02ff */
[----:B------:R-:W-:Y:S04]  /*17d30*/  STL [R1+0x3500], R7 ;  /* 0x0035000701007387 */ /* 0x000fe80000100800 */
[----:B------:R-:W-:Y:S04]  /*17d40*/  STL [R1+0x34fc], R8 ;  /* 0x0034fc0801007387 */ /* 0x000fe80000100800 */
[----:B------:R-:W4:Y:S04]  /*17d50*/  LDL.LU R17, [R1+0x318] ;  /* 0x0003180001117983 */ /* 0x000f280000300800 */
[----:B------:R-:W-:Y:S01]  /*17d60*/  STL [R1+0x34f8], R9 ;  /* 0x0034f80901007387 */ /* 0x000fe20000100800 */
[----:B--2---:R-:W-:-:S03]  /*17d70*/  IMAD R10, R18, UR41, RZ ;  /* 0x00000029120a7c24 */ /* 0x004fc6000f8e02ff */
[----:B------:R-:W2:Y:S04]  /*17d80*/  LDL.LU R18, [R1+0x31c] ;  /* 0x00031c0001127983 */ /* 0x000ea80000300800 */
[----:B------:R-:W-:Y:S01]  /*17d90*/  STL [R1+0x34f4], R10 ;  /* 0x0034f40a01007387 */ /* 0x000fe20000100800 */
[----:B-----5:R-:W-:-:S05]  /*17da0*/  IMAD R11, R11, UR41, RZ ;  /* 0x000000290b0b7c24 */ /* 0x020fca000f8e02ff */
[----:B------:R-:W-:Y:S04]  /*17db0*/  STL [R1+0x3514], R11 ;  /* 0x0035140b01007387 */ /* 0x000fe80000100800 */
[----:B------:R-:W5:Y:S01]  /*17dc0*/  LDL.LU R19, [R1+0x320] ;  /* 0x0003200001137983 */ /* 0x000f620000300800 */
[----:B------:R-:W-:-:S05]  /*17dd0*/  IMAD R12, R12, UR41, RZ ;  /* 0x000000290c0c7c24 */ /* 0x000fca000f8e02ff */
[----:B------:R0:W-:Y:S01]  /*17de0*/  STL [R1+0x3518], R12 ;  /* 0x0035180c01007387 */ /* 0x0001e20000100800 */
[----:B------:R-:W-:-:S05]  /*17df0*/  IMAD R13, R20, UR41, RZ ;  /* 0x00000029140d7c24 */ /* 0x000fca000f8e02ff */
[----:B------:R1:W-:Y:S04]  /*17e00*/  STL [R1+0x351c], R13 ;  /* 0x00351c0d01007387 */ /* 0x0003e80000100800 */
[----:B------:R-:W5:Y:S04]  /*17e10*/  LDL.LU R20, [R1+0x324] ;  /* 0x0003240001147983 */ /* 0x000f680000300800 */
[----:B------:R-:W5:Y:S01]  /*17e20*/  LDL.LU R21, [R1+0x328] ;  /* 0x0003280001157983 */ /* 0x000f620000300800 */
[----:B------:R-:W-:-:S03]  /*17e30*/  IMAD R14, R14, UR41, RZ ;  /* 0x000000290e0e7c24 */ /* 0x000fc6000f8e02ff */
[----:B------:R-:W5:Y:S04]  /*17e40*/  LDL.LU R22, [R1+0x32c] ;  /* 0x00032c0001167983 */ /* 0x000f680000300800 */
[----:B------:R-:W-:Y:S04]  /*17e50*/  STL [R1+0x3520], R14 ;  /* 0x0035200e01007387 */ /* 0x000fe80000100800 */
[----:B------:R-:W5:Y:S04]  /*17e60*/  LDL.LU R23, [R1+0x330] ;  /* 0x0003300001177983 */ /* 0x000f680000300800 */
[----:B------:R-:W5:Y:S04]  /*17e70*/  LDL.LU R24, [R1+0x334] ;  /* 0x0003340001187983 */ /* 0x000f680000300800 */
[----:B------:R-:W5:Y:S04]  /*17e80*/  LDL.LU R25, [R1+0x338] ;  /* 0x0003380001197983 */ /* 0x000f680000300800 */
[----:B------:R-:W5:Y:S04]  /*17e90*/  LDL.LU R26, [R1+0x33c] ;  /* 0x00033c00011a7983 */ /* 0x000f680000300800 */
[----:B------:R-:W5:Y:S04]  /*17ea0*/  LDL.LU R27, [R1+0x340] ;  /* 0x00034000011b7983 */ /* 0x000f680000300800 */
[----:B0-----:R-:W5:Y:S04]  /*17eb0*/  LDL.LU R12, [R1+0x344] ;  /* 0x00034400010c7983 */ /* 0x001f680000300800 */
[----:B------:R-:W1:Y:S01]  /*17ec0*/  LDL.LU R3, [R1+0x348] ;  /* 0x0003480001037983 */ /* 0x000e620000300800 */
[----:B------:R-:W-:-:S03]  /*17ed0*/  IMAD R15, R15, UR41, RZ ;  /* 0x000000290f0f7c24 */ /* 0x000fc6000f8e02ff */
[----:B------:R-:W5:Y:S04]  /*17ee0*/  LDL.LU R0, [R1+0x34c] ;  /* 0x00034c0001007983 */ /* 0x000f680000300800 */
[----:B------:R-:W-:Y:S04]  /*17ef0*/  STL [R1+0x3524], R15 ;  /* 0x0035240f01007387 */ /* 0x000fe80000100800 */
[----:B------:R-:W5:Y:S01]  /*17f00*/  LDL.LU R2, [R1+0x350] ;  /* 0x0003500001027983 */ /* 0x000f620000300800 */
[----:B---3--:R-:W-:-:S03]  /*17f10*/  IMAD R16, R16, UR41, RZ ;  /* 0x0000002910107c24 */ /* 0x008fc6000f8e02ff */
[----:B------:R-:W3:Y:S04]  /*17f20*/  LDL.LU R28, [R1+0x354] ;  /* 0x00035400011c7983 */ /* 0x000ee80000300800 */
[----:B------:R-:W-:Y:S01]  /*17f30*/  STL [R1+0x3528], R16 ;  /* 0x0035281001007387 */ /* 0x000fe20000100800 */
[----:B----4-:R-:W-:-:S03]  /*17f40*/  IMAD R17, R17, UR41, RZ ;  /* 0x0000002911117c24 */ /* 0x010fc6000f8e02ff */
[----:B------:R-:W4:Y:S04]  /*17f50*/  LDL.LU R9, [R1+0x358] ;  /* 0x0003580001097983 */ /* 0x000f280000300800 */
[----:B------:R-:W3:Y:S04]  /*17f60*/  LDL.LU R8, [R1+0x35c] ;  /* 0x00035c0001087983 */ /* 0x000ee80000300800 */
[----:B------:R-:W-:Y:S04]  /*17f70*/  STL [R1+0x352c], R17 ;  /* 0x00352c1101007387 */ /* 0x000fe80000100800 */
[----:B------:R-:W4:Y:S04]  /*17f80*/  LDL.LU R29, [R1+0x360] ;  /* 0x00036000011d7983 */ /* 0x000f280000300800 */
[----:B------:R-:W4:Y:S01]  /*17f90*/  LDL.LU R4, [R1+0x364] ;  /* 0x0003640001047983 */ /* 0x000f220000300800 */
[----:B--2---:R-:W-:-:S05]  /*17fa0*/  IMAD R18, R18, UR41, RZ ;  /* 0x0000002912127c24 */ /* 0x004fca000f8e02ff */
[----:B------:R-:W-:Y:S04]  /*17fb0*/  STL [R1+0x3530], R18 ;  /* 0x0035301201007387 */ /* 0x000fe80000100800 */
[----:B------:R-:W2:Y:S04]  /*17fc0*/  LDL.LU R11, [R1+0x368] ;  /* 0x00036800010b7983 */ /* 0x000ea80000300800 */
[----:B------:R-:W2:Y:S04]  /*17fd0*/  LDL.LU R10, [R1+0x36c] ;  /* 0x00036c00010a7983 */ /* 0x000ea80000300800 */
[----:B------:R-:W2:Y:S01]  /*17fe0*/  LDL.LU R5, [R1+0x370] ;  /* 0x0003700001057983 */ /* 0x000ea20000300800 */
[----:B-----5:R-:W-:-:S05]  /*17ff0*/  IMAD R19, R19, UR41, RZ ;  /* 0x0000002913137c24 */ /* 0x020fca000f8e02ff */
[----:B------:R-:W-:Y:S04]  /*18000*/  STL [R1+0x3544], R19 ;  /* 0x0035441301007387 */ /* 0x000fe80000100800 */
[----:B------:R-:W5:Y:S04]  /*18010*/  LDL.LU R6, [R1+0x374] ;  /* 0x0003740001067983 */ /* 0x000f680000300800 */
[----:B------:R-:W5:Y:S01]  /*18020*/  LDL.LU R7, [R1+0x378] ;  /* 0x0003780001077983 */ /* 0x000f620000300800 */
[----:B------:R-:W-:Y:S02]  /*18030*/  IMAD R12, R12, UR41, RZ ;  /* 0x000000290c0c7c24 */ /* 0x000fe4000f8e02ff */
[----:B-1----:R-:W-:-:S02]  /*18040*/  IMAD R13, R3, UR41, RZ ;  /* 0x00000029030d7c24 */ /* 0x002fc4000f8e02ff */
[----:B------:R-:W5:Y:S04]  /*18050*/  LDL.LU R3, [R1+0x380] ;  /* 0x0003800001037983 */ /* 0x000f680000300800 */
[----:B------:R0:W-:Y:S04]  /*18060*/  STL [R1+0x44], R12 ;  /* 0x0000440c01007387 */ /* 0x0001e80000100800 */
[----:B------:R1:W-:Y:S01]  /*18070*/  STL [R1+0x4c], R13 ;  /* 0x00004c0d01007387 */ /* 0x0003e20000100800 */
[----:B0-----:R-:W-:-:S03]  /*18080*/  IMAD R12, R0, UR41, RZ ;  /* 0x00000029000c7c24 */ /* 0x001fc6000f8e02ff */
[----:B------:R-:W5:Y:S01]  /*18090*/  LDL.LU R0, [R1+0x384] ;  /* 0x0003840001007983 */ /* 0x000f620000300800 */
[----:B-1----:R-:W-:-:S03]  /*180a0*/  IMAD R13, R2, UR41, RZ ;  /* 0x00000029020d7c24 */ /* 0x002fc6000f8e02ff */
[----:B------:R3:W-:Y:S04]  /*180b0*/  STL [R1+0x54], R12 ;  /* 0x0000540c01007387 */ /* 0x0007e80000100800 */
[----:B------:R-:W5:Y:S04]  /*180c0*/  LDL.LU R2, [R1+0x388] ;  /* 0x0003880001027983 */ /* 0x000f680000300800 */
[----:B------:R4:W-:Y:S01]  /*180d0*/  STL [R1+0x5c], R13 ;  /* 0x00005c0d01007387 */ /* 0x0009e20000100800 */
[----:B---3--:R-:W-:-:S03]  /*180e0*/  IMAD R12, R28, UR41, RZ ;  /* 0x000000291c0c7c24 */ /* 0x008fc6000f8e02ff */
[----:B------:R-:W3:Y:S04]  /*180f0*/  LDL.LU R28, [R1+0x38c] ;  /* 0x00038c00011c7983 */ /* 0x000ee80000300800 */
[----:B------:R0:W-:Y:S01]  /*18100*/  STL [R1+0x64], R12 ;  /* 0x0000640c01007387 */ /* 0x0001e20000100800 */
[----:B----4-:R-:W-:-:S03]  /*18110*/  IMAD R13, R9, UR41, RZ ;  /* 0x00000029090d7c24 */ /* 0x010fc6000f8e02ff */
[----:B------:R-:W4:Y:S04]  /*18120*/  LDL.LU R9, [R1+0x390] ;  /* 0x0003900001097983 */ /* 0x000f280000300800 */
[----:B------:R1:W-:Y:S01]  /*18130*/  STL [R1+0x168], R13 ;  /* 0x0001680d01007387 */ /* 0x0003e20000100800 */
[----:B0-----:R-:W-:-:S03]  /*18140*/  IMAD R12, R8, UR41, RZ ;  /* 0x00000029080c7c24 */ /* 0x001fc6000f8e02ff */
[----:B------:R-:W4:Y:S04]  /*18150*/  LDL.LU R8, [R1+0x394] ;  /* 0x0003940001087983 */ /* 0x000f280000300800 */
[----:B------:R0:W-:Y:S01]  /*18160*/  STL [R1+0x1e4], R12 ;  /* 0x0001e40c01007387 */ /* 0x0001e20000100800 */
[----:B-1----:R-:W-:-:S03]  /*18170*/  IMAD R13, R29, UR41, RZ ;  /* 0x000000291d0d7c24 */ /* 0x002fc6000f8e02ff */
[----:B------:R-:W4:Y:S04]  /*18180*/  LDL.LU R29, [R1+0x398] ;  /* 0x00039800011d7983 */ /* 0x000f280000300800 */
[----:B------:R-:W-:Y:S01]  /*18190*/  STL [R1+0x234], R13 ;  /* 0x0002340d01007387 */ /* 0x000fe20000100800 */
[----:B0-----:R-:W-:-:S03]  /*181a0*/  IMAD R12, R4, UR41, RZ ;  /* 0x00000029040c7c24 */ /* 0x001fc6000f8e02ff */
[----:B------:R-:W4:Y:S04]  /*181b0*/  LDL.LU R4, [R1+0x39c] ;  /* 0x00039c0001047983 */ /* 0x000f280000300800 */
[----:B------:R-:W-:Y:S01]  /*181c0*/  STL [R1+0x23c], R12 ;  /* 0x00023c0c01007387 */ /* 0x000fe20000100800 */
[----:B--2---:R-:W-:Y:S02]  /*181d0*/  IMAD R11, R11, UR41, RZ ;  /* 0x000000290b0b7c24 */ /* 0x004fe4000f8e02ff */
[----:B------:R-:W-:-:S03]  /*181e0*/  IMAD R10, R10, UR41, RZ ;  /* 0x000000290a0a7c24 */ /* 0x000fc6000f8e02ff */
[----:B------:R-:W-:Y:S01]  /*181f0*/  STL [R1+0x244], R11 ;  /* 0x0002440b01007387 */ /* 0x000fe20000100800 */
[----:B------:R-:W-:-:S03]  /*18200*/  IMAD R5, R5, UR41, RZ ;  /* 0x0000002905057c24 */ /* 0x000fc6000f8e02ff */
[----:B------:R-:W2:Y:S04]  /*18210*/  LDL.LU R19, [R1+0x3a0] ;  /* 0x0003a00001137983 */ /* 0x000ea80000300800 */
[----:B------:R5:W-:Y:S04]  /*18220*/  STL [R1+0x24c], R10 ;  /* 0x00024c0a01007387 */ /* 0x000be80000100800 */
[----:B------:R-:W2:Y:S04]  /*18230*/  LDL.LU R18, [R1+0x3a4] ;  /* 0x0003a40001127983 */ /* 0x000ea80000300800 */
[----:B------:R0:W-:Y:S01]  /*18240*/  STL [R1+0x254], R5 ;  /* 0x0002540501007387 */ /* 0x0001e20000100800 */
[----:B-----5:R-:W-:-:S03]  /*18250*/  IMAD R10, R6, UR41, RZ ;  /* 0x00000029060a7c24 */ /* 0x020fc6000f8e02ff */
[----:B0-----:R-:W5:Y:S04]  /*18260*/  LDL.LU R5, [R1+0x3a8] ;  /* 0x0003a80001057983 */ /* 0x001f680000300800 */
[----:B------:R-:W5:Y:S01]  /*18270*/  LDL.LU R6, [R1+0x3ac] ;  /* 0x0003ac0001067983 */ /* 0x000f620000300800 */
[----:B------:R-:W-:-:S03]  /*18280*/  IMAD R7, R7, UR41, RZ ;  /* 0x0000002907077c24 */ /* 0x000fc6000f8e02ff */
        /* <DEDUP_REMOVED lines=8> */
[----:B0-----:R-:W5:Y:S01]  /*18310*/  LDL.LU R7, [R1+0x3c8] ;  /* 0x0003c80001077983 */ /* 0x001f620000300800 */
[----:B------:R-:W-:-:S03]  /*18320*/  IMAD R10, R3, UR41, RZ ;  /* 0x00000029030a7c24 */ /* 0x000fc6000f8e02ff */
[----:B------:R-:W5:Y:S04]  /*18330*/  LDL.LU R3, [R1+0x3cc] ;  /* 0x0003cc0001037983 */ /* 0x000f680000300800 */
[----:B------:R0:W-:Y:S01]  /*18340*/  STL [R1+0x2cc], R10 ;  /* 0x0002cc0a01007387 */ /* 0x0001e20000100800 */
[----:B------:R-:W-:-:S03]  /*18350*/  IMAD R11, R0, UR41, RZ ;  /* 0x00000029000b7c24 */ /* 0x000fc6000f8e02ff */
[----:B------:R-:W5:Y:S04]  /*18360*/  LDL.LU R0, [R1+0x3d0] ;  /* 0x0003d00001007983 */ /* 0x000f680000300800 */
[----:B------:R3:W-:Y:S01]  /*18370*/  STL [R1+0x2d4], R11 ;  /* 0x0002d40b01007387 */ /* 0x0007e20000100800 */
[----:B0-----:R-:W-:-:S03]  /*18380*/  IMAD R10, R2, UR41, RZ ;  /* 0x00000029020a7c24 */ /* 0x001fc6000f8e02ff */
        /* <DEDUP_REMOVED lines=9> */
[----:B------:R-:W4:Y:S01]  /*18420*/  LDL.LU R8, [R1+0x3e0] ;  /* 0x0003e00001087983 */ /* 0x000f220000300800 */
[----:B-1----:R-:W-:-:S03]  /*18430*/  IMAD R10, R29, UR41, RZ ;  /* 0x000000291d0a7c24 */ /* 0x002fc6000f8e02ff */
[----:B------:R0:W-:Y:S04]  /*18440*/  STL [R1+0x2f4], R11 ;  /* 0x0002f40b01007387 */ /* 0x0001e80000100800 */
[----:B------:R-:W4:Y:S04]  /*18450*/  LDL.LU R29, [R1+0x3e8] ;  /* 0x0003e800011d7983 */ /* 0x000f280000300800 */
[----:B------:R1:W-:Y:S01]  /*18460*/  STL [R1+0x2f8], R10 ;  /* 0x0002f80a01007387 */ /* 0x0003e20000100800 */
[----:B------:R-:W-:-:S03]  /*18470*/  IMAD R4, R4, UR41, RZ ;  /* 0x0000002904047c24 */ /* 0x000fc6000f8e02ff */
[----:B0-----:R-:W4:Y:S04]  /*18480*/  LDL.LU R11, [R1+0x3ec] ;  /* 0x0003ec00010b7983 */ /* 0x001f280000300800 */
[----:B-1----:R-:W4:Y:S04]  /*18490*/  LDL.LU R10, [R1+0x42c] ;  /* 0x00042c00010a7983 */ /* 0x002f280000300800 */
[----:B------:R0:W-:Y:S04]  /*184a0*/  STL [R1+0x2fc], R4 ;  /* 0x0002fc0401007387 */ /* 0x0001e80000100800 */
[----:B0-----:R-:W4:Y:S01]  /*184b0*/  LDL.LU R4, [R1+0x428] ;  /* 0x0004280001047983 */ /* 0x001f220000300800 */
[----:B--2---:R-:W-:-:S05]  /*184c0*/  IMAD R19, R19, UR41, RZ ;  /* 0x0000002913137c24 */ /* 0x004fca000f8e02ff */
[----:B------:R0:W-:Y:S02]  /*184d0*/  STL [R1+0x300], R19 ;  /* 0x0003001301007387 */ /* 0x0001e40000100800 */
[----:B0-----:R-:W-:Y:S02]  /*184e0*/  IMAD R19, R18, UR41, RZ ;  /* 0x0000002912137c24 */ /* 0x001fe4000f8e02ff */
[----:B-----5:R-:W-:Y:S02]  /*184f0*/  IMAD R18, R5, UR41, RZ ;  /* 0x0000002905127c24 */ /* 0x020fe4000f8e02ff */
[----:B------:R-:W2:Y:S04]  /*18500*/  LDL.LU R5, [R1+0x424] ;  /* 0x0004240001057983 */ /* 0x000ea80000300800 */
[----:B------:R0:W-:Y:S04]  /*18510*/  STL [R1+0x304], R19 ;  /* 0x0003041301007387 */ /* 0x0001e80000100800 */
[----:B------:R1:W-:Y:S01]  /*18520*/  STL [R1+0x30c], R18 ;  /* 0x00030c1201007387 */ /* 0x0003e20000100800 */
[----:B0-----:R-:W-:-:S03]  /*18530*/  IMAD R19, R6, UR41, RZ ;  /* 0x0000002906137c24 */ /* 0x001fc6000f8e02ff */
[----:B------:R-:W5:Y:S01]  /*18540*/  LDL.LU R6, [R1+0x420] ;  /* 0x0004200001067983 */ /* 0x000f620000300800 */
[----:B-1----:R-:W-:Y:S02]  /*18550*/  IMAD R18, R17, UR41, RZ ;  /* 0x0000002911127c24 */ /* 0x002fe4000f8e02ff */
[----:B------:R-:W-:Y:S02]  /*18560*/  IMAD R17, R16, UR41, RZ ;  /* 0x0000002910117c24 */ /* 0x000fe4000f8e02ff */
[----:B------:R-:W-:Y:S01]  /*18570*/  IMAD R16, R15, UR41, RZ ;  /* 0x000000290f107c24 */ /* 0x000fe2000f8e02ff */
[----:B------:R-:W-:Y:S01]  /*18580*/  STL [R1+0x310], R19 ;  /* 0x0003101301007387 */ /* 0x000fe20000100800 */
[----:B------:R-:W-:-:S03]  /*18590*/  IMAD R15, R14, UR41, RZ ;  /* 0x000000290e0f7c24 */ /* 0x000fc6000f8e02ff */
[----:B------:R-:W-:Y:S01]  /*185a0*/  STL [R1+0x314], R18 ;  /* 0x0003141201007387 */ /* 0x000fe20000100800 */
[----:B------:R-:W-:-:S03]  /*185b0*/  IMAD R14, R13, UR41, RZ ;  /* 0x000000290d0e7c24 */ /* 0x000fc6000f8e02ff */
[----:B------:R-:W-:Y:S01]  /*185c0*/  STL [R1+0x318], R17 ;  /* 0x0003181101007387 */ /* 0x000fe20000100800 */
[----:B------:R-:W-:-:S03]  /*185d0*/  IMAD R12, R12, UR41, RZ ;  /* 0x000000290c0c7c24 */ /* 0x000fc6000f8e02ff */
[----:B------:R-:W-:Y:S01]  /*185e0*/  STL [R1+0x31c], R16 ;  /* 0x00031c1001007387 */ /* 0x000fe20000100800 */
[----:B------:R-:W-:-:S03]  /*185f0*/  IMAD R13, R7, UR41, RZ ;  /* 0x00000029070d7c24 */ /* 0x000fc6000f8e02ff */
[----:B------:R-:W-:Y:S04]  /*18600*/  STL [R1+0x320], R15 ;  /* 0x0003200f01007387 */ /* 0x000fe80000100800 */
[----:B------:R-:W-:Y:S04]  /*18610*/  STL [R1+0x324], R14 ;  /* 0x0003240e01007387 */ /* 0x000fe80000100800 */
[----:B------:R-:W5:Y:S04]  /*18620*/  LDL.LU R7, [R1+0x41c] ;  /* 0x00041c0001077983 */ /* 0x000f680000300800 */
[----:B------:R0:W-:Y:S04]  /*18630*/  STL [R1+0x328], R12 ;  /* 0x0003280c01007387 */ /* 0x0001e80000100800 */
[----:B------:R1:W-:Y:S01]  /*18640*/  STL [R1+0x32c], R13 ;  /* 0x00032c0d01007387 */ /* 0x0003e20000100800 */
[----:B0-----:R-:W-:-:S03]  /*18650*/  IMAD R12, R3, UR41, RZ ;  /* 0x00000029030c7c24 */ /* 0x001fc6000f8e02ff */
[----:B------:R-:W5:Y:S04]  /*18660*/  LDL.LU R3, [R1+0x418] ;  /* 0x0004180001037983 */ /* 0x000f680000300800 */
[----:B------:R0:W-:Y:S01]  /*18670*/  STL [R1+0x330], R12 ;  /* 0x0003300c01007387 */ /* 0x0001e20000100800 */
[----:B-1----:R-:W-:-:S03]  /*18680*/  IMAD R13, R0, UR41, RZ ;  /* 0x00000029000d7c24 */ /* 0x002fc6000f8e02ff */
        /* <DEDUP_REMOVED lines=13> */
[----:B------:R-:W-:Y:S01]  /*18760*/  STL [R1+0x344], R13 ;  /* 0x0003440d01007387 */ /* 0x000fe20000100800 */
[----:B-1----:R-:W-:-:S03]  /*18770*/  IMAD R12, R29, UR41, RZ ;  /* 0x000000291d0c7c24 */ /* 0x002fc6000f8e02ff */
[----:B------:R-:W4:Y:S01]  /*18780*/  LDL.LU R29, [R1+0x400] ;  /* 0x00040000011d7983 */ /* 0x000f220000300800 */
[----:B------:R-:W-:-:S03]  /*18790*/  IMAD R11, R11, UR41, RZ ;  /* 0x000000290b0b7c24 */ /* 0x000fc6000f8e02ff */
[----:B------:R-:W-:Y:S04]  /*187a0*/  STL [R1+0x348], R12 ;  /* 0x0003480c01007387 */ /* 0x000fe80000100800 */
[----:B------:R-:W-:Y:S01]  /*187b0*/  STL [R1+0x34c], R11 ;  /* 0x00034c0b01007387 */ /* 0x000fe20000100800 */
[----:B------:R-:W-:-:S03]  /*187c0*/  IMAD R10, R10, UR41, RZ ;  /* 0x000000290a0a7c24 */ /* 0x000fc6000f8e02ff */
[----:B------:R-:W4:Y:S04]  /*187d0*/  LDL.LU R19, [R1+0x3fc] ;  /* 0x0003fc0001137983 */ /* 0x000f280000300800 */
[----:B------:R-:W-:Y:S04]  /*187e0*/  STL [R1+0x350], R10 ;  /* 0x0003500a01007387 */ /* 0x000fe80000100800 */
[----:B------:R-:W4:Y:S01]  /*187f0*/  LDL.LU R18, [R1+0x3f8] ;  /* 0x0003f80001127983 */ /* 0x000f220000300800 */
[----:B------:R-:W-:-:S05]  /*18800*/  IMAD R4, R4, UR41, RZ ;  /* 0x0000002904047c24 */ /* 0x000fca000f8e02ff */
[----:B------:R0:W-:Y:S04]  /*18810*/  STL [R1+0x354], R4 ;  /* 0x0003540401007387 */ /* 0x0001e80000100800 */
[----:B0-----:R-:W4:Y:S01]  /*18820*/  LDL.LU R4, [R1+0x3f4] ;  /* 0x0003f40001047983 */ /* 0x001f220000300800 */
[----:B--2---:R-:W-:-:S03]  /*18830*/  IMAD R10, R5, UR41, RZ ;  /* 0x00000029050a7c24 */ /* 0x004fc6000f8e02ff */
[----:B------:R-:W2:Y:S04]  /*18840*/  LDL.LU R5, [R1+0x3f0] ;  /* 0x0003f00001057983 */ /* 0x000ea80000300800 */
[----:B------:R-:W-:Y:S04]  /*18850*/  STL [R1+0x358], R10 ;  /* 0x0003580a01007387 */ /* 0x000fe80000100800 */
[----:B------:R-:W2:Y:S04]  /*18860*/  LDL.LU R17, [R1+0x3e4] ;  /* 0x0003e40001117983 */ /* 0x000ea80000300800 */
[----:B------:R-:W2:Y:S01]  /*18870*/  LDL.LU R16, [R1+0x37c] ;  /* 0x00037c0001107983 */ /* 0x000ea20000300800 */
[----:B-----5:R-:W-:-:S05]  /*18880*/  IMAD R6, R6, UR41, RZ ;  /* 0x0000002906067c24 */ /* 0x020fca000f8e02ff */
        /* <DEDUP_REMOVED lines=15> */
[----:B-1----:R-:W-:-:S03]  /*18980*/  IMAD R11, R2, UR41, RZ ;  /* 0x00000029020b7c24 */ /* 0x002fc6000f8e02ff */
        /* <DEDUP_REMOVED lines=10> */
[----:B------:R0:W-:Y:S04]  /*18a30*/  STL [R1+0x378], R10 ;  /* 0x0003780a01007387 */ /* 0x0001e80000100800 */
[----:B-1----:R-:W4:Y:S01]  /*18a40*/  LDL.LU R11, [R1+0x2b0] ;  /* 0x0002b000010b7983 */ /* 0x002f220000300800 */
[----:B------:R-:W-:-:S03]  /*18a50*/  IMAD R29, R29, UR41, RZ ;  /* 0x000000291d1d7c24 */ /* 0x000fc6000f8e02ff */
[----:B0-----:R-:W4:Y:S04]  /*18a60*/  LDL.LU R10, [R1+0x2ac] ;  /* 0x0002ac00010a7983 */ /* 0x001f280000300800 */
[----:B------:R0:W-:Y:S01]  /*18a70*/  STL [R1+0x380], R29 ;  /* 0x0003801d01007387 */ /* 0x0001e20000100800 */
[----:B------:R-:W-:-:S03]  /*18a80*/  IMAD R19, R19, UR41, RZ ;  /* 0x0000002913137c24 */ /* 0x000fc6000f8e02ff */
[----:B0-----:R-:W4:Y:S04]  /*18a90*/  LDL.LU R29, [R1+0x2a8] ;  /* 0x0002a800011d7983 */ /* 0x001f280000300800 */
[----:B------:R0:W-:Y:S02]  /*18aa0*/  STL [R1+0x384], R19 ;  /* 0x0003841301007387 */ /* 0x0001e40000100800 */
[----:B0-----:R-:W-:Y:S02]  /*18ab0*/  IMAD R19, R18, UR41, RZ ;  /* 0x0000002912137c24 */ /* 0x001fe4000f8e02ff */
[----:B------:R-:W-:Y:S02]  /*18ac0*/  IMAD R18, R4, UR41, RZ ;  /* 0x0000002904127c24 */ /* 0x000fe4000f8e02ff */
[----:B------:R-:W4:Y:S04]  /*18ad0*/  LDL.LU R4, [R1+0x2a4] ;  /* 0x0002a40001047983 */ /* 0x000f280000300800 */
[----:B------:R2:W-:Y:S04]  /*18ae0*/  STL [R1+0x388], R19 ;  /* 0x0003881301007387 */ /* 0x0005e80000100800 */
[----:B------:R0:W-:Y:S01]  /*18af0*/  STL [R1+0x38c], R18 ;  /* 0x00038c1201007387 */ /* 0x0001e20000100800 */
[----:B--2---:R-:W-:-:S03]  /*18b00*/  IMAD R19, R5, UR41, RZ ;  /* 0x0000002905137c24 */ /* 0x004fc6000f8e02ff */
[----:B------:R-:W2:Y:S01]  /*18b10*/  LDL.LU R5, [R1+0x2a0] ;  /* 0x0002a00001057983 */ /* 0x000ea20000300800 */
[----:B0-----:R-:W-:-:S03]  /*18b20*/  IMAD R18, R17, UR41, RZ ;  /* 0x0000002911127c24 */ /* 0x001fc6000f8e02ff */
[----:B------:R-:W-:Y:S01]  /*18b30*/  STL [R1+0x390], R19 ;  /* 0x0003901301007387 */ /* 0x000fe20000100800 */
[----:B------:R-:W-:-:S03]  /*18b40*/  IMAD R17, R16, UR41, RZ ;  /* 0x0000002910117c24 */ /* 0x000fc6000f8e02ff */
[----:B------:R-:W-:Y:S04]  /*18b50*/  STL [R1+0x394], R18 ;  /* 0x0003941201007387 */ /* 0x000fe80000100800 */
[----:B------:R-:W-:Y:S01]  /*18b60*/  STL [R1+0x37c], R17 ;  /* 0x00037c1101007387 */ /* 0x000fe20000100800 */
[----:B-----5:R-:W-:Y:S02]  /*18b70*/  IMAD R16, R15, UR41, RZ ;  /* 0x000000290f107c24 */ /* 0x020fe4000f8e02ff */
[----:B------:R-:W-:-:S03]  /*18b80*/  IMAD R15, R14, UR41, RZ ;  /* 0x000000290e0f7c24 */ /* 0x000fc6000f8e02ff */
[----:B------:R-:W-:Y:S01]  /*18b90*/  STL [R1+0x308], R16 ;  /* 0x0003081001007387 */ /* 0x000fe20000100800 */
[----:B------:R-:W-:-:S03]  /*18ba0*/  IMAD R14, R13, UR41, RZ ;  /* 0x000000290d0e7c24 */ /* 0x000fc6000f8e02ff */
[----:B------:R-:W-:Y:S01]  /*18bb0*/  STL [R1+0x2f0], R15 ;  /* 0x0002f00f01007387 */ /* 0x000fe20000100800 */
[----:B------:R-:W-:-:S03]  /*18bc0*/  IMAD R13, R12, UR41, RZ ;  /* 0x000000290c0d7c24 */ /* 0x000fc6000f8e02ff */
[----:B------:R-:W-:Y:S01]  /*18bd0*/  STL [R1+0x2e8], R14 ;  /* 0x0002e80e01007387 */ /* 0x000fe20000100800 */
[----:B------:R-:W-:-:S03]  /*18be0*/  IMAD R12, R6, UR41, RZ ;  /* 0x00000029060c7c24 */ /* 0x000fc6000f8e02ff */
        /* <DEDUP_REMOVED lines=32> */
[----:B------:R-:W4:Y:S01]  /*18df0*/  LDL.LU R29, [R1+0x274] ;  /* 0x00027400011d7983 */ /* 0x000f220000300800 */
[----:B0-----:R-:W-:-:S03]  /*18e00*/  IMAD R10, R4, UR41, RZ ;  /* 0x00000029040a7c24 */ /* 0x001fc6000f8e02ff */
[----:B------:R-:W4:Y:S04]  /*18e10*/  LDL.LU R4, [R1+0x270] ;  /* 0x0002700001047983 */ /* 0x000f280000300800 */
[----:B------:R-:W-:Y:S04]  /*18e20*/  STL [R1+0x2a4], R10 ;  /* 0x0002a40a01007387 */ /* 0x000fe80000100800 */
[----:B------:R-:W4:Y:S04]  /*18e30*/  LDL.LU R17, [R1+0x26c] ;  /* 0x00026c0001117983 */ /* 0x000f280000300800 */
[----:B------:R-:W4:Y:S01]  /*18e40*/  LDL.LU R16, [R1+0x268] ;  /* 0x0002680001107983 */ /* 0x000f220000300800 */
[----:B--2---:R-:W-:-:S05]  /*18e50*/  IMAD R5, R5, UR41, RZ ;  /* 0x0000002905057c24 */ /* 0x004fca000f8e02ff */
[----:B------:R0:W-:Y:S04]  /*18e60*/  STL [R1+0x2a0], R5 ;  /* 0x0002a00501007387 */ /* 0x0001e80000100800 */
[----:B------:R-:W2:Y:S04]  /*18e70*/  LDL.LU R15, [R1+0x260] ;  /* 0x00026000010f7983 */ /* 0x000ea80000300800 */
[----:B------:R-:W2:Y:S04]  /*18e80*/  LDL.LU R14, [R1+0x258] ;  /* 0x00025800010e7983 */ /* 0x000ea80000300800 */
[----:B------:R-:W2:Y:S04]  /*18e90*/  LDL.LU R13, [R1+0x250] ;  /* 0x00025000010d7983 */ /* 0x000ea80000300800 */
[----:B------:R-:W2:Y:S04]  /*18ea0*/  LDL.LU R12, [R1+0x248] ;  /* 0x00024800010c7983 */ /* 0x000ea80000300800 */
[----:B0-----:R-:W2:Y:S01]  /*18eb0*/  LDL.LU R5, [R1+0x240] ;  /* 0x0002400001057983 */ /* 0x001ea20000300800 */
[----:B-----5:R-:W-:-:S03]  /*18ec0*/  IMAD R10, R6, UR41, RZ ;  /* 0x00000029060a7c24 */ /* 0x020fc6000f8e02ff */
        /* <DEDUP_REMOVED lines=20> */
[----:B------:R-:W-:-:S03]  /*19010*/  IMAD R8, R8, UR41, RZ ;  /* 0x0000002908087c24 */ /* 0x000fc6000f8e02ff */
[----:B0-----:R-:W4:Y:S04]  /*19020*/  LDL.LU R11, [R1+0x218] ;  /* 0x00021800010b7983 */ /* 0x001f280000300800 */
[----:B-1----:R-:W4:Y:S04]  /*19030*/  LDL.LU R10, [R1+0x214] ;  /* 0x00021400010a7983 */ /* 0x002f280000300800 */
        /* <DEDUP_REMOVED lines=9> */
[----:B0-----:R-:W-:-:S03]  /*190d0*/  IMAD R19, R4, UR41, RZ ;  /* 0x0000002904137c24 */ /* 0x001fc6000f8e02ff */
[----:B------:R-:W4:Y:S01]  /*190e0*/  LDL.LU R4, [R1+0x208] ;  /* 0x0002080001047983 */ /* 0x000f220000300800 */
[----:B-1----:R-:W-:-:S03]  /*190f0*/  IMAD R18, R17, UR41, RZ ;  /* 0x0000002911127c24 */ /* 0x002fc6000f8e02ff */
[----:B------:R-:W-:Y:S01]  /*19100*/  STL [R1+0x270], R19 ;  /* 0x0002701301007387 */ /* 0x000fe20000100800 */
[----:B------:R-:W-:-:S03]  /*19110*/  IMAD R17, R16, UR41, RZ ;  /* 0x0000002910117c24 */ /* 0x000fc6000f8e02ff */
[----:B------:R-:W-:Y:S04]  /*19120*/  STL [R1+0x26c], R18 ;  /* 0x00026c1201007387 */ /* 0x000fe80000100800 */
[----:B------:R-:W-:Y:S01]  /*19130*/  STL [R1+0x268], R17 ;  /* 0x0002681101007387 */ /* 0x000fe20000100800 */
[----:B--2---:R-:W-:Y:S02]  /*19140*/  IMAD R16, R15, UR41, RZ ;  /* 0x000000290f107c24 */ /* 0x004fe4000f8e02ff */
[----:B------:R-:W-:-:S03]  /*19150*/  IMAD R15, R14, UR41, RZ ;  /* 0x000000290e0f7c24 */ /* 0x000fc6000f8e02ff */
[----:B------:R-:W-:Y:S01]  /*19160*/  STL [R1+0x260], R16 ;  /* 0x0002601001007387 */ /* 0x000fe20000100800 */
[----:B------:R-:W-:-:S03]  /*19170*/  IMAD R14, R13, UR41, RZ ;  /* 0x000000290d0e7c24 */ /* 0x000fc6000f8e02ff */
[----:B------:R-:W-:Y:S01]  /*19180*/  STL [R1+0x258], R15 ;  /* 0x0002580f01007387 */ /* 0x000fe20000100800 */
[----:B------:R-:W-:-:S03]  /*19190*/  IMAD R12, R12, UR41, RZ ;  /* 0x000000290c0c7c24 */ /* 0x000fc6000f8e02ff */
[----:B------:R-:W-:Y:S01]  /*191a0*/  STL [R1+0x250], R14 ;  /* 0x0002500e01007387 */ /* 0x000fe20000100800 */
[----:B------:R-:W-:-:S03]  /*191b0*/  IMAD R13, R5, UR41, RZ ;  /* 0x00000029050d7c24 */ /* 0x000fc6000f8e02ff */
[----:B------:R-:W2:Y:S04]  /*191c0*/  LDL.LU R5, [R1+0x204] ;  /* 0x0002040001057983 */ /* 0x000ea80000300800 */
[----:B------:R5:W-:Y:S04]  /*191d0*/  STL [R1+0x248], R12 ;  /* 0x0002480c01007387 */ /* 0x000be80000100800 */
[----:B------:R0:W-:Y:S01]  /*191e0*/  STL [R1+0x240], R13 ;  /* 0x0002400d01007387 */ /* 0x0001e20000100800 */
[----:B-----5:R-:W-:-:S03]  /*191f0*/  IMAD R12, R6, UR41, RZ ;  /* 0x00000029060c7c24 */ /* 0x020fc6000f8e02ff */
        /* <DEDUP_REMOVED lines=16> */
[----:B------:R-:W-:Y:S01]  /*19300*/  STL [R1+0x220], R13 ;  /* 0x0002200d01007387 */ /* 0x000fe20000100800 */
[----:B----4-:R-:W-:-:S03]  /*19310*/  IMAD R12, R9, UR41, RZ ;  /* 0x00000029090c7c24 */ /* 0x010fc6000f8e02ff */
        /* <DEDUP_REMOVED lines=11> */
[----:B------:R-:W-:-:S03]  /*193d0*/  IMAD R10, R29, UR41, RZ ;  /* 0x000000291d0a7c24 */ /* 0x000fc6000f8e02ff */
[----:B------:R-:W4:Y:S04]  /*193e0*/  LDL.LU R29, [R1+0x1d4] ;  /* 0x0001d400011d7983 */ /* 0x000f280000300800 */
[----:B------:R-:W-:Y:S04]  /*193f0*/  STL [R1+0x20c], R10 ;  /* 0x00020c0a01007387 */ /* 0x000fe80000100800 */
[----:B------:R-:W4:Y:S04]  /*19400*/  LDL.LU R17, [R1+0x1d0] ;  /* 0x0001d00001117983 */ /* 0x000f280000300800 */
[----:B------:R-:W4:Y:S01]  /*19410*/  LDL.LU R16, [R1+0x1cc] ;  /* 0x0001cc0001107983 */ /* 0x000f220000300800 */
[----:B------:R-:W-:-:S05]  /*19420*/  IMAD R4, R4, UR41, RZ ;  /* 0x0000002904047c24 */ /* 0x000fca000f8e02ff */
[----:B------:R0:W-:Y:S04]  /*19430*/  STL [R1+0x208], R4 ;  /* 0x0002080401007387 */ /* 0x0001e80000100800 */
[----:B------:R-:W4:Y:S04]  /*19440*/  LDL.LU R15, [R1+0x1c8] ;  /* 0x0001c800010f7983 */ /* 0x000f280000300800 */
[----:B------:R-:W4:Y:S04]  /*19450*/  LDL.LU R14, [R1+0x1c4] ;  /* 0x0001c400010e7983 */ /* 0x000f280000300800 */
[----:B------:R-:W4:Y:S04]  /*19460*/  LDL.LU R13, [R1+0x1c0] ;  /* 0x0001c000010d7983 */ /* 0x000f280000300800 */
[----:B------:R-:W4:Y:S04]  /*19470*/  LDL.LU R12, [R1+0x1bc] ;  /* 0x0001bc00010c7983 */ /* 0x000f280000300800 */
[----:B0-----:R-:W4:Y:S01]  /*19480*/  LDL.LU R4, [R1+0x1b8] ;  /* 0x0001b80001047983 */ /* 0x001f220000300800 */
[----:B--2---:R-:W-:-:S03]  /*19490*/  IMAD R10, R5, UR41, RZ ;  /* 0x00000029050a7c24 */ /* 0x004fc6000f8e02ff */
[----:B------:R-:W2:Y:S04]  /*194a0*/  LDL.LU R5, [R1+0x1b4] ;  /* 0x0001b40001057983 */ /* 0x000ea80000300800 */
        /* <DEDUP_REMOVED lines=33> */
[----:B-1----:R-:W-:Y:S02]  /*196c0*/  IMAD R18, R17, UR41, RZ ;  /* 0x0000002911127c24 */ /* 0x002fe4000f8e02ff */
        /* <DEDUP_REMOVED lines=12> */
[----:B------:R-:W4:Y:S04]  /*19790*/  LDL.LU R4, [R1+0x184] ;  /* 0x0001840001047983 */ /* 0x000f280000300800 */
[----:B------:R2:W-:Y:S04]  /*197a0*/  STL [R1+0x1bc], R12 ;  /* 0x0001bc0c01007387 */ /* 0x0005e80000100800 */
[----:B------:R5:W-:Y:S01]  /*197b0*/  STL [R1+0x1b8], R13 ;  /* 0x0001b80d01007387 */ /* 0x000be20000100800 */
        /* <DEDUP_REMOVED lines=17> */
[----:B------:R-:W-:Y:S01]  /*198d0*/  STL [R1+0x1a0], R13 ;  /* 0x0001a00d01007387 */ /* 0x000fe20000100800 */
[----:B---3--:R-:W-:-:S03]  /*198e0*/  IMAD R12, R28, UR41, RZ ;  /* 0x000000291c0c7c24 */ /* 0x008fc6000f8e02ff */
[----:B------:R-:W3:Y:S01]  /*198f0*/  LDL.LU R28, [R1+0x164] ;  /* 0x00016400011c7983 */ /* 0x000ee20000300800 */
[----:B----4-:R-:W-:-:S03]  /*19900*/  IMAD R11, R11, UR41, RZ ;  /* 0x000000290b0b7c24 */ /* 0x010fc6000f8e02ff */
[----:B------:R-:W-:Y:S04]  /*19910*/  STL [R1+0x19c], R12 ;  /* 0x00019c0c01007387 */ /* 0x000fe80000100800 */
[----:B------:R-:W-:Y:S01]  /*19920*/  STL [R1+0x198], R11 ;  /* 0x0001980b01007387 */ /* 0x000fe20000100800 */
[----:B------:R-:W-:-:S03]  /*19930*/  IMAD R10, R10, UR41, RZ ;  /* 0x000000290a0a7c24 */ /* 0x000fc6000f8e02ff */
[----:B------:R-:W4:Y:S04]  /*19940*/  LDL.LU R19, [R1+0x160] ;  /* 0x0001600001137983 */ /* 0x000f280000300800 */
[----:B------:R0:W-:Y:S04]  /*19950*/  STL [R1+0x194], R10 ;  /* 0x0001940a01007387 */ /* 0x0001e80000100800 */
[----:B------:R-:W4:Y:S01]  /*19960*/  LDL.LU R18, [R1+0x15c] ;  /* 0x00015c0001127983 */ /* 0x000f220000300800 */
[----:B------:R-:W-:-:S05]  /*19970*/  IMAD R9, R9, UR41, RZ ;  /* 0x0000002909097c24 */ /* 0x000fca000f8e02ff */
[----:B------:R1:W-:Y:S04]  /*19980*/  STL [R1+0x190], R9 ;  /* 0x0001900901007387 */ /* 0x0003e80000100800 */
[----:B0-----:R-:W4:Y:S04]  /*19990*/  LDL.LU R10, [R1+0x158] ;  /* 0x00015800010a7983 */ /* 0x001f280000300800 */
[----:B-1----:R-:W4:Y:S01]  /*199a0*/  LDL.LU R9, [R1+0x154] ;  /* 0x0001540001097983 */ /* 0x002f220000300800 */
[----:B------:R-:W-:-:S05]  /*199b0*/  IMAD R11, R8, UR41, RZ ;  /* 0x00000029080b7c24 */ /* 0x000fca000f8e02ff */
[----:B------:R0:W-:Y:S04]  /*199c0*/  STL [R1+0x18c], R11 ;  /* 0x00018c0b01007387 */ /* 0x0001e80000100800 */
        /* <DEDUP_REMOVED lines=8> */
[----:B------:R-:W4:Y:S01]  /*19a50*/  LDL.LU R29, [R1+0x138] ;  /* 0x00013800011d7983 */ /* 0x000f220000300800 */
[----:B0-----:R-:W-:-:S03]  /*19a60*/  IMAD R11, R4, UR41, RZ ;  /* 0x00000029040b7c24 */ /* 0x001fc6000f8e02ff */
[----:B------:R-:W4:Y:S04]  /*19a70*/  LDL.LU R4, [R1+0x134] ;  /* 0x0001340001047983 */ /* 0x000f280000300800 */
[----:B------:R5:W-:Y:S01]  /*19a80*/  STL [R1+0x184], R11 ;  /* 0x0001840b01007387 */ /* 0x000be20000100800 */
[----:B--2---:R-:W-:-:S03]  /*19a90*/  IMAD R8, R5, UR41, RZ ;  /* 0x0000002905087c24 */ /* 0x004fc6000f8e02ff */
[----:B------:R-:W2:Y:S04]  /*19aa0*/  LDL.LU R5, [R1+0x130] ;  /* 0x0001300001057983 */ /* 0x000ea80000300800 */
[----:B------:R0:W-:Y:S01]  /*19ab0*/  STL [R1+0x180], R8 ;  /* 0x0001800801007387 */ /* 0x0001e20000100800 */
[----:B-----5:R-:W-:-:S03]  /*19ac0*/  IMAD R11, R6, UR41, RZ ;  /* 0x00000029060b7c24 */ /* 0x020fc6000f8e02ff */
[----:B------:R-:W5:Y:S04]  /*19ad0*/  LDL.LU R6, [R1+0x12c] ;  /* 0x00012c0001067983 */ /* 0x000f680000300800 */
[----:B------:R-:W-:Y:S01]  /*19ae0*/  STL [R1+0x17c], R11 ;  /* 0x00017c0b01007387 */ /* 0x000fe20000100800 */
[----:B0-----:R-:W-:-:S03]  /*19af0*/  IMAD R8, R7, UR41, RZ ;  /* 0x0000002907087c24 */ /* 0x001fc6000f8e02ff */
[----:B------:R-:W5:Y:S04]  /*19b00*/  LDL.LU R7, [R1+0x128] ;  /* 0x0001280001077983 */ /* 0x000f680000300800 */
[----:B------:R0:W-:Y:S01]  /*19b10*/  STL [R1+0x178], R8 ;  /* 0x0001780801007387 */ /* 0x0001e20000100800 */
[----:B------:R-:W-:-:S03]  /*19b20*/  IMAD R3, R3, UR41, RZ ;  /* 0x0000002903037c24 */ /* 0x000fc6000f8e02ff */
[----:B0-----:R-:W5:Y:S04]  /*19b30*/  LDL.LU R8, [R1+0x124] ;  /* 0x0001240001087983 */ /* 0x001f680000300800 */
        /* <DEDUP_REMOVED lines=8> */
[----:B-1----:R-:W3:Y:S04]  /*19bc0*/  LDL.LU R11, [R1+0x118] ;  /* 0x00011800010b7983 */ /* 0x002ee80000300800 */
[----:B0-----:R-:W3:Y:S04]  /*19bd0*/  LDL.LU R3, [R1+0x114] ;  /* 0x0001140001037983 */ /* 0x001ee80000300800 */
[----:B------:R0:W-:Y:S01]  /*19be0*/  STL [R1+0x164], R28 ;  /* 0x0001641c01007387 */ /* 0x0001e20000100800 */
[----:B----4-:R-:W-:-:S03]  /*19bf0*/  IMAD R19, R19, UR41, RZ ;  /* 0x0000002913137c24 */ /* 0x010fc6000f8e02ff */
        /* <DEDUP_REMOVED lines=11> */
[----:B------:R-:W-:Y:S04]  /*19cb0*/  STL [R1+0x154], R19 ;  /* 0x0001541301007387 */ /* 0x000fe80000100800 */
        /* <DEDUP_REMOVED lines=10> */
[----:B------:R-:W4:Y:S04]  /*19d60*/  LDL.LU R29, [R1+0x104] ;  /* 0x00010400011d7983 */ /* 0x000f280000300800 */
[----:B------:R0:W-:Y:S04]  /*19d70*/  STL [R1+0x13c], R13 ;  /* 0x00013c0d01007387 */ /* 0x0001e80000100800 */
[----:B------:R2:W-:Y:S01]  /*19d80*/  STL [R1+0x138], R12 ;  /* 0x0001380c01007387 */ /* 0x0005e20000100800 */
        /* <DEDUP_REMOVED lines=19> */
[----:B------:R-:W5:Y:S01]  /*19ec0*/  LDL.LU R2, [R1+0xe8] ;  /* 0x0000e80001027983 */ /* 0x000f620000300800 */
[----:B---3--:R-:W-:-:S03]  /*19ed0*/  IMAD R12, R11, UR41, RZ ;  /* 0x000000290b0c7c24 */ /* 0x008fc6000f8e02ff */
[----:B------:R-:W-:Y:S01]  /*19ee0*/  STL [R1+0x11c], R13 ;  /* 0x00011c0d01007387 */ /* 0x000fe20000100800 */
[----:B------:R-:W-:-:S03]  /*19ef0*/  IMAD R11, R3, UR41, RZ ;  /* 0x00000029030b7c24 */ /* 0x000fc6000f8e02ff */
[----:B------:R-:W-:Y:S01]  /*19f00*/  STL [R1+0x118], R12 ;  /* 0x0001180c01007387 */ /* 0x000fe20000100800 */
[----:B----4-:R-:W-:-:S03]  /*19f10*/  IMAD R3, R28, UR41, RZ ;  /* 0x000000291c037c24 */ /* 0x010fc6000f8e02ff */
[----:B------:R-:W3:Y:S04]  /*19f20*/  LDL.LU R28, [R1+0xe4] ;  /* 0x0000e400011c7983 */ /* 0x000ee80000300800 */
[----:B------:R-:W-:Y:S04]  /*19f30*/  STL [R1+0x114], R11 ;  /* 0x0001140b01007387 */ /* 0x000fe80000100800 */
[----:B------:R-:W4:Y:S04]  /*19f40*/  LDL.LU R19, [R1+0xe0] ;  /* 0x0000e00001137983 */ /* 0x000f280000300800 */
[----:B------:R0:W-:Y:S01]  /*19f50*/  STL [R1+0x110], R3 ;  /* 0x0001100301007387 */ /* 0x0001e20000100800 */
[----:B------:R-:W-:-:S03]  /*19f60*/  IMAD R10, R10, UR41, RZ ;  /* 0x000000290a0a7c24 */ /* 0x000fc6000f8e02ff */
[----:B0-----:R-:W4:Y:S04]  /*19f70*/  LDL.LU R3, [R1+0xdc] ;  /* 0x0000dc0001037983 */ /* 0x001f280000300800 */
[----:B------:R-:W4:Y:S04]  /*19f80*/  LDL.LU R11, [R1+0xd8] ;  /* 0x0000d800010b7983 */ /* 0x000f280000300800 */
[----:B------:R0:W-:Y:S01]  /*19f90*/  STL [R1+0x10c], R10 ;  /* 0x00010c0a01007387 */ /* 0x0001e20000100800 */
[----:B------:R-:W-:-:S03]  /*19fa0*/  IMAD R9, R9, UR41, RZ ;  /* 0x0000002909097c24 */ /* 0x000fc6000f8e02ff */
[----:B------:R-:W4:Y:S04]  /*19fb0*/  LDL.LU R18, [R1+0xd4] ;  /* 0x0000d40001127983 */ /* 0x000f280000300800 */
[----:B------:R-:W4:Y:S04]  /*19fc0*/  LDL.LU R17, [R1+0xd0] ;  /* 0x0000d00001117983 */ /* 0x000f280000300800 */
[----:B------:R1:W-:Y:S04]  /*19fd0*/  STL [R1+0x108], R9 ;  /* 0x0001080901007387 */ /* 0x0003e80000100800 */
[----:B------:R-:W4:Y:S04]  /*19fe0*/  LDL.LU R16, [R1+0xcc] ;  /* 0x0000cc0001107983 */ /* 0x000f280000300800 */
[----:B------:R-:W4:Y:S04]  /*19ff0*/  LDL.LU R15, [R1+0xc8] ;  /* 0x0000c800010f7983 */ /* 0x000f280000300800 */
[----:B------:R-:W4:Y:S04]  /*1a000*/  LDL.LU R14, [R1+0xc4] ;  /* 0x0000c400010e7983 */ /* 0x000f280000300800 */
[----:B------:R-:W4:Y:S04]  /*1a010*/  LDL.LU R13, [R1+0xc0] ;  /* 0x0000c000010d7983 */ /* 0x000f280000300800 */
[----:B0-----:R-:W4:Y:S01]  /*1a020*/  LDL.LU R10, [R1+0xbc] ;  /* 0x0000bc00010a7983 */ /* 0x001f220000300800 */
[----:B------:R-:W-:-:S03]  /*1a030*/  IMAD R12, R29, UR41, RZ ;  /* 0x000000291d0c7c24 */ /* 0x000fc6000f8e02ff */
[----:B------:R-:W4:Y:S04]  /*1a040*/  LDL.LU R29, [R1+0xb8] ;  /* 0x0000b800011d7983 */ /* 0x000f280000300800 */
[----:B------:R2:W-:Y:S01]  /*1a050*/  STL [R1+0x104], R12 ;  /* 0x0001040c01007387 */ /* 0x0005e20000100800 */
[----:B-1----:R-:W-:-:S03]  /*1a060*/  IMAD R9, R4, UR41, RZ ;  /* 0x0000002904097c24 */ /* 0x002fc6000f8e02ff */
        /* <DEDUP_REMOVED lines=10> */
[----:B------:R-:W-:Y:S01]  /*1a110*/  STL [R1+0xf4], R12 ;  /* 0x0000f40c01007387 */ /* 0x000fe20000100800 */
[----:B-1----:R-:W-:-:S03]  /*1a120*/  IMAD R9, R8, UR41, RZ ;  /* 0x0000002908097c24 */ /* 0x002fc6000f8e02ff */
[----:B------:R-:W5:Y:S04]  /*1a130*/  LDL.LU R8, [R1+0xa4] ;  /* 0x0000a40001087983 */ /* 0x000f680000300800 */
[----:B------:R0:W-:Y:S01]  /*1a140*/  STL [R1+0xf0], R9 ;  /* 0x0000f00901007387 */ /* 0x0001e20000100800 */
[----:B------:R-:W-:-:S03]  /*1a150*/  IMAD R0, R0, UR41, RZ ;  /* 0x0000002900007c24 */ /* 0x000fc6000f8e02ff */
[----:B0-----:R-:W5:Y:S01]  /*1a160*/  LDL.LU R9, [R1+0xa0] ;  /* 0x0000a00001097983 */ /* 0x001f620000300800 */
[----:B------:R-:W-:-:S03]  /*1a170*/  IMAD R2, R2, UR41, RZ ;  /* 0x0000002902027c24 */ /* 0x000fc6000f8e02ff */
[----:B------:R0:W-:Y:S04]  /*1a180*/  STL [R1+0xec], R0 ;  /* 0x0000ec0001007387 */ /* 0x0001e80000100800 */
[----:B------:R-:W5:Y:S04]  /*1a190*/  LDL.LU R12, [R1+0x9c] ;  /* 0x00009c00010c7983 */ /* 0x000f680000300800 */
[----:B0-----:R-:W5:Y:S04]  /*1a1a0*/  LDL.LU R0, [R1+0x98] ;  /* 0x0000980001007983 */ /* 0x001f680000300800 */
[----:B------:R0:W-:Y:S04]  /*1a1b0*/  STL [R1+0xe8], R2 ;  /* 0x0000e80201007387 */ /* 0x0001e80000100800 */
[----:B0-----:R-:W5:Y:S01]  /*1a1c0*/  LDL.LU R2, [R1+0x94] ;  /* 0x0000940001027983 */ /* 0x001f620000300800 */
[----:B---3--:R-:W-:-:S05]  /*1a1d0*/  IMAD R28, R28, UR41, RZ ;  /* 0x000000291c1c7c24 */ /* 0x008fca000f8e02ff */
[----:B------:R0:W-:Y:S01]  /*1a1e0*/  STL [R1+0xe4], R28 ;  /* 0x0000e41c01007387 */ /* 0x0001e20000100800 */
[----:B----4-:R-:W-:-:S03]  /*1a1f0*/  IMAD R19, R19, UR41, RZ ;  /* 0x0000002913137c24 */ /* 0x010fc6000f8e02ff */
[----:B0-----:R-:W3:Y:S04]  /*1a200*/  LDL.LU R28, [R1+0x3548] ;  /* 0x00354800011c7983 */ /* 0x001ee80000300800 */
[----:B------:R0:W-:Y:S02]  /*1a210*/  STL [R1+0xe0], R19 ;  /* 0x0000e01301007387 */ /* 0x0001e40000100800 */
[----:B0-----:R-:W-:Y:S02]  /*1a220*/  IMAD R19, R3, UR41, RZ ;  /* 0x0000002903137c24 */ /* 0x001fe4000f8e02ff */
[----:B------:R-:W4:Y:S04]  /*1a230*/  LDL.LU R3, [R1+0x90] ;  /* 0x0000900001037983 */ /* 0x000f280000300800 */
[----:B------:R0:W-:Y:S02]  /*1a240*/  STL [R1+0xdc], R19 ;  /* 0x0000dc1301007387 */ /* 0x0001e40000100800 */
[----:B0-----:R-:W-:-:S02]  /*1a250*/  IMAD R19, R11, UR41, RZ ;  /* 0x000000290b137c24 */ /* 0x001fc4000f8e02ff */
[----:B------:R-:W3:Y:S04]  /*1a260*/  LDL.LU R11, [R1+0x8c] ;  /* 0x00008c00010b7983 */ /* 0x000ee80000300800 */
[----:B------:R0:W-:Y:S02]  /*1a270*/  STL [R1+0xd8], R19 ;  /* 0x0000d81301007387 */ /* 0x0001e40000100800 */
[----:B0-----:R-:W-:Y:S02]  /*1a280*/  IMAD R19, R18, UR41, RZ ;  /* 0x0000002912137c24 */ /* 0x001fe4000f8e02ff */
[----:B------:R-:W-:Y:S02]  /*1a290*/  IMAD R18, R17, UR41, RZ ;  /* 0x0000002911127c24 */ /* 0x000fe4000f8e02ff */
[----:B------:R-:W-:-:S02]  /*1a2a0*/  IMAD R17, R16, UR41, RZ ;  /* 0x0000002910117c24 */ /* 0x000fc4000f8e02ff */
[----:B------:R-:W-:Y:S01]  /*1a2b0*/  IMAD R16, R15, UR41, RZ ;  /* 0x000000290f107c24 */ /* 0x000fe2000f8e02ff */
        /* <DEDUP_REMOVED lines=8> */
[----:B------:R-:W3:Y:S04]  /*1a340*/  LDL.LU R10, [R1+0x88] ;  /* 0x00008800010a7983 */ /* 0x000ee80000300800 */
[----:B------:R0:W-:Y:S04]  /*1a350*/  STL [R1+0xc0], R13 ;  /* 0x0000c00d01007387 */ /* 0x0001e80000100800 */
[----:B------:R1:W-:Y:S01]  /*1a360*/  STL [R1+0xbc], R14 ;  /* 0x0000bc0e01007387 */ /* 0x0003e20000100800 */
[----:B0-----:R-:W-:-:S03]  /*1a370*/  IMAD R13, R29, UR41, RZ ;  /* 0x000000291d0d7c24 */ /* 0x001fc6000f8e02ff */
[----:B------:R-:W3:Y:S01]  /*1a380*/  LDL.LU R29, [R1+0x84] ;  /* 0x00008400011d7983 */ /* 0x000ee20000300800 */
[----:B-1----:R-:W-:-:S03]  /*1a390*/  IMAD R14, R4, UR41, RZ ;  /* 0x00000029040e7c24 */ /* 0x002fc6000f8e02ff */
[----:B------:R2:W-:Y:S04]  /*1a3a0*/  STL [R1+0xb8], R13 ;  /* 0x0000b80d01007387 */ /* 0x0005e80000100800 */
[----:B------:R-:W3:Y:S04]  /*1a3b0*/  LDL.LU R4, [R1+0x80] ;  /* 0x0000800001047983 */ /* 0x000ee80000300800 */
        /* <DEDUP_REMOVED lines=13> */
[----:B0-----:R-:W-:-:S03]  /*1a490*/  IMAD R13, R9, UR41, RZ ;  /* 0x00000029090d7c24 */ /* 0x001fc6000f8e02ff */
[----:B------:R-:W5:Y:S01]  /*1a4a0*/  LDL.LU R9, [R1+0x6c] ;  /* 0x00006c0001097983 */ /* 0x000f620000300800 */
[----:B------:R-:W-:-:S03]  /*1a4b0*/  IMAD R12, R12, UR41, RZ ;  /* 0x000000290c0c7c24 */ /* 0x000fc6000f8e02ff */
[----:B------:R-:W-:Y:S01]  /*1a4c0*/  STL [R1+0xa0], R13 ;  /* 0x0000a00d01007387 */ /* 0x000fe20000100800 */
[----:B------:R-:W-:-:S03]  /*1a4d0*/  IMAD R0, R0, UR41, RZ ;  /* 0x0000002900007c24 */ /* 0x000fc6000f8e02ff */
[----:B------:R-:W-:Y:S04]  /*1a4e0*/  STL [R1+0x9c], R12 ;  /* 0x00009c0c01007387 */ /* 0x000fe80000100800 */
[----:B------:R-:W5:Y:S04]  /*1a4f0*/  LDL.LU R19, [R1+0x68] ;  /* 0x0000680001137983 */ /* 0x000f680000300800 */
[----:B------:R0:W-:Y:S01]  /*1a500*/  STL [R1+0x98], R0 ;  /* 0x0000980001007387 */ /* 0x0001e20000100800 */
[----:B------:R-:W-:-:S03]  /*1a510*/  IMAD R2, R2, UR41, RZ ;  /* 0x0000002902027c24 */ /* 0x000fc6000f8e02ff */
[----:B0-----:R-:W5:Y:S04]  /*1a520*/  LDL.LU R0, [R1+0x60] ;  /* 0x0000600001007983 */ /* 0x001f680000300800 */
[----:B------:R0:W-:Y:S04]  /*1a530*/  STL [R1+0x94], R2 ;  /* 0x0000940201007387 */ /* 0x0001e80000100800 */
[----:B0-----:R-:W5:Y:S01]  /*1a540*/  LDL.LU R2, [R1+0x58] ;  /* 0x0000580001027983 */ /* 0x001f620000300800 */
[----:B----4-:R-:W-:-:S03]  /*1a550*/  IMAD R12, R3, UR41, RZ ;  /* 0x00000029030c7c24 */ /* 0x010fc6000f8e02ff */
[----:B------:R-:W4:Y:S04]  /*1a560*/  LDL.LU R3, [R1+0x48] ;  /* 0x0000480001037983 */ /* 0x000f280000300800 */
[----:B------:R0:W-:Y:S04]  /*1a570*/  STL [R1+0x90], R12 ;  /* 0x0000900c01007387 */ /* 0x0001e80000100800 */
[----:B------:R-:W4:Y:S04]  /*1a580*/  LDL.LU R18, [R1+0x40] ;  /* 0x0000400001127983 */ /* 0x000f280000300800 */
[----:B------:R-:W4:Y:S01]  /*1a590*/  LDL.LU R17, [R1+0x38] ;  /* 0x0000380001117983 */ /* 0x000f220000300800 */
[----:B---3--:R-:W-:-:S05]  /*1a5a0*/  IMAD R11, R11, UR41, RZ ;  /* 0x000000290b0b7c24 */ /* 0x008fca000f8e02ff */
[----:B------:R1:W-:Y:S04]  /*1a5b0*/  STL [R1+0x8c], R11 ;  /* 0x00008c0b01007387 */ /* 0x0003e80000100800 */
[----:B------:R-:W3:Y:S04]  /*1a5c0*/  LDL.LU R16, [R1+0x34] ;  /* 0x0000340001107983 */ /* 0x000ee80000300800 */
[----:B------:R-:W3:Y:S04]  /*1a5d0*/  LDL.LU R15, [R1+0x30] ;  /* 0x00003000010f7983 */ /* 0x000ee80000300800 */
[----:B------:R-:W3:Y:S04]  /*1a5e0*/  LDL.LU R14, [R1+0x2c] ;  /* 0x00002c00010e7983 */ /* 0x000ee80000300800 */
[----:B------:R-:W3:Y:S04]  /*1a5f0*/  LDL.LU R13, [R1+0x28] ;  /* 0x00002800010d7983 */ /* 0x000ee80000300800 */
[----:B0-----:R-:W3:Y:S04]  /*1a600*/  LDL.LU R12, [R1+0x24] ;  /* 0x00002400010c7983 */ /* 0x001ee80000300800 */
[----:B-1----:R-:W3:Y:S01]  /*1a610*/  LDL.LU R11, [R1+0x20] ;  /* 0x00002000010b7983 */ /* 0x002ee20000300800 */
[----:B------:R-:W-:-:S05]  /*1a620*/  IMAD R10, R10, UR41, RZ ;  /* 0x000000290a0a7c24 */ /* 0x000fca000f8e02ff */
[----:B------:R0:W-:Y:S02]  /*1a630*/  STL [R1+0x88], R10 ;  /* 0x0000880a01007387 */ /* 0x0001e40000100800 */
[----:B0-----:R-:W-:Y:S02]  /*1a640*/  IMAD R10, R29, UR41, RZ ;  /* 0x000000291d0a7c24 */ /* 0x001fe4000f8e02ff */
[----:B------:R-:W3:Y:S04]  /*1a650*/  LDL.LU R29, [R1+0x1c] ;  /* 0x00001c00011d7983 */ /* 0x000ee80000300800 */
[----:B------:R0:W-:Y:S02]  /*1a660*/  STL [R1+0x84], R10 ;  /* 0x0000840a01007387 */ /* 0x0001e40000100800 */
[----:B0-----:R-:W-:-:S02]  /*1a670*/  IMAD R10, R4, UR41, RZ ;  /* 0x00000029040a7c24 */ /* 0x001fc4000f8e02ff */
[----:B------:R-:W3:Y:S04]  /*1a680*/  LDL.LU R4, [R1+0x18] ;  /* 0x0000180001047983 */ /* 0x000ee80000300800 */
[----:B------:R2:W-:Y:S02]  /*1a690*/  STL [R1+0x80], R10 ;  /* 0x0000800a01007387 */ /* 0x0005e40000100800 */
[----:B--2---:R-:W-:Y:S02]  /*1a6a0*/  IMAD R10, R5, UR41, RZ ;  /* 0x00000029050a7c24 */ /* 0x004fe4000f8e02ff */
[----:B------:R-:W2:Y:S04]  /*1a6b0*/  LDL.LU R5, [R1+0x14] ;  /* 0x0000140001057983 */ /* 0x000ea80000300800 */
[----:B------:R5:W-:Y:S02]  /*1a6c0*/  STL [R1+0x7c], R10 ;  /* 0x00007c0a01007387 */ /* 0x000be40000100800 */
[----:B-----5:R-:W-:-:S02]  /*1a6d0*/  IMAD R10, R6, UR41, RZ ;  /* 0x00000029060a7c24 */ /* 0x020fc4000f8e02ff */
[----:B------:R-:W5:Y:S04]  /*1a6e0*/  LDL.LU R6, [R1+0x10] ;  /* 0x0000100001067983 */ /* 0x000f680000300800 */
[----:B------:R0:W-:Y:S02]  /*1a6f0*/  STL [R1+0x78], R10 ;  /* 0x0000780a01007387 */ /* 0x0001e40000100800 */
[----:B0-----:R-:W-:Y:S02]  /*1a700*/  IMAD R10, R7, UR41, RZ ;  /* 0x00000029070a7c24 */ /* 0x001fe4000f8e02ff */
[----:B------:R-:W2:Y:S04]  /*1a710*/  LDL.LU R7, [R1+0xc] ;  /* 0x00000c0001077983 */ /* 0x000ea80000300800 */
[----:B------:R0:W-:Y:S02]  /*1a720*/  STL [R1+0x74], R10 ;  /* 0x0000740a01007387 */ /* 0x0001e40000100800 */
[----:B0-----:R-:W-:-:S02]  /*1a730*/  IMAD R10, R8, UR41, RZ ;  /* 0x00000029080a7c24 */ /* 0x001fc4000f8e02ff */
[----:B------:R-:W2:Y:S04]  /*1a740*/  LDL.LU R8, [R1+0x8] ;  /* 0x0000080001087983 */ /* 0x000ea80000300800 */
[----:B------:R0:W-:Y:S02]  /*1a750*/  STL [R1+0x70], R10 ;  /* 0x0000700a01007387 */ /* 0x0001e40000100800 */
[----:B0-----:R-:W-:Y:S02]  /*1a760*/  IMAD R10, R9, UR41, RZ ;  /* 0x00000029090a7c24 */ /* 0x001fe4000f8e02ff */
[----:B------:R-:W2:Y:S04]  /*1a770*/  LDL.LU R9, [R1+0x4] ;  /* 0x0000040001097983 */ /* 0x000ea80000300800 */
[----:B------:R0:W-:Y:S01]  /*1a780*/  STL [R1+0x6c], R10 ;  /* 0x00006c0a01007387 */ /* 0x0001e20000100800 */
[----:B------:R-:W-:-:S03]  /*1a790*/  IMAD R19, R19, UR41, RZ ;  /* 0x0000002913137c24 */ /* 0x000fc6000f8e02ff */
[----:B0-----:R-:W2:Y:S04]  /*1a7a0*/  LDL.LU R10, [R1] ;  /* 0x00000000010a7983 */ /* 0x001ea80000300800 */
[----:B------:R0:W-:Y:S01]  /*1a7b0*/  STL [R1+0x68], R19 ;  /* 0x0000681301007387 */ /* 0x0001e20000100800 */
[----:B------:R-:W-:-:S03]  /*1a7c0*/  IMAD R0, R0, UR41, RZ ;  /* 0x0000002900007c24 */ /* 0x000fc6000f8e02ff */
[----:B0-----:R-:W2:Y:S04]  /*1a7d0*/  LDL.LU R19, [R1+0x3544] ;  /* 0x0035440001137983 */ /* 0x001ea80000300800 */
[----:B------:R0:W-:Y:S01]  /*1a7e0*/  STL [R1+0x60], R0 ;  /* 0x0000600001007387 */ /* 0x0001e20000100800 */
[----:B------:R-:W-:-:S03]  /*1a7f0*/  IMAD R2, R2, UR41, RZ ;  /* 0x0000002902027c24 */ /* 0x000fc6000f8e02ff */
[----:B0-----:R-:W2:Y:S04]  /*1a800*/  LDL.LU R0, [R1+0x3540] ;  /* 0x0035400001007983 */ /* 0x001ea80000300800 */
[----:B------:R0:W-:Y:S04]  /*1a810*/  STL [R1+0x58], R2 ;  /* 0x0000580201007387 */ /* 0x0001e80000100800 */
[----:B0-----:R-:W2:Y:S02]  /*1a820*/  LDL.LU R2, [R1+0x353c] ;  /* 0x00353c0001027983 */ /* 0x001ea40000300800 */
[----:B--2---:R-:W-:-:S05]  /*1a830*/  IMAD R2, R2, UR41, RZ ;  /* 0x0000002902027c24 */ /* 0x004fca000f8e02ff */
[----:B------:R0:W-:Y:S04]  /*1a840*/  STL [R1+0x50], R2 ;  /* 0x0000500201007387 */ /* 0x0001e80000100800 */
[----:B0-----:R-:W2:Y:S01]  /*1a850*/  LDL.LU R2, [R1+0x3538] ;  /* 0x0035380001027983 */ /* 0x001ea20000300800 */
[----:B----4-:R-:W-:-:S05]  /*1a860*/  IMAD R3, R3, UR41, RZ ;  /* 0x0000002903037c24 */ /* 0x010fca000f8e02ff */
[----:B------:R2:W-:Y:S02]  /*1a870*/  STL [R1+0x48], R3 ;  /* 0x0000480301007387 */ /* 0x0005e40000100800 */
[----:B--2---:R-:W-:-:S05]  /*1a880*/  IADD3 R3, P3, PT, R18, R2, RZ ;  /* 0x0000000212037210 */ /* 0x004fca0007f7e0ff */
[----:B------:R0:W-:Y:S02]  /*1a890*/  STL [R1+0x304c], R3 ;  /* 0x00304c0301007387 */ /* 0x0001e40000100800 */
[----:B0-----:R-:W-:-:S05]  /*1a8a0*/  IADD3 R3, P2, PT, R17, R2, RZ ;  /* 0x0000000211037210 */ /* 0x001fca0007f5e0ff */
[----:B------:R3:W-:Y:S02]  /*1a8b0*/  STL [R1+0x3050], R3 ;  /* 0x0030500301007387 */ /* 0x0007e40000100800 */
[----:B---3--:R-:W-:-:S05]  /*1a8c0*/  IADD3 R3, P1, PT, R16, R2, RZ ;  /* 0x0000000210037210 */ /* 0x008fca0007f3e0ff */
[----:B------:R0:W-:Y:S02]  /*1a8d0*/  STL [R1+0x3054], R3 ;  /* 0x0030540301007387 */ /* 0x0001e40000100800 */
[----:B0-----:R-:W-:-:S05]  /*1a8e0*/  IADD3 R3, P0, PT, R15, R2, RZ ;  /* 0x000000020f037210 */ /* 0x001fca0007f1e0ff */
[----:B------:R0:W-:Y:S02]  /*1a8f0*/  STL [R1+0x3058], R3 ;  /* 0x0030580301007387 */ /* 0x0001e40000100800 */
[----:B0-----:R-:W-:-:S05]  /*1a900*/  IADD3 R3, P4, PT, R14, R2, RZ ;  /* 0x000000020e037210 */ /* 0x001fca0007f9e0ff */
[----:B------:R0:W-:Y:S02]  /*1a910*/  STL [R1+0x305c], R3 ;  /* 0x00305c0301007387 */ /* 0x0001e40000100800 */
[----:B0-----:R-:W-:-:S05]  /*1a920*/  IADD3 R3, P6, PT, R13, R2, RZ ;  /* 0x000000020d037210 */ /* 0x001fca0007fde0ff */
[----:B------:R0:W-:Y:S02]  /*1a930*/  STL [R1+0x3060], R3 ;  /* 0x0030600301007387 */ /* 0x0001e40000100800 */
[----:B0-----:R-:W-:-:S05]  /*1a940*/  IADD3 R3, P5, PT, R12, R2, RZ ;  /* 0x000000020c037210 */ /* 0x001fca0007fbe0ff */
[----:B------:R0:W-:Y:S04]  /*1a950*/  STL [R1+0x3064], R3 ;  /* 0x0030640301007387 */ /* 0x0001e80000100800 */
[----:B0-----:R-:W2:Y:S02]  /*1a960*/  LDL.LU R3, [R1+0x3534] ;  /* 0x0035340001037983 */ /* 0x001ea40000300800 */
[-C--:B--2---:R-:W-:Y:S02]  /*1a970*/  LEA.HI.X.SX32 R18, R18, R3.reuse, 0x1, P3 ;  /* 0x0000000312127211 */ /* 0x084fe400018f0eff */
[----:B------:R-:W-:-:S03]  /*1a980*/  LEA.HI.X.SX32 R17, R17, R3, 0x1, P2 ;  /* 0x0000000311117211 */ /* 0x000fc600010f0eff */
[----:B------:R0:W-:Y:S02]  /*1a990*/  STL [R1+0x3044], R18 ;  /* 0x0030441201007387 */ /* 0x0001e40000100800 */
[----:B0-----:R-:W-:-:S05]  /*1a9a0*/  IADD3 R18, P3, PT, R11, R2, RZ ;  /* 0x000000020b127210 */ /* 0x001fca0007f7e0ff */
[----:B------:R0:W-:Y:S01]  /*1a9b0*/  STL [R1+0x3048], R18 ;  /* 0x0030481201007387 */ /* 0x0001e20000100800 */
[----:B------:R-:W-:-:S03]  /*1a9c0*/  LEA.HI.X.SX32 R16, R16, R3, 0x1, P1 ;  /* 0x0000000310107211 */ /* 0x000fc600008f0eff */
[----:B0-----:R-:W2:Y:S04]  /*1a9d0*/  LDL.LU R18, [R1+0x3530] ;  /* 0x0035300001127983 */ /* 0x001ea80000300800 */
[----:B------:R0:W-:Y:S02]  /*1a9e0*/  STL [R1+0x303c], R17 ;  /* 0x00303c1101007387 */ /* 0x0001e40000100800 */
[----:B0-----:R-:W-:-:S05]  /*1a9f0*/  IADD3 R17, P2, PT, R29, R2, RZ ;  /* 0x000000021d117210 */ /* 0x001fca0007f5e0ff */
[----:B------:R0:W-:Y:S01]  /*1aa00*/  STL [R1+0x3040], R17 ;  /* 0x0030401101007387 */ /* 0x0001e20000100800 */
[----:B------:R-:W-:-:S03]  /*1aa10*/  LEA.HI.X.SX32 R15, R15, R3, 0x1, P0 ;  /* 0x000000030f0f7211 */ /* 0x000fc600000f0eff */
[----:B0-----:R-:W3:Y:S04]  /*1aa20*/  LDL.LU R17, [R1+0x352c] ;  /* 0x00352c0001117983 */ /* 0x001ee80000300800 */
[----:B------:R0:W-:Y:S02]  /*1aa30*/  STL [R1+0x3034], R16 ;  /* 0x0030341001007387 */ /* 0x0001e40000100800 */
[----:B0-----:R-:W-:-:S05]  /*1aa40*/  IADD3 R16, P1, PT, R4, R2, RZ ;  /* 0x0000000204107210 */ /* 0x001fca0007f3e0ff */
[----:B------:R0:W-:Y:S01]  /*1aa50*/  STL [R1+0x3038], R16 ;  /* 0x0030381001007387 */ /* 0x0001e20000100800 */
[----:B------:R-:W-:-:S03]  /*1aa60*/  LEA.HI.X.SX32 R14, R14, R3, 0x1, P4 ;  /* 0x000000030e0e7211 */ /* 0x000fc600020f0eff */
[----:B0-----:R-:W4:Y:S04]  /*1aa70*/  LDL.LU R16, [R1+0x3528] ;  /* 0x0035280001107983 */ /* 0x001f280000300800 */
[----:B------:R0:W-:Y:S02]  /*1aa80*/  STL [R1+0x302c], R15 ;  /* 0x00302c0f01007387 */ /* 0x0001e40000100800 */
[----:B0-----:R-:W-:-:S05]  /*1aa90*/  IADD3 R15, P0, PT, R5, R2, RZ ;  /* 0x00000002050f7210 */ /* 0x001fca0007f1e0ff */
[----:B------:R0:W-:Y:S01]  /*1aaa0*/  STL [R1+0x3030], R15 ;  /* 0x0030300f01007387 */ /* 0x0001e20000100800 */
[----:B------:R-:W-:-:S03]  /*1aab0*/  LEA.HI.X.SX32 R13, R13, R3, 0x1, P6 ;  /* 0x000000030d0d7211 */ /* 0x000fc600030f0eff */
[----:B0-----:R-:W2:Y:S04]  /*1aac0*/  LDL.LU R15, [R1+0x3524] ;  /* 0x00352400010f7983 */ /* 0x001ea80000300800 */
[----:B------:R5:W-:Y:S02]  /*1aad0*/  STL [R1+0x3024], R14 ;  /* 0x0030240e01007387 */ /* 0x000be40000100800 */
[----:B-----5:R-:W-:-:S05]  /*1aae0*/  IADD3 R14, P4, PT, R6, R2, RZ ;  /* 0x00000002060e7210 */ /* 0x020fca0007f9e0ff */
[----:B------:R0:W-:Y:S01]  /*1aaf0*/  STL [R1+0x3028], R14 ;  /* 0x0030280e01007387 */ /* 0x0001e20000100800 */
[----:B------:R-:W-:-:S03]  /*1ab00*/  LEA.HI.X.SX32 R12, R12, R3, 0x1, P5 ;  /* 0x000000030c0c7211 */ /* 0x000fc600028f0eff */
[----:B0-----:R-:W5:Y:S04]  /*1ab10*/  LDL.LU R14, [R1+0x3520] ;  /* 0x00352000010e7983 */ /* 0x001f680000300800 */
        /* <DEDUP_REMOVED lines=9> */
[----:B0-----:R-:W2:Y:S04]  /*1abb0*/  LDL.LU R12, [R1+0x3518] ;  /* 0x00351800010c7983 */ /* 0x001ea80000300800 */
[----:B------:R0:W-:Y:S02]  /*1abc0*/  STL [R1+0x300c], R11 ;  /* 0x00300c0b01007387 */ /* 0x0001e40000100800 */
[----:B0-----:R-:W-:-:S05]  /*1abd0*/  IADD3 R11, P3, PT, R9, R2, RZ ;  /* 0x00000002090b7210 */ /* 0x001fca0007f7e0ff */
[----:B------:R0:W-:Y:S04]  /*1abe0*/  STL [R1+0x3010], R11 ;  /* 0x0030100b01007387 */ /* 0x0001e80000100800 */
[----:B0-----:R-:W2:Y:S04]  /*1abf0*/  LDL.LU R11, [R1+0x3514] ;  /* 0x00351400010b7983 */ /* 0x001ea80000300800 */
[----:B------:R0:W-:Y:S02]  /*1ac00*/  STL [R1+0x3004], R29 ;  /* 0x0030041d01007387 */ /* 0x0001e40000100800 */
[----:B0-----:R-:W-:-:S05]  /*1ac10*/  IADD3 R29, P2, PT, R10, R2, RZ ;  /* 0x000000020a1d7210 */ /* 0x001fca0007f5e0ff */
[----:B------:R0:W-:Y:S04]  /*1ac20*/  STL [R1+0x3008], R29 ;  /* 0x0030081d01007387 */ /* 0x0001e80000100800 */
[----:B0-----:R-:W2:Y:S01]  /*1ac30*/  LDL.LU R29, [R1+0x3510] ;  /* 0x00351000011d7983 */ /* 0x001ea20000300800 */
[----:B------:R-:W-:-:S05]  /*1ac40*/  LEA.HI.X.SX32 R4, R4, R3, 0x1, P1 ;  /* 0x0000000304047211 */ /* 0x000fca00008f0eff */
[----:B------:R2:W-:Y:S02]  /*1ac50*/  STL [R1+0x2ffc], R4 ;  /* 0x002ffc0401007387 */ /* 0x0005e40000100800 */
[----:B--2---:R-:W-:-:S05]  /*1ac60*/  IADD3 R4, P1, PT, R29, R2, RZ ;  /* 0x000000021d047210 */ /* 0x004fca0007f3e0ff */
        /* <DEDUP_REMOVED lines=33> */
[----:B------:R2:W-:Y:S01]  /*1ae80*/  STL [R1+0x2fc4], R29 ;  /* 0x002fc41d01007387 */ /* 0x0005e20000100800 */
[----:B------:R-:W-:Y:S02]  /*1ae90*/  IMAD R20, R20, UR41, RZ ;  /* 0x0000002914147c24 */ /* 0x000fe4000f8e02ff */
[----:B------:R-:W-:Y:S02]  /*1aea0*/  IMAD R21, R21, UR41, RZ ;  /* 0x0000002915157c24 */ /* 0x000fe4000f8e02ff */
[----:B------:R-:W-:Y:S01]  /*1aeb0*/  IMAD R22, R22, UR41, RZ ;  /* 0x0000002916167c24 */ /* 0x000fe2000f8e02ff */
[----:B--2---:R-:W-:-:S05]  /*1aec0*/  IADD3 R29, P1, PT, R10, R2, RZ ;  /* 0x000000020a1d7210 */ /* 0x004fca0007f3e0ff */
[----:B------:R0:W-:Y:S02]  /*1aed0*/  STL [R1+0x2fc8], R29 ;  /* 0x002fc81d01007387 */ /* 0x0001e40000100800 */
[----:B0-----:R-:W-:Y:S02]  /*1aee0*/  LEA.HI.X.SX32 R29, R4, R3, 0x1, P0 ;  /* 0x00000003041d7211 */ /* 0x001fe400000f0eff */
[----:B------:R-:W-:-:S03]  /*1aef0*/  IADD3 R4, P0, PT, R11, R2, RZ ;  /* 0x000000020b047210 */ /* 0x000fc60007f1e0ff */
[----:B------:R0:W-:Y:S04]  /*1af00*/  STL [R1+0x2fbc], R29 ;  /* 0x002fbc1d01007387 */ /* 0x0001e80000100800 */
[----:B------:R1:W-:Y:S01]  /*1af10*/  STL [R1+0x2fc0], R4 ;  /* 0x002fc00401007387 */ /* 0x0003e20000100800 */
[-C--:B0-----:R-:W-:Y:S02]  /*1af20*/  LEA.HI.X.SX32 R29, R5, R3.reuse, 0x1, P4 ;  /* 0x00000003051d7211 */ /* 0x081fe400020f0eff */
[-C--:B------:R-:W-:Y:S02]  /*1af30*/  IADD3 R5, P4, PT, R12, R2.reuse, RZ ;  /* 0x000000020c057210 */ /* 0x080fe40007f9e0ff */
[----:B-1----:R-:W-:Y:S01]  /*1af40*/  LEA.HI.X.SX32 R4, R6, R3, 0x1, P6 ;  /* 0x0000000306047211 */ /* 0x002fe200030f0eff */
[----:B------:R-:W-:Y:S01]  /*1af50*/  STL [R1+0x2fb4], R29 ;  /* 0x002fb41d01007387 */ /* 0x000fe20000100800 */
[----:B------:R-:W-:-:S03]  /*1af60*/  IADD3 R6, P6, PT, R13, R2, RZ ;  /* 0x000000020d067210 */ /* 0x000fc60007fde0ff */
[----:B------:R0:W-:Y:S04]  /*1af70*/  STL [R1+0x2fb8], R5 ;  /* 0x002fb80501007387 */ /* 0x0001e80000100800 */
[----:B------:R5:W-:Y:S01]  /*1af80*/  STL [R1+0x2fac], R4 ;  /* 0x002fac0401007387 */ /* 0x000be20000100800 */
[----:B0-----:R-:W-:-:S03]  /*1af90*/  LEA.HI.X.SX32 R5, R7, R3, 0x1, P5 ;  /* 0x0000000307057211 */ /* 0x001fc600028f0eff */
[----:B------:R0:W-:Y:S01]  /*1afa0*/  STL [R1+0x2fb0], R6 ;  /* 0x002fb00601007387 */ /* 0x0001e20000100800 */
[----:B-----5:R-:W-:-:S03]  /*1afb0*/  IADD3 R4, P5, PT, R14, R2, RZ ;  /* 0x000000020e047210 */ /* 0x020fc60007fbe0ff */
[----:B------:R1:W-:Y:S04]  /*1afc0*/  STL [R1+0x2fa4], R5 ;  /* 0x002fa40501007387 */ /* 0x0003e80000100800 */
[----:B------:R2:W-:Y:S01]  /*1afd0*/  STL [R1+0x2fa8], R4 ;  /* 0x002fa80401007387 */ /* 0x0005e20000100800 */
[----:B0-----:R-:W-:Y:S02]  /*1afe0*/  LEA.HI.X.SX32 R6, R8, R3, 0x1, P3 ;  /* 0x0000000308067211 */ /* 0x001fe400018f0eff */
[----:B-1----:R-:W-:-:S03]  /*1aff0*/  IADD3 R5, P3, PT, R15, R2, RZ ;  /* 0x000000020f057210 */ /* 0x002fc60007f7e0ff */
[----:B------:R4:W-:Y:S01]  /*1b000*/  STL [R1+0x2f9c], R6 ;  /* 0x002f9c0601007387 */ /* 0x0009e20000100800 */
[----:B--2---:R-:W-:-:S03]  /*1b010*/  LEA.HI.X.SX32 R4, R9, R3, 0x1, P2 ;  /* 0x0000000309047211 */ /* 0x004fc600010f0eff */
[----:B------:R0:W-:Y:S04]  /*1b020*/  STL [R1+0x2fa0], R5 ;  /* 0x002fa00501007387 */ /* 0x0001e80000100800 */
[----:B------:R3:W-:Y:S01]  /*1b030*/  STL [R1+0x2f94], R4 ;  /* 0x002f940401007387 */ /* 0x0007e20000100800 */
[----:B----4-:R-:W-:Y:S02]  /*1b040*/  IADD3 R6, P2, PT, R16, R2, RZ ;  /* 0x0000000210067210 */ /* 0x010fe40007f5e0ff */
[----:B0-----:R-:W-:-:S03]  /*1b050*/  LEA.HI.X.SX32 R5, R10, R3, 0x1, P1 ;  /* 0x000000030a057211 */ /* 0x001fc600008f0eff */
[----:B------:R0:W-:Y:S01]  /*1b060*/  STL [R1+0x2f98], R6 ;  /* 0x002f980601007387 */ /* 0x0001e20000100800 */
[----:B---3--:R-:W-:-:S03]  /*1b070*/  IADD3 R4, P1, PT, R17, R2, RZ ;  /* 0x0000000211047210 */ /* 0x008fc60007f3e0ff */
[----:B------:R1:W-:Y:S04]  /*1b080*/  STL [R1+0x2f8c], R5 ;  /* 0x002f8c0501007387 */ /* 0x0003e80000100800 */
[----:B------:R2:W-:Y:S01]  /*1b090*/  STL [R1+0x2f90], R4 ;  /* 0x002f900401007387 */ /* 0x0005e20000100800 */
[----:B0-----:R-:W-:Y:S02]  /*1b0a0*/  LEA.HI.X.SX32 R6, R11, R3, 0x1, P0 ;  /* 0x000000030b067211 */ /* 0x001fe400000f0eff */
[----:B-1----:R-:W-:-:S03]  /*1b0b0*/  IADD3 R5, P0, PT, R18, R2, RZ ;  /* 0x0000000212057210 */ /* 0x002fc60007f1e0ff */
[----:B------:R-:W-:Y:S01]  /*1b0c0*/  STL [R1+0x2f84], R6 ;  /* 0x002f840601007387 */ /* 0x000fe20000100800 */
[----:B--2---:R-:W-:-:S03]  /*1b0d0*/  LEA.HI.X.SX32 R4, R12, R3, 0x1, P4 ;  /* 0x000000030c047211 */ /* 0x004fc600020f0eff */
[----:B------:R-:W2:Y:S04]  /*1b0e0*/  LDL.LU R11, [R1+0x4c] ;  /* 0x00004c00010b7983 */ /* 0x000ea80000300800 */
[----:B------:R0:W-:Y:S04]  /*1b0f0*/  STL [R1+0x2f88], R5 ;  /* 0x002f880501007387 */ /* 0x0001e80000100800 */
[----:B------:R1:W-:Y:S04]  /*1b100*/  STL [R1+0x2f7c], R4 ;  /* 0x002f7c0401007387 */ /* 0x0003e80000100800 */
[----:B------:R-:W3:Y:S01]  /*1b110*/  LDL.LU R10, [R1+0x54] ;  /* 0x00005400010a7983 */ /* 0x000ee20000300800 */
[----:B0-----:R-:W-:-:S02]  /*1b120*/  IADD3 R5, P4, PT, R19, R2, RZ ;  /* 0x0000000213057210 */ /* 0x001fc40007f9e0ff */
[----:B-1----:R-:W-:-:S03]  /*1b130*/  LEA.HI.X.SX32 R4, R13, R3, 0x1, P6 ;  /* 0x000000030d047211 */ /* 0x002fc600030f0eff */
[----:B------:R0:W-:Y:S04]  /*1b140*/  STL [R1+0x2f80], R5 ;  /* 0x002f800501007387 */ /* 0x0001e80000100800 */
[----:B------:R1:W-:Y:S04]  /*1b150*/  STL [R1+0x2f74], R4 ;  /* 0x002f740401007387 */ /* 0x0003e80000100800 */
[----:B------:R-:W4:Y:S01]  /*1b160*/  LDL.LU R9, [R1+0x5c] ;  /* 0x00005c0001097983 */ /* 0x000f220000300800 */
[----:B0-----:R-:W-:Y:S02]  /*1b170*/  IADD3 R5, P6, PT, R20, R2, RZ ;  /* 0x0000000214057210 */ /* 0x001fe40007fde0ff */
[----:B-1----:R-:W-:-:S03]  /*1b180*/  LEA.HI.X.SX32 R4, R14, R3, 0x1, P5 ;  /* 0x000000030e047211 */ /* 0x002fc600028f0eff */
[----:B------:R0:W-:Y:S04]  /*1b190*/  STL [R1+0x2f78], R5 ;  /* 0x002f780501007387 */ /* 0x0001e80000100800 */
[----:B------:R1:W-:Y:S04]  /*1b1a0*/  STL [R1+0x2f6c], R4 ;  /* 0x002f6c0401007387 */ /* 0x0003e80000100800 */
[----:B------:R-:W5:Y:S01]  /*1b1b0*/  LDL.LU R8, [R1+0x64] ;  /* 0x0000640001087983 */ /* 0x000f620000300800 */
[----:B0-----:R-:W-:Y:S02]  /*1b1c0*/  IADD3 R5, P5, PT, R21, R2, RZ ;  /* 0x0000000215057210 */ /* 0x001fe40007fbe0ff */
[----:B-1----:R-:W-:-:S03]  /*1b1d0*/  LEA.HI.X.SX32 R4, R15, R3, 0x1, P3 ;  /* 0x000000030f047211 */ /* 0x002fc600018f0eff */
[----:B------:R0:W-:Y:S04]  /*1b1e0*/  STL [R1+0x2f70], R5 ;  /* 0x002f700501007387 */ /* 0x0001e80000100800 */
[----:B------:R1:W-:Y:S04]  /*1b1f0*/  STL [R1+0x2f64], R4 ;  /* 0x002f640401007387 */ /* 0x0003e80000100800 */
[----:B------:R-:W2:Y:S01]  /*1b200*/  LDL.LU R7, [R1+0x168] ;  /* 0x0001680001077983 */ /* 0x000ea20000300800 */
[----:B0-----:R-:W-:Y:S02]  /*1b210*/  IADD3 R5, P3, PT, R22, R2, RZ ;  /* 0x0000000216057210 */ /* 0x001fe40007f7e0ff */
[----:B-1----:R-:W-:-:S03]  /*1b220*/  LEA.HI.X.SX32 R4, R16, R3, 0x1, P2 ;  /* 0x0000000310047211 */ /* 0x002fc600010f0eff */
[----:B------:R-:W-:Y:S04]  /*1b230*/  STL [R1+0x2f68], R5 ;  /* 0x002f680501007387 */ /* 0x000fe80000100800 */
[----:B------:R0:W-:Y:S02]  /*1b240*/  STL [R1+0x2f5c], R4 ;  /* 0x002f5c0401007387 */ /* 0x0001e40000100800 */
[----:B0-----:R-:W-:Y:S02]  /*1b250*/  LEA.HI.X.SX32 R4, R17, R3, 0x1, P1 ;  /* 0x0000000311047211 */ /* 0x001fe400008f0eff */
[----:B------:R-:W2:Y:S01]  /*1b260*/  LDL.LU R17, [R1+0x44] ;  /* 0x0000440001117983 */ /* 0x000ea20000300800 */
[----:B------:R-:W-:-:S05]  /*1b270*/  IMAD R23, R23, UR41, RZ ;  /* 0x0000002917177c24 */ /* 0x000fca000f8e02ff */
[----:B------:R-:W-:Y:S01]  /*1b280*/  IADD3 R5, P2, PT, R23, R2, RZ ;  /* 0x0000000217057210 */ /* 0x000fe20007f5e0ff */
[----:B------:R-:W-:-:S04]  /*1b290*/  IMAD R24, R24, UR41, RZ ;  /* 0x0000002918187c24 */ /* 0x000fc8000f8e02ff */
[----:B------:R0:W-:Y:S04]  /*1b2a0*/  STL [R1+0x2f60], R5 ;  /* 0x002f600501007387 */ /* 0x0001e80000100800 */
[----:B------:R-:W3:Y:S01]  /*1b2b0*/  LDL.LU R6, [R1+0x1e4] ;  /* 0x0001e40001067983 */ /* 0x000ee20000300800 */
[----:B------:R-:W-:Y:S01]  /*1b2c0*/  IADD3 R12, P1, PT, R24, R2, RZ ;  /* 0x00000002180c7210 */ /* 0x000fe20007f3e0ff */
[----:B------:R-:W-:Y:S02]  /*1b2d0*/  IMAD R25, R25, UR41, RZ ;  /* 0x0000002919197c24 */ /* 0x000fe4000f8e02ff */
[----:B------:R1:W-:Y:S04]  /*1b2e0*/  STL [R1+0x2f54], R4 ;  /* 0x002f540401007387 */ /* 0x0003e80000100800 */
[----:B0-----:R-:W3:Y:S01]  /*1b2f0*/  LDL.LU R5, [R1+0x234] ;  /* 0x0002340001057983 */ /* 0x001ee20000300800 */
[----:B-1----:R-:W-:-:S03]  /*1b300*/  LEA.HI.X.SX32 R4, R18, R3, 0x1, P0 ;  /* 0x0000000312047211 */ /* 0x002fc600000f0eff */
[----:B------:R0:W-:Y:S01]  /*1b310*/  STL [R1+0x2f58], R12 ;  /* 0x002f580c01007387 */ /* 0x0001e20000100800 */
[----:B------:R-:W-:-:S03]  /*1b320*/  IMAD R26, R26, UR41, RZ ;  /* 0x000000291a1a7c24 */ /* 0x000fc6000f8e02ff */
[----:B------:R1:W-:Y:S04]  /*1b330*/  STL [R1+0x2f4c], R4 ;  /* 0x002f4c0401007387 */ /* 0x0003e80000100800 */
[----:B------:R-:W4:Y:S01]  /*1b340*/  LDL.LU R16, [R1+0x23c] ;  /* 0x00023c0001107983 */ /* 0x000f220000300800 */
[----:B0-----:R-:W-:Y:S02]  /*1b350*/  IADD3 R12, P0, PT, R25, R2, RZ ;  /* 0x00000002190c7210 */ /* 0x001fe40007f1e0ff */
[----:B-1----:R-:W-:-:S03]  /*1b360*/  LEA.HI.X.SX32 R4, R19, R3, 0x1, P4 ;  /* 0x0000000313047211 */ /* 0x002fc600020f0eff */
[----:B------:R0:W-:Y:S01]  /*1b370*/  STL [R1+0x2f50], R12 ;  /* 0x002f500c01007387 */ /* 0x0001e20000100800 */
[----:B------:R-:W-:Y:S01]  /*1b380*/  IADD3 R13, P4, PT, R26, R2, RZ ;  /* 0x000000021a0d7210 */ /* 0x000fe20007f9e0ff */
[----:B------:R-:W-:Y:S02]  /*1b390*/  IMAD R27, R27, UR41, RZ ;  /* 0x000000291b1b7c24 */ /* 0x000fe4000f8e02ff */
[----:B------:R1:W-:Y:S01]  /*1b3a0*/  STL [R1+0x2f44], R4 ;  /* 0x002f440401007387 */ /* 0x0003e20000100800 */
[----:B0-----:R-:W-:-:S03]  /*1b3b0*/  LEA.HI.X.SX32 R12, R20, R3, 0x1, P6 ;  /* 0x00000003140c7211 */ /* 0x001fc600030f0eff */
[----:B-1----:R-:W5:Y:S04]  /*1b3c0*/  LDL.LU R4, [R1+0x244] ;  /* 0x0002440001047983 */ /* 0x002f680000300800 */
[----:B------:R0:W-:Y:S04]  /*1b3d0*/  STL [R1+0x2f48], R13 ;  /* 0x002f480d01007387 */ /* 0x0001e80000100800 */
[----:B------:R1:W-:Y:S04]  /*1b3e0*/  STL [R1+0x2f3c], R12 ;  /* 0x002f3c0c01007387 */ /* 0x0003e80000100800 */
[----:B------:R-:W5:Y:S01]  /*1b3f0*/  LDL.LU R29, [R1+0x24c] ;  /* 0x00024c00011d7983 */ /* 0x000f620000300800 */
[----:B0-----:R-:W-:-:S02]  /*1b400*/  IADD3 R13, P6, PT, R27, R2, RZ ;  /* 0x000000021b0d7210 */ /* 0x001fc40007fde0ff */
[----:B-1----:R-:W-:-:S03]  /*1b410*/  LEA.HI.X.SX32 R12, R21, R3, 0x1, P5 ;  /* 0x00000003150c7211 */ /* 0x002fc600028f0eff */
[----:B------:R-:W-:Y:S04]  /*1b420*/  STL [R1+0x2f40], R13 ;  /* 0x002f400d01007387 */ /* 0x000fe80000100800 */
[----:B------:R0:W-:Y:S04]  /*1b430*/  STL [R1+0x2f34], R12 ;  /* 0x002f340c01007387 */ /* 0x0001e80000100800 */
[----:B------:R-:W5:Y:S01]  /*1b440*/  LDL.LU R15, [R1+0x254] ;  /* 0x00025400010f7983 */ /* 0x000f620000300800 */
[----:B0-----:R-:W-:Y:S02]  /*1b450*/  LEA.HI.X.SX32 R12, R22, R3, 0x1, P3 ;  /* 0x00000003160c7211 */ /* 0x001fe400018f0eff */
[----:B--2---:R-:W-:-:S05]  /*1b460*/  IADD3 R13, P5, PT, R17, R2, RZ ;  /* 0x00000002110d7210 */ /* 0x004fca0007fbe0ff */
[----:B------:R0:W-:Y:S04]  /*1b470*/  STL [R1+0x2f38], R13 ;  /* 0x002f380d01007387 */ /* 0x0001e80000100800 */
[----:B------:R1:W-:Y:S04]  /*1b480*/  STL [R1+0x2f2c], R12 ;  /* 0x002f2c0c01007387 */ /* 0x0003e80000100800 */
[----:B------:R-:W2:Y:S01]  /*1b490*/  LDL.LU R14, [R1+0x25c] ;  /* 0x00025c00010e7983 */ /* 0x000ea20000300800 */
[----:B0-----:R-:W-:Y:S02]  /*1b4a0*/  IADD3 R13, P3, PT, R11, R2, RZ ;  /* 0x000000020b0d7210 */ /* 0x001fe40007f7e0ff */
[----:B-1----:R-:W-:-:S03]  /*1b4b0*/  LEA.HI.X.SX32 R12, R23, R3, 0x1, P2 ;  /* 0x00000003170c7211 */ /* 0x002fc600010f0eff */
[----:B------:R0:W-:Y:S04]  /*1b4c0*/  STL [R1+0x2f30], R13 ;  /* 0x002f300d01007387 */ /* 0x0001e80000100800 */
[----:B------:R1:W-:Y:S04]  /*1b4d0*/  STL [R1+0x2f24], R12 ;  /* 0x002f240c01007387 */ /* 0x0003e80000100800 */
[----:B0-----:R-:W2:Y:S01]  /*1b4e0*/  LDL.LU R13, [R1+0x264] ;  /* 0x00026400010d7983 */ /* 0x001ea20000300800 */
[----:B---3--:R-:W-:Y:S02]  /*1b4f0*/  IADD3 R18, P2, PT, R10, R2, RZ ;  /* 0x000000020a127210 */ /* 0x008fe40007f5e0ff */
[----:B-1----:R-:W-:-:S03]  /*1b500*/  LEA.HI.X.SX32 R12, R24, R3, 0x1, P1 ;  /* 0x00000003180c7211 */ /* 0x002fc600008f0eff */
[----:B------:R4:W-:Y:S04]  /*1b510*/  STL [R1+0x2f28], R18 ;  /* 0x002f281201007387 */ /* 0x0009e80000100800 */
[----:B------:R0:W-:Y:S04]  /*1b520*/  STL [R1+0x2f1c], R12 ;  /* 0x002f1c0c01007387 */ /* 0x0001e80000100800 */
[----:B------:R-:W3:Y:S01]  /*1b530*/  LDL.LU R19, [R1+0x2cc] ;  /* 0x0002cc0001137983 */ /* 0x000ee20000300800 */
[----:B----4-:R-:W-:Y:S02]  /*1b540*/  IADD3 R18, P1, PT, R9, R2, RZ ;  /* 0x0000000209127210 */ /* 0x010fe40007f3e0ff */
[----:B0-----:R-:W-:-:S03]  /*1b550*/  LEA.HI.X.SX32 R12, R25, R3, 0x1, P0 ;  /* 0x00000003190c7211 */ /* 0x001fc600000f0eff */
[----:B------:R0:W-:Y:S01]  /*1b560*/  STL [R1+0x2f20], R18 ;  /* 0x002f201201007387 */ /* 0x0001e20000100800 */
[----:B-----5:R-:W-:-:S03]  /*1b570*/  IADD3 R20, P0, PT, R8, R2, RZ ;  /* 0x0000000208147210 */ /* 0x020fc60007f1e0ff */
[----:B------:R1:W-:Y:S04]  /*1b580*/  STL [R1+0x2f14], R12 ;  /* 0x002f140c01007387 */ /* 0x0003e80000100800 */
[----:B0-----:R-:W4:Y:S01]  /*1b590*/  LDL.LU R18, [R1+0x2d4] ;  /* 0x0002d40001127983 */ /* 0x001f220000300800 */
[----:B-1----:R-:W-:-:S03]  /*1b5a0*/  LEA.HI.X.SX32 R12, R26, R3, 0x1, P4 ;  /* 0x000000031a0c7211 */ /* 0x002fc600020f0eff */
[----:B------:R0:W-:Y:S01]  /*1b5b0*/  STL [R1+0x2f18], R20 ;  /* 0x002f181401007387 */ /* 0x0001e20000100800 */
[----:B------:R-:W-:-:S03]  /*1b5c0*/  IADD3 R21, P4, PT, R7, R2, RZ ;  /* 0x0000000207157210 */ /* 0x000fc60007f9e0ff */
[----:B------:R1:W-:Y:S01]  /*1b5d0*/  STL [R1+0x2f0c], R12 ;  /* 0x002f0c0c01007387 */ /* 0x0003e20000100800 */
[----:B0-----:R-:W-:-:S03]  /*1b5e0*/  LEA.HI.X.SX32 R20, R27, R3, 0x1, P6 ;  /* 0x000000031b147211 */ /* 0x001fc600030f0eff */
[----:B-1----:R-:W5:Y:S04]  /*1b5f0*/  LDL.LU R12, [R1+0x2dc] ;  /* 0x0002dc00010c7983 */ /* 0x002f680000300800 */
[----:B------:R0:W-:Y:S04]  /*1b600*/  STL [R1+0x2f10], R21 ;  /* 0x002f101501007387 */ /* 0x0001e80000100800 */
[----:B------:R1:W-:Y:S01]  /*1b610*/  STL [R1+0x2cf4], R20 ;  /* 0x002cf41401007387 */ /* 0x0003e20000100800 */
[----:B0-----:R-:W-:Y:S02]  /*1b620*/  IADD3 R21, P6, PT, R6, R2, RZ ;  /* 0x0000000206157210 */ /* 0x001fe40007fde0ff */
[----:B-1----:R-:W-:-:S02]  /*1b630*/  LEA.HI.X.SX32 R20, R17, R3, 0x1, P5 ;  /* 0x0000000311147211 */ /* 0x002fc400028f0eff */
[----:B------:R-:W5:Y:S04]  /*1b640*/  LDL.LU R17, [R1+0x2e4] ;  /* 0x0002e40001117983 */ /* 0x000f680000300800 */
        /* <DEDUP_REMOVED lines=25> */
[----:B------:R-:W-:Y:S04]  /*1b7e0*/  STL [R1+0x2d3c], R21 ;  /* 0x002d3c1501007387 */ /* 0x000fe80000100800 */
[----:B------:R0:W-:Y:S02]  /*1b7f0*/  STL [R1+0x2d0c], R20 ;  /* 0x002d0c1401007387 */ /* 0x0001e40000100800 */
[----:B0-----:R-:W-:-:S02]  /*1b800*/  LEA.HI.X.SX32 R20, R6, R3, 0x1, P6 ;  /* 0x0000000306147211 */ /* 0x001fc400030f0eff */
[----:B------:R-:W5:Y:S01]  /*1b810*/  LDL.LU R6, [R1+0x304] ;  /* 0x0003040001067983 */ /* 0x000f620000300800 */
[----:B--2---:R-:W-:-:S05]  /*1b820*/  IADD3 R21, P4, PT, R14, R2, RZ ;  /* 0x000000020e157210 */ /* 0x004fca0007f9e0ff */
[----:B------:R0:W-:Y:S04]  /*1b830*/  STL [R1+0x2d44], R21 ;  /* 0x002d441501007387 */ /* 0x0001e80000100800 */
[----:B------:R1:W-:Y:S01]  /*1b840*/  STL [R1+0x2d10], R20 ;  /* 0x002d101401007387 */ /* 0x0003e20000100800 */
[----:B0-----:R-:W-:Y:S02]  /*1b850*/  IADD3 R21, P6, PT, R13, R2, RZ ;  /* 0x000000020d157210 */ /* 0x001fe40007fde0ff */
[-C--:B-1----:R-:W-:Y:S02]  /*1b860*/  LEA.HI.X.SX32 R20, R5, R3.reuse, 0x1, P5 ;  /* 0x0000000305147211 */ /* 0x082fe400028f0eff */
[----:B------:R-:W2:Y:S04]  /*1b870*/  LDL.LU R5, [R1+0x30c] ;  /* 0x00030c0001057983 */ /* 0x000ea80000300800 */
[----:B------:R-:W-:Y:S04]  /*1b880*/  STL [R1+0x2d4c], R21 ;  /* 0x002d4c1501007387 */ /* 0x000fe80000100800 */
[----:B------:R0:W-:Y:S02]  /*1b890*/  STL [R1+0x2d18], R20 ;  /* 0x002d181401007387 */ /* 0x0001e40000100800 */
[----:B0-----:R-:W-:-:S02]  /*1b8a0*/  LEA.HI.X.SX32 R20, R16, R3, 0x1, P3 ;  /* 0x0000000310147211 */ /* 0x001fc400018f0eff */
[----:B------:R-:W2:Y:S01]  /*1b8b0*/  LDL.LU R16, [R1+0x310] ;  /* 0x0003100001107983 */ /* 0x000ea20000300800 */
[----:B---3--:R-:W-:-:S05]  /*1b8c0*/  IADD3 R21, P5, PT, R19, R2, RZ ;  /* 0x0000000213157210 */ /* 0x008fca0007fbe0ff */
[----:B------:R4:W-:Y:S04]  /*1b8d0*/  STL [R1+0x2d54], R21 ;  /* 0x002d541501007387 */ /* 0x0009e80000100800 */
[----:B------:R0:W-:Y:S01]  /*1b8e0*/  STL [R1+0x2d20], R20 ;  /* 0x002d201401007387 */ /* 0x0001e20000100800 */
[-C--:B----4-:R-:W-:Y:S02]  /*1b8f0*/  IADD3 R21, P3, PT, R18, R2.reuse, RZ ;  /* 0x0000000212157210 */ /* 0x090fe40007f7e0ff */
[----:B0-----:R-:W-:Y:S02]  /*1b900*/  LEA.HI.X.SX32 R20, R4, R3, 0x1, P2 ;  /* 0x0000000304147211 */ /* 0x001fe400010f0eff */
[----:B------:R-:W3:Y:S04]  /*1b910*/  LDL.LU R4, [R1+0x314] ;  /* 0x0003140001047983 */ /* 0x000ee80000300800 */
[----:B------:R5:W-:Y:S04]  /*1b920*/  STL [R1+0x2d5c], R21 ;  /* 0x002d5c1501007387 */ /* 0x000be80000100800 */
[----:B------:R0:W-:Y:S01]  /*1b930*/  STL [R1+0x2d28], R20 ;  /* 0x002d281401007387 */ /* 0x0001e20000100800 */
[----:B-----5:R-:W-:-:S02]  /*1b940*/  IADD3 R21, P2, PT, R12, R2, RZ ;  /* 0x000000020c157210 */ /* 0x020fc40007f5e0ff */
[----:B0-----:R-:W-:Y:S02]  /*1b950*/  LEA.HI.X.SX32 R20, R29, R3, 0x1, P1 ;  /* 0x000000031d147211 */ /* 0x001fe400008f0eff */
[----:B------:R-:W4:Y:S04]  /*1b960*/  LDL.LU R29, [R1+0x318] ;  /* 0x00031800011d7983 */ /* 0x000f280000300800 */
[----:B------:R0:W-:Y:S04]  /*1b970*/  STL [R1+0x2d64], R21 ;  /* 0x002d641501007387 */ /* 0x0001e80000100800 */
[----:B------:R1:W-:Y:S01]  /*1b980*/  STL [R1+0x2d30], R20 ;  /* 0x002d301401007387 */ /* 0x0003e20000100800 */
[----:B0-----:R-:W-:-:S02]  /*1b990*/  IADD3 R21, P1, PT, R17, R2, RZ ;  /* 0x0000000211157210 */ /* 0x001fc40007f3e0ff */
[----:B-1----:R-:W-:Y:S02]  /*1b9a0*/  LEA.HI.X.SX32 R20, R15, R3, 0x1, P0 ;  /* 0x000000030f147211 */ /* 0x002fe400000f0eff */
[----:B------:R-:W5:Y:S04]  /*1b9b0*/  LDL.LU R15, [R1+0x31c] ;  /* 0x00031c00010f7983 */ /* 0x000f680000300800 */
        /* <DEDUP_REMOVED lines=28> */
[-C--:B-1----:R-:W-:Y:S02]  /*1bb80*/  LEA.HI.X.SX32 R20, R17, R3.reuse, 0x1, P1 ;  /* 0x0000000311147211 */ /* 0x082fe400008f0eff */
[----:B------:R-:W5:Y:S04]  /*1bb90*/  LDL.LU R17, [R1+0x334] ;  /* 0x0003340001117983 */ /* 0x000f680000300800 */
[----:B------:R-:W-:Y:S04]  /*1bba0*/  STL [R1+0x2d9c], R21 ;  /* 0x002d9c1501007387 */ /* 0x000fe80000100800 */
[----:B------:R0:W-:Y:S02]  /*1bbb0*/  STL [R1+0x2d68], R20 ;  /* 0x002d681401007387 */ /* 0x0001e40000100800 */
[----:B0-----:R-:W-:-:S02]  /*1bbc0*/  LEA.HI.X.SX32 R20, R11, R3, 0x1, P0 ;  /* 0x000000030b147211 */ /* 0x001fc400000f0eff */
[----:B------:R-:W5:Y:S01]  /*1bbd0*/  LDL.LU R11, [R1+0x338] ;  /* 0x00033800010b7983 */ /* 0x000f620000300800 */
[----:B--2---:R-:W-:-:S05]  /*1bbe0*/  IADD3 R21, P1, PT, R5, R2, RZ ;  /* 0x0000000205157210 */ /* 0x004fca0007f3e0ff */
[----:B------:R-:W-:Y:S04]  /*1bbf0*/  STL [R1+0x2da4], R21 ;  /* 0x002da41501007387 */ /* 0x000fe80000100800 */
[----:B------:R0:W-:Y:S02]  /*1bc00*/  STL [R1+0x2d70], R20 ;  /* 0x002d701401007387 */ /* 0x0001e40000100800 */
[-C--:B0-----:R-:W-:Y:S02]  /*1bc10*/  LEA.HI.X.SX32 R20, R10, R3.reuse, 0x1, P4 ;  /* 0x000000030a147211 */ /* 0x081fe400020f0eff */
[----:B------:R-:W-:Y:S01]  /*1bc20*/  IADD3 R21, P0, PT, R16, R2, RZ ;  /* 0x0000000210157210 */ /* 0x000fe20007f1e0ff */
        /* <DEDUP_REMOVED lines=52> */
[----:B------:R0:W-:Y:S01]  /*1bf70*/  STL [R1+0x2dc8], R20 ;  /* 0x002dc81401007387 */ /* 0x0001e20000100800 */
[----:B------:R-:W-:-:S02]  /*1bf80*/  LEA.HI.X.SX32 R19, R19, R3, 0x1, P1 ;  /* 0x0000000313137211 */ /* 0x000fc400008f0eff */
[----:B0-----:R-:W-:Y:S02]  /*1bf90*/  LEA.HI.X.SX32 R20, R13, R3, 0x1, P2 ;  /* 0x000000030d147211 */ /* 0x001fe400010f0eff */
[----:B------:R-:W5:Y:S01]  /*1bfa0*/  LDL.LU R13, [R1+0x368] ;  /* 0x00036800010d7983 */ /* 0x000f620000300800 */
[----:B--2---:R-:W-:-:S05]  /*1bfb0*/  IADD3 R21, P3, PT, R10, R2, RZ ;  /* 0x000000020a157210 */ /* 0x004fca0007f7e0ff */
[----:B------:R-:W-:Y:S04]  /*1bfc0*/  STL [R1+0x2e04], R21 ;  /* 0x002e041501007387 */ /* 0x000fe80000100800 */
[----:B------:R0:W-:Y:S04]  /*1bfd0*/  STL [R1+0x2dd0], R20 ;  /* 0x002dd01401007387 */ /* 0x0001e80000100800 */
[----:B0-----:R-:W2:Y:S01]  /*1bfe0*/  LDL.LU R20, [R1+0x36c] ;  /* 0x00036c0001147983 */ /* 0x001ea20000300800 */
[----:B------:R-:W-:-:S05]  /*1bff0*/  IADD3 R21, P2, PT, R9, R2, RZ ;  /* 0x0000000209157210 */ /* 0x000fca0007f5e0ff */
[----:B------:R-:W-:Y:S04]  /*1c000*/  STL [R1+0x2e0c], R21 ;  /* 0x002e0c1501007387 */ /* 0x000fe80000100800 */
[----:B------:R0:W-:Y:S04]  /*1c010*/  STL [R1+0x2dd8], R19 ;  /* 0x002dd81301007387 */ /* 0x0001e80000100800 */
[----:B0-----:R-:W2:Y:S01]  /*1c020*/  LDL.LU R19, [R1+0x370] ;  /* 0x0003700001137983 */ /* 0x001ea20000300800 */
[----:B------:R-:W-:Y:S02]  /*1c030*/  LEA.HI.X.SX32 R18, R18, R3, 0x1, P0 ;  /* 0x0000000312127211 */ /* 0x000fe400000f0eff */
[----:B---3--:R-:W-:-:S05]  /*1c040*/  IADD3 R21, P1, PT, R8, R2, RZ ;  /* 0x0000000208157210 */ /* 0x008fca0007f3e0ff */
[----:B------:R4:W-:Y:S04]  /*1c050*/  STL [R1+0x2e14], R21 ;  /* 0x002e141501007387 */ /* 0x0009e80000100800 */
[----:B------:R0:W-:Y:S01]  /*1c060*/  STL [R1+0x2de0], R18 ;  /* 0x002de01201007387 */ /* 0x0001e20000100800 */
[-C--:B------:R-:W-:Y:S02]  /*1c070*/  LEA.HI.X.SX32 R17, R17, R3.reuse, 0x1, P6 ;  /* 0x0000000311117211 */ /* 0x080fe400030f0eff */
[-C--:B----4-:R-:W-:Y:S02]  /*1c080*/  IADD3 R21, P0, PT, R7, R2.reuse, RZ ;  /* 0x0000000207157210 */ /* 0x090fe40007f1e0ff */
[----:B0-----:R-:W-:Y:S02]  /*1c090*/  LEA.HI.X.SX32 R18, R12, R3, 0x1, P4 ;  /* 0x000000030c127211 */ /* 0x001fe400020f0eff */
[----:B------:R-:W3:Y:S04]  /*1c0a0*/  LDL.LU R12, [R1+0x374] ;  /* 0x00037400010c7983 */ /* 0x000ee80000300800 */
[----:B------:R5:W-:Y:S04]  /*1c0b0*/  STL [R1+0x2e1c], R21 ;  /* 0x002e1c1501007387 */ /* 0x000be80000100800 */
[----:B------:R0:W-:Y:S01]  /*1c0c0*/  STL [R1+0x2de8], R18 ;  /* 0x002de81201007387 */ /* 0x0001e20000100800 */
[----:B-----5:R-:W-:-:S03]  /*1c0d0*/  IADD3 R21, P4, PT, R6, R2, RZ ;  /* 0x0000000206157210 */ /* 0x020fc60007f9e0ff */
[----:B0-----:R-:W4:Y:S04]  /*1c0e0*/  LDL.LU R18, [R1+0x378] ;  /* 0x0003780001127983 */ /* 0x001f280000300800 */
        /* <DEDUP_REMOVED lines=22> */
[----:B------:R-:W-:Y:S02]  /*1c250*/  LEA.HI.X.SX32 R22, R7, R3, 0x1, P0 ;  /* 0x0000000307167211 */ /* 0x000fe400000f0eff */
[-C--:B0-----:R-:W-:Y:S01]  /*1c260*/  IADD3 R21, P1, PT, R15, R2.reuse, RZ ;  /* 0x000000020f157210 */ /* 0x081fe20007f3e0ff */
[----:B-1----:R-:W5:Y:S04]  /*1c270*/  LDL.LU R17, [R1+0x390] ;  /* 0x0003900001117983 */ /* 0x002f680000300800 */
[----:B------:R0:W-:Y:S04]  /*1c280*/  STL [R1+0x2e4c], R21 ;  /* 0x002e4c1501007387 */ /* 0x0001e80000100800 */
[----:B------:R-:W5:Y:S04]  /*1c290*/  LDL.LU R7, [R1+0x394] ;  /* 0x0003940001077983 */ /* 0x000f680000300800 */
[----:B------:R1:W-:Y:S01]  /*1c2a0*/  STL [R1+0x2e18], R22 ;  /* 0x002e181601007387 */ /* 0x0003e20000100800 */
[----:B0-----:R-:W-:-:S02]  /*1c2b0*/  IADD3 R21, P0, PT, R14, R2, RZ ;  /* 0x000000020e157210 */ /* 0x001fc40007f1e0ff */
[----:B-1----:R-:W-:-:S03]  /*1c2c0*/  LEA.HI.X.SX32 R22, R6, R3, 0x1, P4 ;  /* 0x0000000306167211 */ /* 0x002fc600020f0eff */
[----:B------:R0:W-:Y:S04]  /*1c2d0*/  STL [R1+0x2e54], R21 ;  /* 0x002e541501007387 */ /* 0x0001e80000100800 */
[----:B------:R-:W5:Y:S04]  /*1c2e0*/  LDL.LU R6, [R1+0x37c] ;  /* 0x00037c0001067983 */ /* 0x000f680000300800 */
[----:B------:R1:W-:Y:S01]  /*1c2f0*/  STL [R1+0x2e20], R22 ;  /* 0x002e201601007387 */ /* 0x0003e20000100800 */
[----:B0-----:R-:W-:Y:S02]  /*1c300*/  IADD3 R21, P4, PT, R13, R2, RZ ;  /* 0x000000020d157210 */ /* 0x001fe40007f9e0ff */
[----:B-1----:R-:W-:-:S03]  /*1c310*/  LEA.HI.X.SX32 R22, R5, R3, 0x1, P6 ;  /* 0x0000000305167211 */ /* 0x002fc600030f0eff */
[----:B------:R-:W-:Y:S04]  /*1c320*/  STL [R1+0x2e5c], R21 ;  /* 0x002e5c1501007387 */ /* 0x000fe80000100800 */
[----:B------:R-:W5:Y:S04]  /*1c330*/  LDL.LU R5, [R1+0x308] ;  /* 0x0003080001057983 */ /* 0x000f680000300800 */
[----:B------:R0:W-:Y:S02]  /*1c340*/  STL [R1+0x2e28], R22 ;  /* 0x002e281601007387 */ /* 0x0001e40000100800 */
[----:B0-----:R-:W-:-:S02]  /*1c350*/  LEA.HI.X.SX32 R22, R16, R3, 0x1, P5 ;  /* 0x0000000310167211 */ /* 0x001fc400028f0eff */
[----:B--2---:R-:W-:-:S05]  /*1c360*/  IADD3 R21, P6, PT, R20, R2, RZ ;  /* 0x0000000214157210 */ /* 0x004fca0007fde0ff */
[----:B------:R0:W-:Y:S04]  /*1c370*/  STL [R1+0x2e64], R21 ;  /* 0x002e641501007387 */ /* 0x0001e80000100800 */
[----:B------:R-:W2:Y:S04]  /*1c380*/  LDL.LU R16, [R1+0x2f0] ;  /* 0x0002f00001107983 */ /* 0x000ea80000300800 */
[----:B------:R1:W-:Y:S01]  /*1c390*/  STL [R1+0x2e30], R22 ;  /* 0x002e301601007387 */ /* 0x0003e20000100800 */
[----:B0-----:R-:W-:Y:S02]  /*1c3a0*/  IADD3 R21, P5, PT, R19, R2, RZ ;  /* 0x0000000213157210 */ /* 0x001fe40007fbe0ff */
[----:B-1----:R-:W-:-:S03]  /*1c3b0*/  LEA.HI.X.SX32 R22, R4, R3, 0x1, P3 ;  /* 0x0000000304167211 */ /* 0x002fc600018f0eff */
[----:B------:R-:W-:Y:S04]  /*1c3c0*/  STL [R1+0x2e6c], R21 ;  /* 0x002e6c1501007387 */ /* 0x000fe80000100800 */
[----:B------:R-:W2:Y:S04]  /*1c3d0*/  LDL.LU R4, [R1+0x2e8] ;  /* 0x0002e80001047983 */ /* 0x000ea80000300800 */
[----:B------:R0:W-:Y:S02]  /*1c3e0*/  STL [R1+0x2e38], R22 ;  /* 0x002e381601007387 */ /* 0x0001e40000100800 */
[----:B0-----:R-:W-:-:S02]  /*1c3f0*/  LEA.HI.X.SX32 R22, R29, R3, 0x1, P2 ;  /* 0x000000031d167211 */ /* 0x001fc400010f0eff */
[----:B---3--:R-:W-:-:S05]  /*1c400*/  IADD3 R21, P3, PT, R12, R2, RZ ;  /* 0x000000020c157210 */ /* 0x008fca0007f7e0ff */
[----:B------:R4:W-:Y:S04]  /*1c410*/  STL [R1+0x2e74], R21 ;  /* 0x002e741501007387 */ /* 0x0009e80000100800 */
[----:B------:R-:W3:Y:S04]  /*1c420*/  LDL.LU R29, [R1+0x2e0] ;  /* 0x0002e000011d7983 */ /* 0x000ee80000300800 */
[----:B------:R0:W-:Y:S01]  /*1c430*/  STL [R1+0x2e40], R22 ;  /* 0x002e401601007387 */ /* 0x0001e20000100800 */
[----:B----4-:R-:W-:Y:S02]  /*1c440*/  IADD3 R21, P2, PT, R18, R2, RZ ;  /* 0x0000000212157210 */ /* 0x010fe40007f5e0ff */
[----:B0-----:R-:W-:-:S03]  /*1c450*/  LEA.HI.X.SX32 R22, R15, R3, 0x1, P1 ;  /* 0x000000030f167211 */ /* 0x001fc600008f0eff */
[----:B------:R5:W-:Y:S04]  /*1c460*/  STL [R1+0x2e7c], R21 ;  /* 0x002e7c1501007387 */ /* 0x000be80000100800 */
[----:B------:R-:W4:Y:S04]  /*1c470*/  LDL.LU R15, [R1+0x2d8] ;  /* 0x0002d800010f7983 */ /* 0x000f280000300800 */
[----:B------:R0:W-:Y:S01]  /*1c480*/  STL [R1+0x2e48], R22 ;  /* 0x002e481601007387 */ /* 0x0001e20000100800 */
[----:B-----5:R-:W-:Y:S02]  /*1c490*/  IADD3 R21, P1, PT, R11, R2, RZ ;  /* 0x000000020b157210 */ /* 0x020fe40007f3e0ff */
[----:B0-----:R-:W-:-:S03]  /*1c4a0*/  LEA.HI.X.SX32 R22, R14, R3, 0x1, P0 ;  /* 0x000000030e167211 */ /* 0x001fc600000f0eff */
[----:B------:R0:W-:Y:S04]  /*1c4b0*/  STL [R1+0x2e84], R21 ;  /* 0x002e841501007387 */ /* 0x0001e80000100800 */
[----:B------:R-:W5:Y:S04]  /*1c4c0*/  LDL.LU R14, [R1+0x2d0] ;  /* 0x0002d000010e7983 */ /* 0x000f680000300800 */
[----:B------:R1:W-:Y:S01]  /*1c4d0*/  STL [R1+0x2e50], R22 ;  /* 0x002e501601007387 */ /* 0x0003e20000100800 */
[----:B0-----:R-:W-:Y:S02]  /*1c4e0*/  IADD3 R21, P0, PT, R10, R2, RZ ;  /* 0x000000020a157210 */ /* 0x001fe40007f1e0ff */
[----:B-1----:R-:W-:-:S03]  /*1c4f0*/  LEA.HI.X.SX32 R22, R13, R3, 0x1, P4 ;  /* 0x000000030d167211 */ /* 0x002fc600020f0eff */
[----:B------:R0:W-:Y:S04]  /*1c500*/  STL [R1+0x2e8c], R21 ;  /* 0x002e8c1501007387 */ /* 0x0001e80000100800 */
[----:B------:R-:W5:Y:S01]  /*1c510*/  LDL.LU R13, [R1+0x2c8] ;  /* 0x0002c800010d7983 */ /* 0x000f620000300800 */
[----:B------:R-:W-:-:S03]  /*1c520*/  LEA.HI.X.SX32 R20, R20, R3, 0x1, P6 ;  /* 0x0000000314147211 */ /* 0x000fc600030f0eff */
[----:B------:R-:W-:Y:S01]  /*1c530*/  STL [R1+0x2e58], R22 ;  /* 0x002e581601007387 */ /* 0x000fe20000100800 */
[----:B0-----:R-:W-:-:S05]  /*1c540*/  IADD3 R21, P4, PT, R9, R2, RZ ;  /* 0x0000000209157210 */ /* 0x001fca0007f9e0ff */
[----:B------:R0:W-:Y:S04]  /*1c550*/  STL [R1+0x2e94], R21 ;  /* 0x002e941501007387 */ /* 0x0001e80000100800 */
[----:B------:R1:W-:Y:S01]  /*1c560*/  STL [R1+0x2e60], R20 ;  /* 0x002e601401007387 */ /* 0x0003e20000100800 */
[-C--:B0-----:R-:W-:Y:S02]  /*1c570*/  LEA.HI.X.SX32 R21, R19, R3.reuse, 0x1, P5 ;  /* 0x0000000313157211 */ /* 0x081fe400028f0eff */
[----:B------:R-:W-:Y:S02]  /*1c580*/  IADD3 R22, P6, PT, R8, R2, RZ ;  /* 0x0000000208167210 */ /* 0x000fe40007fde0ff */
[----:B------:R-:W-:-:S03]  /*1c590*/  LEA.HI.X.SX32 R19, R12, R3, 0x1, P3 ;  /* 0x000000030c137211 */ /* 0x000fc600018f0eff */
[----:B------:R-:W-:Y:S04]  /*1c5a0*/  STL [R1+0x2e9c], R22 ;  /* 0x002e9c1601007387 */ /* 0x000fe80000100800 */
[----:B------:R-:W-:Y:S04]  /*1c5b0*/  STL [R1+0x2e68], R21 ;  /* 0x002e681501007387 */ /* 0x000fe80000100800 */
[----:B------:R-:W5:Y:S01]  /*1c5c0*/  LDL.LU R12, [R1+0x2c4] ;  /* 0x0002c400010c7983 */ /* 0x000f620000300800 */
[----:B-1----:R-:W-:Y:S02]  /*1c5d0*/  IADD3 R20, P5, PT, R17, R2, RZ ;  /* 0x0000000211147210 */ /* 0x002fe40007fbe0ff */
[----:B------:R-:W-:-:S03]  /*1c5e0*/  LEA.HI.X.SX32 R18, R18, R3, 0x1, P2 ;  /* 0x0000000312127211 */ /* 0x000fc600010f0eff */
[----:B------:R0:W-:Y:S04]  /*1c5f0*/  STL [R1+0x2ea4], R20 ;  /* 0x002ea41401007387 */ /* 0x0001e80000100800 */
[----:B------:R1:W-:Y:S01]  /*1c600*/  STL [R1+0x2e70], R19 ;  /* 0x002e701301007387 */ /* 0x0003e20000100800 */
[----:B0-----:R-:W-:-:S03]  /*1c610*/  IADD3 R20, P3, PT, R7, R2, RZ ;  /* 0x0000000207147210 */ /* 0x001fc60007f7e0ff */
        /* <DEDUP_REMOVED lines=22> */
[----:B------:R0:W-:Y:S04]  /*1c780*/  STL [R1+0x2e98], R18 ;  /* 0x002e981201007387 */ /* 0x0001e80000100800 */
[----:B0-----:R-:W2:Y:S01]  /*1c790*/  LDL.LU R18, [R1+0x2ac] ;  /* 0x0002ac0001127983 */ /* 0x001ea20000300800 */
[----:B------:R-:W-:-:S02]  /*1c7a0*/  LEA.HI.X.SX32 R17, R17, R3, 0x1, P5 ;  /* 0x0000000311117211 */ /* 0x000fc400028f0eff */
        /* <DEDUP_REMOVED lines=8> */
[----:B------:R-:W-:Y:S01]  /*1c830*/  IMAD R28, R28, UR41, RZ ;  /* 0x000000291c1c7c24 */ /* 0x000fe2000f8e02ff */
[----:B-----5:R-:W-:-:S02]  /*1c840*/  IADD3 R20, P3, PT, R14, R2, RZ ;  /* 0x000000020e147210 */ /* 0x020fc40007f7e0ff */
[-C--:B0-----:R-:W-:Y:S02]  /*1c850*/  LEA.HI.X.SX32 R17, R6, R3.reuse, 0x1, P2 ;  /* 0x0000000306117211 */ /* 0x081fe400010f0eff */
[----:B------:R-:W4:Y:S04]  /*1c860*/  LDL.LU R6, [R1+0x2a4] ;  /* 0x0002a40001067983 */ /* 0x000f280000300800 */
[----:B------:R0:W-:Y:S04]  /*1c870*/  STL [R1+0x2ee4], R20 ;  /* 0x002ee41401007387 */ /* 0x0001e80000100800 */
[----:B------:R1:W-:Y:S01]  /*1c880*/  STL [R1+0x2eb0], R17 ;  /* 0x002eb01101007387 */ /* 0x0003e20000100800 */
[----:B------:R-:W-:-:S02]  /*1c890*/  LEA.HI.X.SX32 R16, R16, R3, 0x1, P0 ;  /* 0x0000000310107211 */ /* 0x000fc400000f0eff */
[-C--:B0-----:R-:W-:Y:S02]  /*1c8a0*/  IADD3 R20, P2, PT, R13, R2.reuse, RZ ;  /* 0x000000020d147210 */ /* 0x081fe40007f5e0ff */
[----:B-1----:R-:W-:Y:S02]  /*1c8b0*/  LEA.HI.X.SX32 R17, R5, R3, 0x1, P1 ;  /* 0x0000000305117211 */ /* 0x002fe400008f0eff */
[----:B------:R-:W5:Y:S04]  /*1c8c0*/  LDL.LU R5, [R1+0x2a0] ;  /* 0x0002a00001057983 */ /* 0x000f680000300800 */
[----:B------:R0:W-:Y:S04]  /*1c8d0*/  STL [R1+0x2eec], R20 ;  /* 0x002eec1401007387 */ /* 0x0001e80000100800 */
[----:B------:R1:W-:Y:S01]  /*1c8e0*/  STL [R1+0x2eb8], R17 ;  /* 0x002eb81101007387 */ /* 0x0003e20000100800 */
[----:B0-----:R-:W-:-:S03]  /*1c8f0*/  IADD3 R20, P1, PT, R28, R2, RZ ;  /* 0x000000021c147210 */ /* 0x001fc60007f3e0ff */
[----:B-1----:R-:W5:Y:S04]  /*1c900*/  LDL.LU R17, [R1+0x29c] ;  /* 0x00029c0001117983 */ /* 0x002f680000300800 */
[----:B------:R-:W-:Y:S04]  /*1c910*/  STL [R1+0x2ef0], R20 ;  /* 0x002ef01401007387 */ /* 0x000fe80000100800 */
[----:B------:R0:W-:Y:S02]  /*1c920*/  STL [R1+0x2ec0], R16 ;  /* 0x002ec01001007387 */ /* 0x0001e40000100800 */
[----:B0-----:R-:W-:-:S02]  /*1c930*/  LEA.HI.X.SX32 R16, R4, R3, 0x1, P4 ;  /* 0x0000000304107211 */ /* 0x001fc400020f0eff */
[----:B------:R-:W5:Y:S01]  /*1c940*/  LDL.LU R4, [R1+0x298] ;  /* 0x0002980001047983 */ /* 0x000f620000300800 */
[----:B------:R-:W-:-:S05]  /*1c950*/  IADD3 R20, P0, PT, R12, R2, RZ ;  /* 0x000000020c147210 */ /* 0x000fca0007f1e0ff */
[----:B------:R-:W-:Y:S04]  /*1c960*/  STL [R1+0x2ef4], R20 ;  /* 0x002ef41401007387 */ /* 0x000fe80000100800 */
[----:B------:R0:W-:Y:S01]  /*1c970*/  STL [R1+0x2ec8], R16 ;  /* 0x002ec81001007387 */ /* 0x0001e20000100800 */
[-C--:B------:R-:W-:Y:S02]  /*1c980*/  LEA.HI.X.SX32 R15, R15, R3.reuse, 0x1, P5 ;  /* 0x000000030f0f7211 */ /* 0x080fe400028f0eff */
[----:B0-----:R-:W-:Y:S02]  /*1c990*/  LEA.HI.X.SX32 R16, R29, R3, 0x1, P6 ;  /* 0x000000031d107211 */ /* 0x001fe400030f0eff */
[----:B------:R-:W5:Y:S01]  /*1c9a0*/  LDL.LU R29, [R1+0x294] ;  /* 0x00029400011d7983 */ /* 0x000f620000300800 */
[----:B------:R-:W-:-:S05]  /*1c9b0*/  IADD3 R20, P4, PT, R19, R2, RZ ;  /* 0x0000000213147210 */ /* 0x000fca0007f9e0ff */
[----:B------:R-:W-:Y:S04]  /*1c9c0*/  STL [R1+0x2ef8], R20 ;  /* 0x002ef81401007387 */ /* 0x000fe80000100800 */
[----:B------:R0:W-:Y:S01]  /*1c9d0*/  STL [R1+0x2ed0], R16 ;  /* 0x002ed01001007387 */ /* 0x0001e20000100800 */
[----:B------:R-:W-:-:S03]  /*1c9e0*/  LEA.HI.X.SX32 R14, R14, R3, 0x1, P3 ;  /* 0x000000030e0e7211 */ /* 0x000fc600018f0eff */
[----:B0-----:R-:W5:Y:S01]  /*1c9f0*/  LDL.LU R16, [R1+0x290] ;  /* 0x0002900001107983 */ /* 0x001f620000300800 */
[----:B------:R-:W-:-:S05]  /*1ca00*/  IADD3 R20, P6, PT, R11, R2, RZ ;  /* 0x000000020b147210 */ /* 0x000fca0007fde0ff */
[----:B------:R-:W-:Y:S04]  /*1ca10*/  STL [R1+0x2efc], R20 ;  /* 0x002efc1401007387 */ /* 0x000fe80000100800 */
[----:B------:R0:W-:Y:S01]  /*1ca20*/  STL [R1+0x2ed8], R15 ;  /* 0x002ed80f01007387 */ /* 0x0001e20000100800 */
[----:B------:R-:W-:-:S03]  /*1ca30*/  LEA.HI.X.SX32 R13, R13, R3, 0x1, P2 ;  /* 0x000000030d0d7211 */ /* 0x000fc600010f0eff */
[----:B0-----:R-:W5:Y:S01]  /*1ca40*/  LDL.LU R15, [R1+0x28c] ;  /* 0x00028c00010f7983 */ /* 0x001f620000300800 */
[----:B------:R-:W-:-:S05]  /*1ca50*/  IADD3 R20, P5, PT, R10, R2, RZ ;  /* 0x000000020a147210 */ /* 0x000fca0007fbe0ff */
[----:B------:R-:W-:Y:S04]  /*1ca60*/  STL [R1+0x2f00], R20 ;  /* 0x002f001401007387 */ /* 0x000fe80000100800 */
[----:B------:R0:W-:Y:S04]  /*1ca70*/  STL [R1+0x2ee0], R14 ;  /* 0x002ee00e01007387 */ /* 0x0001e80000100800 */
[----:B0-----:R-:W5:Y:S01]  /*1ca80*/  LDL.LU R14, [R1+0x288] ;  /* 0x00028800010e7983 */ /* 0x001f620000300800 */
[----:B------:R-:W-:-:S05]  /*1ca90*/  IADD3 R20, P3, PT, R9, R2, RZ ;  /* 0x0000000209147210 */ /* 0x000fca0007f7e0ff */
[----:B------:R0:W-:Y:S04]  /*1caa0*/  STL [R1+0x2f04], R20 ;  /* 0x002f041401007387 */ /* 0x0001e80000100800 */
[----:B------:R1:W-:Y:S01]  /*1cab0*/  STL [R1+0x2ee8], R13 ;  /* 0x002ee80d01007387 */ /* 0x0003e20000100800 */
[----:B0-----:R-:W-:-:S03]  /*1cac0*/  LEA.HI.X.SX32 R20, R28, R3, 0x1, P1 ;  /* 0x000000031c147211 */ /* 0x001fc600008f0eff */
[----:B-1----:R-:W5:Y:S01]  /*1cad0*/  LDL.LU R13, [R1+0x284] ;  /* 0x00028400010d7983 */ /* 0x002f620000300800 */
        /* <DEDUP_REMOVED lines=11> */
[----:B------:R-:W-:Y:S04]  /*1cb90*/  STL [R1+0x28b0], R21 ;  /* 0x0028b01501007387 */ /* 0x000fe80000100800 */
[----:B------:R0:W-:Y:S02]  /*1cba0*/  STL [R1+0x2890], R20 ;  /* 0x0028901401007387 */ /* 0x0001e40000100800 */
[-C--:B0-----:R-:W-:Y:S02]  /*1cbb0*/  LEA.HI.X.SX32 R20, R11, R3.reuse, 0x1, P6 ;  /* 0x000000030b147211 */ /* 0x081fe400030f0eff */
[----:B----4-:R-:W-:Y:S01]  /*1cbc0*/  IADD3 R21, P4, PT, R6, R2, RZ ;  /* 0x0000000206157210 */ /* 0x010fe20007f9e0ff */
[----:B------:R-:W3:Y:S04]  /*1cbd0*/  LDL.LU R11, [R1+0x278] ;  /* 0x00027800010b7983 */ /* 0x000ee80000300800 */
[----:B------:R-:W-:Y:S04]  /*1cbe0*/  STL [R1+0x28b8], R21 ;  /* 0x0028b81501007387 */ /* 0x000fe80000100800 */
[----:B------:R0:W-:Y:S02]  /*1cbf0*/  STL [R1+0x2894], R20 ;  /* 0x0028941401007387 */ /* 0x0001e40000100800 */
[----:B0-----:R-:W-:-:S02]  /*1cc00*/  LEA.HI.X.SX32 R20, R10, R3, 0x1, P5 ;  /* 0x000000030a147211 */ /* 0x001fc400028f0eff */
[-C--:B-----5:R-:W-:Y:S01]  /*1cc10*/  IADD3 R21, P6, PT, R5, R2.reuse, RZ ;  /* 0x0000000205157210 */ /* 0x0a0fe20007fde0ff */
        /* <DEDUP_REMOVED lines=14> */
[----:B------:R-:W-:Y:S01]  /*1cd00*/  IADD3 R21, P2, PT, R29, R2, RZ ;  /* 0x000000021d157210 */ /* 0x000fe20007f5e0ff */
        /* <DEDUP_REMOVED lines=9> */
[-C--:B------:R-:W-:Y:S01]  /*1cda0*/  IADD3 R21, P0, PT, R15, R2.reuse, RZ ;  /* 0x000000020f157210 */ /* 0x080fe20007f1e0ff */
        /* <DEDUP_REMOVED lines=94> */
[----:B------:R-:W4:Y:S01]  /*1d390*/  LDL.LU R17, [R1+0x1f8] ;  /* 0x0001f80001117983 */ /* 0x000f220000300800 */
[----:B-----5:R-:W-:-:S05]  /*1d3a0*/  IADD3 R21, P2, PT, R13, R2, RZ ;  /* 0x000000020d157210 */ /* 0x020fca0007f5e0ff */
[----:B------:R-:W-:Y:S04]  /*1d3b0*/  STL [R1+0x2980], R21 ;  /* 0x0029801501007387 */ /* 0x000fe80000100800 */
[----:B------:R0:W-:Y:S02]  /*1d3c0*/  STL [R1+0x294c], R20 ;  /* 0x00294c1401007387 */ /* 0x0001e40000100800 */
[-C--:B0-----:R-:W-:Y:S02]  /*1d3d0*/  LEA.HI.X.SX32 R20, R4, R3.reuse, 0x1, P0 ;  /* 0x0000000304147211 */ /* 0x081fe400000f0eff */
        /* <DEDUP_REMOVED lines=15> */
[----:B------:R-:W5:Y:S01]  /*1d4d0*/  LDL.LU R15, [R1+0x1e8] ;  /* 0x0001e800010f7983 */ /* 0x000f620000300800 */
[----:B------:R-:W-:-:S05]  /*1d4e0*/  IADD3 R21, P6, PT, R10, R2, RZ ;  /* 0x000000020a157210 */ /* 0x000fca0007fde0ff */
[----:B------:R-:W-:Y:S04]  /*1d4f0*/  STL [R1+0x29a0], R21 ;  /* 0x0029a01501007387 */ /* 0x000fe80000100800 */
[----:B------:R0:W-:Y:S02]  /*1d500*/  STL [R1+0x296c], R20 ;  /* 0x00296c1401007387 */ /* 0x0001e40000100800 */
[----:B0-----:R-:W-:Y:S02]  /*1d510*/  LEA.HI.X.SX32 R20, R14, R3, 0x1, P3 ;  /* 0x000000030e147211 */ /* 0x001fe400018f0eff */
        /* <DEDUP_REMOVED lines=178> */
[----:B------:R0:W-:Y:S01]  /*1e040*/  STL [R1+0x2a8c], R20 ;  /* 0x002a8c1401007387 */ /* 0x0001e20000100800 */
[----:B------:R-:W-:-:S02]  /*1e050*/  LEA.HI.X.SX32 R19, R19, R3, 0x1, P1 ;  /* 0x0000000313137211 */ /* 0x000fc400008f0eff */
[----:B0-----:R-:W-:Y:S02]  /*1e060*/  LEA.HI.X.SX32 R20, R12, R3, 0x1, P2 ;  /* 0x000000030c147211 */ /* 0x001fe400010f0eff */
[----:B------:R-:W5:Y:S01]  /*1e070*/  LDL.LU R12, [R1+0x14c] ;  /* 0x00014c00010c7983 */ /* 0x000f620000300800 */
[----:B------:R-:W-:-:S05]  /*1e080*/  IADD3 R21, P3, PT, R18, R2, RZ ;  /* 0x0000000212157210 */ /* 0x000fca0007f7e0ff */
[----:B------:R-:W-:Y:S04]  /*1e090*/  STL [R1+0x2ac8], R21 ;  /* 0x002ac81501007387 */ /* 0x000fe80000100800 */
[----:B------:R0:W-:Y:S04]  /*1e0a0*/  STL [R1+0x2a94], R20 ;  /* 0x002a941401007387 */ /* 0x0001e80000100800 */
[----:B0-----:R-:W5:Y:S01]  /*1e0b0*/  LDL.LU R20, [R1+0x148] ;  /* 0x0001480001147983 */ /* 0x001f620000300800 */
        /* <DEDUP_REMOVED lines=21> */
[----:B------:R-:W-:Y:S01]  /*1e210*/  STL [R1+0x2af0], R21 ;  /* 0x002af01501007387 */ /* 0x000fe20000100800 */
[----:B------:R-:W-:-:S03]  /*1e220*/  LEA.HI.X.SX32 R18, R18, R3, 0x1, P3 ;  /* 0x0000000312127211 */ /* 0x000fc600018f0eff */
[----:B------:R0:W-:Y:S04]  /*1e230*/  STL [R1+0x2abc], R19 ;  /* 0x002abc1301007387 */ /* 0x0001e80000100800 */
[----:B0-----:R-:W3:Y:S01]  /*1e240*/  LDL.LU R19, [R1+0x134] ;  /* 0x0001340001137983 */ /* 0x001ee20000300800 */
[----:B----4-:R-:W-:-:S05]  /*1e250*/  IADD3 R21, P5, PT, R29, R2, RZ ;  /* 0x000000021d157210 */ /* 0x010fca0007fbe0ff */
[----:B------:R-:W-:Y:S04]  /*1e260*/  STL [R1+0x2af8], R21 ;  /* 0x002af81501007387 */ /* 0x000fe80000100800 */
[----:B------:R0:W-:Y:S02]  /*1e270*/  STL [R1+0x2ac4], R18 ;  /* 0x002ac41201007387 */ /* 0x0001e40000100800 */
[----:B0-----:R-:W-:Y:S02]  /*1e280*/  LEA.HI.X.SX32 R18, R7, R3, 0x1, P2 ;  /* 0x0000000307127211 */ /* 0x001fe400010f0eff */
[----:B------:R-:W4:Y:S01]  /*1e290*/  LDL.LU R7, [R1+0x130] ;  /* 0x0001300001077983 */ /* 0x000f220000300800 */
[----:B-----5:R-:W-:-:S05]  /*1e2a0*/  IADD3 R21, P3, PT, R16, R2, RZ ;  /* 0x0000000210157210 */ /* 0x020fca0007f7e0ff */
[----:B------:R0:W-:Y:S04]  /*1e2b0*/  STL [R1+0x2b00], R21 ;  /* 0x002b001501007387 */ /* 0x0001e80000100800 */
[----:B------:R1:W-:Y:S01]  /*1e2c0*/  STL [R1+0x2acc], R18 ;  /* 0x002acc1201007387 */ /* 0x0003e20000100800 */
[-C--:B0-----:R-:W-:Y:S02]  /*1e2d0*/  IADD3 R21, P2, PT, R15, R2.reuse, RZ ;  /* 0x000000020f157210 */ /* 0x081fe40007f5e0ff */
[----:B-1----:R-:W-:Y:S02]  /*1e2e0*/  LEA.HI.X.SX32 R18, R6, R3, 0x1, P1 ;  /* 0x0000000306127211 */ /* 0x002fe400008f0eff */
[----:B------:R-:W5:Y:S04]  /*1e2f0*/  LDL.LU R6, [R1+0x12c] ;  /* 0x00012c0001067983 */ /* 0x000f680000300800 */
[----:B------:R0:W-:Y:S04]  /*1e300*/  STL [R1+0x2b08], R21 ;  /* 0x002b081501007387 */ /* 0x0001e80000100800 */
[----:B------:R1:W-:Y:S01]  /*1e310*/  STL [R1+0x2ad4], R18 ;  /* 0x002ad41201007387 */ /* 0x0003e20000100800 */
[----:B0-----:R-:W-:-:S02]  /*1e320*/  IADD3 R21, P1, PT, R14, R2, RZ ;  /* 0x000000020e157210 */ /* 0x001fc40007f3e0ff */
[-C--:B-1----:R-:W-:Y:S02]  /*1e330*/  LEA.HI.X.SX32 R18, R5, R3.reuse, 0x1, P0 ;  /* 0x0000000305127211 */ /* 0x082fe400000f0eff */
[----:B------:R-:W5:Y:S04]  /*1e340*/  LDL.LU R5, [R1+0x128] ;  /* 0x0001280001057983 */ /* 0x000f680000300800 */
[----:B------:R0:W-:Y:S01]  /*1e350*/  STL [R1+0x2b10], R21 ;  /* 0x002b101501007387 */ /* 0x0001e20000100800 */
[----:B------:R-:W-:-:S03]  /*1e360*/  LEA.HI.X.SX32 R17, R17, R3, 0x1, P4 ;  /* 0x0000000311117211 */ /* 0x000fc600020f0eff */
        /* <DEDUP_REMOVED lines=13> */
[----:B------:R-:W-:Y:S01]  /*1e440*/  STL [R1+0x2b28], R21 ;  /* 0x002b281501007387 */ /* 0x000fe20000100800 */
[----:B------:R-:W-:-:S03]  /*1e450*/  LEA.HI.X.SX32 R16, R16, R3, 0x1, P3 ;  /* 0x0000000310107211 */ /* 0x000fc600018f0eff */
        /* <DEDUP_REMOVED lines=23> */
[----:B------:R-:W-:Y:S01]  /*1e5d0*/  STL [R1+0x2b50], R21 ;  /* 0x002b501501007387 */ /* 0x000fe20000100800 */
[----:B------:R-:W-:-:S03]  /*1e5e0*/  LEA.HI.X.SX32 R22, R20, R3, 0x1, P6 ;  /* 0x0000000314167211 */ /* 0x000fc600030f0eff */
[----:B------:R0:W-:Y:S01]  /*1e5f0*/  STL [R1+0x2b1c], R12 ;  /* 0x002b1c0c01007387 */ /* 0x0001e20000100800 */
[----:B------:R-:W-:-:S03]  /*1e600*/  LEA.HI.X.SX32 R20, R11, R3, 0x1, P5 ;  /* 0x000000030b147211 */ /* 0x000fc600028f0eff */
[----:B0-----:R-:W3:Y:S01]  /*1e610*/  LDL.LU R12, [R1+0x104] ;  /* 0x00010400010c7983 */ /* 0x001ee20000300800 */
[----:B----4-:R-:W-:-:S05]  /*1e620*/  IADD3 R21, P4, PT, R7, R2, RZ ;  /* 0x0000000207157210 */ /* 0x010fca0007f9e0ff */
[----:B------:R5:W-:Y:S04]  /*1e630*/  STL [R1+0x2b58], R21 ;  /* 0x002b581501007387 */ /* 0x000be80000100800 */
[----:B------:R-:W-:Y:S04]  /*1e640*/  STL [R1+0x2b24], R22 ;  /* 0x002b241601007387 */ /* 0x000fe80000100800 */
        /* <DEDUP_REMOVED lines=30> */
[----:B------:R-:W-:Y:S01]  /*1e830*/  IADD3 R21, P4, PT, R16, R2, RZ ;  /* 0x0000000210157210 */ /* 0x000fe20007f9e0ff */
[----:B------:R-:W5:Y:S04]  /*1e840*/  LDL.LU R6, [R1+0xe8] ;  /* 0x0000e80001067983 */ /* 0x000f680000300800 */
[----:B------:R0:W-:Y:S04]  /*1e850*/  STL [R1+0x2b90], R21 ;  /* 0x002b901501007387 */ /* 0x0001e80000100800 */
[----:B------:R1:W-:Y:S01]  /*1e860*/  STL [R1+0x2b5c], R19 ;  /* 0x002b5c1301007387 */ /* 0x0003e20000100800 */
[----:B------:R-:W-:-:S02]  /*1e870*/  LEA.HI.X.SX32 R18, R18, R3, 0x1, P3 ;  /* 0x0000000312127211 */ /* 0x000fc400018f0eff */
[-C--:B0-----:R-:W-:Y:S02]  /*1e880*/  IADD3 R21, P6, PT, R15, R2.reuse, RZ ;  /* 0x000000020f157210 */ /* 0x081fe40007fde0ff */
[----:B-1----:R-:W-:Y:S02]  /*1e890*/  LEA.HI.X.SX32 R19, R5, R3, 0x1, P5 ;  /* 0x0000000305137211 */ /* 0x002fe400028f0eff */
[----:B------:R-:W5:Y:S04]  /*1e8a0*/  LDL.LU R5, [R1+0xe4] ;  /* 0x0000e40001057983 */ /* 0x000f680000300800 */
[----:B------:R-:W-:Y:S04]  /*1e8b0*/  STL [R1+0x2b98], R21 ;  /* 0x002b981501007387 */ /* 0x000fe80000100800 */
[----:B------:R0:W-:Y:S04]  /*1e8c0*/  STL [R1+0x2b64], R19 ;  /* 0x002b641301007387 */ /* 0x0001e80000100800 */
[----:B0-----:R-:W5:Y:S01]  /*1e8d0*/  LDL.LU R19, [R1+0xe0] ;  /* 0x0000e00001137983 */ /* 0x001f620000300800 */
[----:B--2---:R-:W-:-:S05]  /*1e8e0*/  IADD3 R21, P5, PT, R14, R2, RZ ;  /* 0x000000020e157210 */ /* 0x004fca0007fbe0ff */
[----:B------:R-:W-:Y:S04]  /*1e8f0*/  STL [R1+0x2ba0], R21 ;  /* 0x002ba01501007387 */ /* 0x000fe80000100800 */
[----:B------:R0:W-:Y:S01]  /*1e900*/  STL [R1+0x2b6c], R18 ;  /* 0x002b6c1201007387 */ /* 0x0001e20000100800 */
[----:B------:R-:W-:Y:S02]  /*1e910*/  IADD3 R22, P3, PT, R13, R2, RZ ;  /* 0x000000020d167210 */ /* 0x000fe40007f7e0ff */
[----:B0-----:R-:W-:-:S03]  /*1e920*/  LEA.HI.X.SX32 R18, R4, R3, 0x1, P2 ;  /* 0x0000000304127211 */ /* 0x001fc600010f0eff */
[----:B------:R-:W-:Y:S04]  /*1e930*/  STL [R1+0x2ba8], R22 ;  /* 0x002ba81601007387 */ /* 0x000fe80000100800 */
[----:B------:R-:W2:Y:S04]  /*1e940*/  LDL.LU R4, [R1+0xdc] ;  /* 0x0000dc0001047983 */ /* 0x000ea80000300800 */
[----:B------:R0:W-:Y:S01]  /*1e950*/  STL [R1+0x2b74], R18 ;  /* 0x002b741201007387 */ /* 0x0001e20000100800 */
[-C--:B------:R-:W-:Y:S02]  /*1e960*/  LEA.HI.X.SX32 R17, R17, R3.reuse, 0x1, P0 ;  /* 0x0000000311117211 */ /* 0x080fe400000f0eff */
[----:B0-----:R-:W-:-:S02]  /*1e970*/  LEA.HI.X.SX32 R18, R29, R3, 0x1, P1 ;  /* 0x000000031d127211 */ /* 0x001fc400008f0eff */
[----:B---3--:R-:W-:-:S05]  /*1e980*/  IADD3 R21, P2, PT, R12, R2, RZ ;  /* 0x000000020c157210 */ /* 0x008fca0007f5e0ff */
[----:B------:R4:W-:Y:S04]  /*1e990*/  STL [R1+0x2bb0], R21 ;  /* 0x002bb01501007387 */ /* 0x0009e80000100800 */
[----:B------:R-:W3:Y:S04]  /*1e9a0*/  LDL.LU R29, [R1+0xd8] ;  /* 0x0000d800011d7983 */ /* 0x000ee80000300800 */
[----:B------:R0:W-:Y:S01]  /*1e9b0*/  STL [R1+0x2b7c], R18 ;  /* 0x002b7c1201007387 */ /* 0x0001e20000100800 */
[----:B----4-:R-:W-:-:S03]  /*1e9c0*/  IADD3 R21, P1, PT, R11, R2, RZ ;  /* 0x000000020b157210 */ /* 0x010fc60007f3e0ff */
[----:B0-----:R-:W4:Y:S04]  /*1e9d0*/  LDL.LU R18, [R1+0xd4] ;  /* 0x0000d40001127983 */ /* 0x001f280000300800 */
[----:B------:R-:W-:Y:S01]  /*1e9e0*/  STL [R1+0x2bb8], R21 ;  /* 0x002bb81501007387 */ /* 0x000fe20000100800 */
[----:B------:R-:W-:-:S03]  /*1e9f0*/  LEA.HI.X.SX32 R16, R16, R3, 0x1, P4 ;  /* 0x0000000310107211 */ /* 0x000fc600020f0eff */
[----:B------:R0:W-:Y:S01]  /*1ea00*/  STL [R1+0x2b84], R17 ;  /* 0x002b841101007387 */ /* 0x0001e20000100800 */
[----:B------:R-:W-:-:S03]  /*1ea10*/  LEA.HI.X.SX32 R15, R15, R3, 0x1, P6 ;  /* 0x000000030f0f7211 */ /* 0x000fc600030f0eff */
[----:B0-----:R-:W4:Y:S01]  /*1ea20*/  LDL.LU R17, [R1+0xd0] ;  /* 0x0000d00001117983 */ /* 0x001f220000300800 */
[----:B-----5:R-:W-:-:S05]  /*1ea30*/  IADD3 R21, P0, PT, R10, R2, RZ ;  /* 0x000000020a157210 */ /* 0x020fca0007f1e0ff */
        /* <DEDUP_REMOVED lines=10> */
[----:B------:R0:W-:Y:S04]  /*1eae0*/  STL [R1+0x2bd0], R21 ;  /* 0x002bd01501007387 */ /* 0x0001e80000100800 */
[----:B------:R1:W-:Y:S01]  /*1eaf0*/  STL [R1+0x2b9c], R14 ;  /* 0x002b9c0e01007387 */ /* 0x0003e20000100800 */
[----:B------:R-:W-:Y:S02]  /*1eb00*/  LEA.HI.X.SX32 R12, R12, R3, 0x1, P2 ;  /* 0x000000030c0c7211 */ /* 0x000fe400010f0eff */
[-C--:B0-----:R-:W-:Y:S01]  /*1eb10*/  IADD3 R21, P5, PT, R20, R2.reuse, RZ ;  /* 0x0000000214157210 */ /* 0x081fe20007fbe0ff */
[----:B-1----:R-:W5:Y:S04]  /*1eb20*/  LDL.LU R14, [R1+0xc4] ;  /* 0x0000c400010e7983 */ /* 0x002f680000300800 */
        /* <DEDUP_REMOVED lines=8> */
[----:B------:R-:W-:-:S05]  /*1ebb0*/  IADD3 R22, P2, PT, R6, R2, RZ ;  /* 0x0000000206167210 */ /* 0x000fca0007f5e0ff */
[----:B------:R0:W-:Y:S04]  /*1ebc0*/  STL [R1+0x2be8], R22 ;  /* 0x002be81601007387 */ /* 0x0001e80000100800 */
[----:B------:R-:W5:Y:S04]  /*1ebd0*/  LDL.LU R11, [R1+0xb8] ;  /* 0x0000b800010b7983 */ /* 0x000f680000300800 */
[----:B------:R1:W-:Y:S01]  /*1ebe0*/  STL [R1+0x2bb4], R21 ;  /* 0x002bb41501007387 */ /* 0x0003e20000100800 */
[----:B0-----:R-:W-:Y:S02]  /*1ebf0*/  IADD3 R22, P1, PT, R5, R2, RZ ;  /* 0x0000000205167210 */ /* 0x001fe40007f3e0ff */
[----:B-1----:R-:W-:-:S03]  /*1ec00*/  LEA.HI.X.SX32 R21, R10, R3, 0x1, P0 ;  /* 0x000000030a157211 */ /* 0x002fc600000f0eff */
[----:B------:R0:W-:Y:S04]  /*1ec10*/  STL [R1+0x2bf0], R22 ;  /* 0x002bf01601007387 */ /* 0x0001e80000100800 */
[----:B------:R-:W5:Y:S04]  /*1ec20*/  LDL.LU R10, [R1+0xb4] ;  /* 0x0000b400010a7983 */ /* 0x000f680000300800 */
[----:B------:R1:W-:Y:S01]  /*1ec30*/  STL [R1+0x2bbc], R21 ;  /* 0x002bbc1501007387 */ /* 0x0003e20000100800 */
[----:B0-----:R-:W-:Y:S02]  /*1ec40*/  IADD3 R22, P0, PT, R19, R2, RZ ;  /* 0x0000000213167210 */ /* 0x001fe40007f1e0ff */
[----:B-1----:R-:W-:-:S03]  /*1ec50*/  LEA.HI.X.SX32 R21, R9, R3, 0x1, P4 ;  /* 0x0000000309157211 */ /* 0x002fc600020f0eff */
[----:B------:R0:W-:Y:S04]  /*1ec60*/  STL [R1+0x2bf8], R22 ;  /* 0x002bf81601007387 */ /* 0x0001e80000100800 */
[----:B------:R-:W5:Y:S04]  /*1ec70*/  LDL.LU R9, [R1+0xb0] ;  /* 0x0000b00001097983 */ /* 0x000f680000300800 */
[----:B------:R-:W-:Y:S01]  /*1ec80*/  STL [R1+0x2bc4], R21 ;  /* 0x002bc41501007387 */ /* 0x000fe20000100800 */
[----:B0-----:R-:W-:Y:S02]  /*1ec90*/  LEA.HI.X.SX32 R22, R8, R3, 0x1, P6 ;  /* 0x0000000308167211 */ /* 0x001fe400030f0eff */
[----:B--2---:R-:W-:-:S05]  /*1eca0*/  IADD3 R23, P4, PT, R4, R2, RZ ;  /* 0x0000000204177210 */ /* 0x004fca0007f9e0ff */
[----:B------:R-:W-:Y:S04]  /*1ecb0*/  STL [R1+0x2c00], R23 ;  /* 0x002c001701007387 */ /* 0x000fe80000100800 */
[----:B------:R-:W2:Y:S04]  /*1ecc0*/  LDL.LU R8, [R1+0xac] ;  /* 0x0000ac0001087983 */ /* 0x000ea80000300800 */
[----:B------:R0:W-:Y:S02]  /*1ecd0*/  STL [R1+0x2bcc], R22 ;  /* 0x002bcc1601007387 */ /* 0x0001e40000100800 */
[----:B0-----:R-:W-:-:S02]  /*1ece0*/  LEA.HI.X.SX32 R22, R20, R3, 0x1, P5 ;  /* 0x0000000314167211 */ /* 0x001fc400028f0eff */
[----:B---3--:R-:W-:-:S05]  /*1ecf0*/  IADD3 R21, P6, PT, R29, R2, RZ ;  /* 0x000000021d157210 */ /* 0x008fca0007fde0ff */
[----:B------:R0:W-:Y:S04]  /*1ed00*/  STL [R1+0x2c08], R21 ;  /* 0x002c081501007387 */ /* 0x0001e80000100800 */
[----:B------:R1:W-:Y:S01]  /*1ed10*/  STL [R1+0x2bd4], R22 ;  /* 0x002bd41601007387 */ /* 0x0003e20000100800 */
[----:B----4-:R-:W-:Y:S02]  /*1ed20*/  IADD3 R20, P5, PT, R18, R2, RZ ;  /* 0x0000000212147210 */ /* 0x010fe40007fbe0ff */
[-C--:B0-----:R-:W-:Y:S02]  /*1ed30*/  LEA.HI.X.SX32 R21, R7, R3.reuse, 0x1, P3 ;  /* 0x0000000307157211 */ /* 0x081fe400018f0eff */
[----:B------:R-:W3:Y:S04]  /*1ed40*/  LDL.LU R7, [R1+0xa8] ;  /* 0x0000a80001077983 */ /* 0x000ee80000300800 */
[----:B------:R0:W-:Y:S01]  /*1ed50*/  STL [R1+0x2c10], R20 ;  /* 0x002c101401007387 */ /* 0x0001e20000100800 */
[----:B------:R-:W-:-:S03]  /*1ed60*/  LEA.HI.X.SX32 R6, R6, R3, 0x1, P2 ;  /* 0x0000000306067211 */ /* 0x000fc600010f0eff */
[----:B------:R4:W-:Y:S04]  /*1ed70*/  STL [R1+0x2bdc], R21 ;  /* 0x002bdc1501007387 */ /* 0x0009e80000100800 */
[----:B-1----:R-:W3:Y:S01]  /*1ed80*/  LDL.LU R22, [R1+0xa4] ;  /* 0x0000a40001167983 */ /* 0x002ee20000300800 */
[----:B0-----:R-:W-:-:S05]  /*1ed90*/  IADD3 R20, P3, PT, R17, R2, RZ ;  /* 0x0000000211147210 */ /* 0x001fca0007f7e0ff */
[----:B------:R-:W-:Y:S01]  /*1eda0*/  STL [R1+0x2c18], R20 ;  /* 0x002c181401007387 */ /* 0x000fe20000100800 */
[----:B----4-:R-:W-:-:S03]  /*1edb0*/  LEA.HI.X.SX32 R21, R5, R3, 0x1, P1 ;  /* 0x0000000305157211 */ /* 0x010fc600008f0eff */
[----:B------:R0:W-:Y:S04]  /*1edc0*/  STL [R1+0x2be4], R6 ;  /* 0x002be40601007387 */ /* 0x0001e80000100800 */
[----:B0-----:R-:W4:Y:S01]  /*1edd0*/  LDL.LU R6, [R1+0xa0] ;  /* 0x0000a00001067983 */ /* 0x001f220000300800 */
[----:B-----5:R-:W-:-:S05]  /*1ede0*/  IADD3 R20, P2, PT, R16, R2, RZ ;  /* 0x0000000210147210 */ /* 0x020fca0007f5e0ff */
[----:B------:R0:W-:Y:S04]  /*1edf0*/  STL [R1+0x2c20], R20 ;  /* 0x002c201401007387 */ /* 0x0001e80000100800 */
[----:B------:R-:W5:Y:S04]  /*1ee00*/  LDL.LU R5, [R1+0x9c] ;  /* 0x00009c0001057983 */ /* 0x000f680000300800 */
[----:B------:R1:W-:Y:S01]  /*1ee10*/  STL [R1+0x2bec], R21 ;  /* 0x002bec1501007387 */ /* 0x0003e20000100800 */
[----:B0-----:R-:W-:Y:S02]  /*1ee20*/  IADD3 R20, P1, PT, R15, R2, RZ ;  /* 0x000000020f147210 */ /* 0x001fe40007f3e0ff */
[----:B-1----:R-:W-:-:S03]  /*1ee30*/  LEA.HI.X.SX32 R21, R19, R3, 0x1, P0 ;  /* 0x0000000313157211 */ /* 0x002fc600000f0eff */
[----:B------:R0:W-:Y:S01]  /*1ee40*/  STL [R1+0x2c28], R20 ;  /* 0x002c281401007387 */ /* 0x0001e20000100800 */
[----:B------:R-:W-:-:S03]  /*1ee50*/  LEA.HI.X.SX32 R19, R4, R3, 0x1, P4 ;  /* 0x0000000304137211 */ /* 0x000fc600020f0eff */
[----:B------:R1:W-:Y:S04]  /*1ee60*/  STL [R1+0x2bf4], R21 ;  /* 0x002bf41501007387 */ /* 0x0003e80000100800 */
[----:B------:R-:W5:Y:S01]  /*1ee70*/  LDL.LU R4, [R1+0x98] ;  /* 0x0000980001047983 */ /* 0x000f620000300800 */
[----:B0-----:R-:W-:-:S05]  /*1ee80*/  IADD3 R20, P0, PT, R14, R2, RZ ;  /* 0x000000020e147210 */ /* 0x001fca0007f1e0ff */
[----:B------:R-:W-:Y:S04]  /*1ee90*/  STL [R1+0x2c30], R20 ;  /* 0x002c301401007387 */ /* 0x000fe80000100800 */
[----:B------:R0:W-:Y:S01]  /*1eea0*/  STL [R1+0x2bfc], R19 ;  /* 0x002bfc1301007387 */ /* 0x0001e20000100800 */
[----:B-1----:R-:W-:Y:S02]  /*1eeb0*/  IADD3 R21, P4, PT, R13, R2, RZ ;  /* 0x000000020d157210 */ /* 0x002fe40007f9e0ff */
[----:B0-----:R-:W-:-:S03]  /*1eec0*/  LEA.HI.X.SX32 R19, R29, R3, 0x1, P6 ;  /* 0x000000031d137211 */ /* 0x001fc600030f0eff */
[----:B------:R-:W-:Y:S04]  /*1eed0*/  STL [R1+0x2c38], R21 ;  /* 0x002c381501007387 */ /* 0x000fe80000100800 */
[----:B------:R-:W5:Y:S04]  /*1eee0*/  LDL.LU R29, [R1+0x94] ;  /* 0x00009400011d7983 */ /* 0x000f680000300800 */
[----:B------:R0:W-:Y:S01]  /*1eef0*/  STL [R1+0x2c04], R19 ;  /* 0x002c041301007387 */ /* 0x0001e20000100800 */
[----:B------:R-:W-:Y:S02]  /*1ef00*/  LEA.HI.X.SX32 R17, R17, R3, 0x1, P3 ;  /* 0x0000000311117211 */ /* 0x000fe400018f0eff */
[----:B------:R-:W-:-:S02]  /*1ef10*/  IADD3 R20, P6, PT, R12, R2, RZ ;  /* 0x000000020c147210 */ /* 0x000fc40007fde0ff */
[----:B0-----:R-:W-:-:S03]  /*1ef20*/  LEA.HI.X.SX32 R19, R18, R3, 0x1, P5 ;  /* 0x0000000312137211 */ /* 0x001fc600028f0eff */
[----:B------:R-:W-:Y:S01]  /*1ef30*/  STL [R1+0x2c40], R20 ;  /* 0x002c401401007387 */ /* 0x000fe20000100800 */
[----:B------:R-:W-:-:S03]  /*1ef40*/  IADD3 R18, P5, PT, R11, R2, RZ ;  /* 0x000000020b127210 */ /* 0x000fc60007fbe0ff */
[----:B------:R-:W-:Y:S04]  /*1ef50*/  STL [R1+0x2c0c], R19 ;  /* 0x002c0c1301007387 */ /* 0x000fe80000100800 */
[----:B------:R-:W5:Y:S04]  /*1ef60*/  LDL.LU R21, [R1+0x90] ;  /* 0x0000900001157983 */ /* 0x000f680000300800 */
[----:B------:R0:W-:Y:S04]  /*1ef70*/  STL [R1+0x2c48], R18 ;  /* 0x002c481201007387 */ /* 0x0001e80000100800 */
[----:B------:R1:W-:Y:S01]  /*1ef80*/  STL [R1+0x2c14], R17 ;  /* 0x002c141101007387 */ /* 0x0003e20000100800 */
[----:B------:R-:W-:-:S02]  /*1ef90*/  LEA.HI.X.SX32 R15, R15, R3, 0x1, P1 ;  /* 0x000000030f0f7211 */ /* 0x000fc400008f0eff */
[----:B0-----:R-:W-:Y:S02]  /*1efa0*/  IADD3 R18, P3, PT, R10, R2, RZ ;  /* 0x000000020a127210 */ /* 0x001fe40007f7e0ff */
[----:B-1----:R-:W-:-:S03]  /*1efb0*/  LEA.HI.X.SX32 R17, R16, R3, 0x1, P2 ;  /* 0x0000000310117211 */ /* 0x002fc600010f0eff */
[----:B------:R0:W-:Y:S04]  /*1efc0*/  STL [R1+0x2c50], R18 ;  /* 0x002c501201007387 */ /* 0x0001e80000100800 */
[----:B------:R-:W5:Y:S04]  /*1efd0*/  LDL.LU R20, [R1+0x8c] ;  /* 0x00008c0001147983 */ /* 0x000f680000300800 */
[----:B------:R-:W-:Y:S01]  /*1efe0*/  STL [R1+0x2c1c], R17 ;  /* 0x002c1c1101007387 */ /* 0x000fe20000100800 */
[----:B------:R-:W-:-:S05]  /*1eff0*/  IADD3 R16, P2, PT, R9, R2, RZ ;  /* 0x0000000209107210 */ /* 0x000fca0007f5e0ff */
[----:B------:R-:W-:Y:S04]  /*1f000*/  STL [R1+0x2c58], R16 ;  /* 0x002c581001007387 */ /* 0x000fe80000100800 */
[----:B------:R-:W5:Y:S04]  /*1f010*/  LDL.LU R19, [R1+0x88] ;  /* 0x0000880001137983 */ /* 0x000f680000300800 */
[----:B------:R1:W-:Y:S04]  /*1f020*/  STL [R1+0x2c24], R15 ;  /* 0x002c240f01007387 */ /* 0x0003e80000100800 */
[----:B0-----:R-:W5:Y:S01]  /*1f030*/  LDL.LU R18, [R1+0x84] ;  /* 0x0000840001127983 */ /* 0x001f620000300800 */
[----:B-1----:R-:W-:-:S02]  /*1f040*/  LEA.HI.X.SX32 R15, R14, R3, 0x1, P0 ;  /* 0x000000030e0f7211 */ /* 0x002fc400000f0eff */
[----:B--2---:R-:W-:-:S05]  /*1f050*/  IADD3 R16, P1, PT, R8, R2, RZ ;  /* 0x0000000208107210 */ /* 0x004fca0007f3e0ff */
[----:B------:R0:W-:Y:S04]  /*1f060*/  STL [R1+0x2c60], R16 ;  /* 0x002c601001007387 */ /* 0x0001e80000100800 */
[----:B------:R-:W2:Y:S04]  /*1f070*/  LDL.LU R17, [R1+0x80] ;  /* 0x0000800001117983 */ /* 0x000ea80000300800 */
[----:B------:R1:W-:Y:S04]  /*1f080*/  STL [R1+0x2c2c], R15 ;  /* 0x002c2c0f01007387 */ /* 0x0003e80000100800 */
[----:B0-----:R-:W2:Y:S01]  /*1f090*/  LDL.LU R16, [R1+0x7c] ;  /* 0x00007c0001107983 */ /* 0x001ea20000300800 */
[----:B------:R-:W-:-:S02]  /*1f0a0*/  LEA.HI.X.SX32 R13, R13, R3, 0x1, P4 ;  /* 0x000000030d0d7211 */ /* 0x000fc400020f0eff */
[----:B------:R-:W-:Y:S02]  /*1f0b0*/  LEA.HI.X.SX32 R10, R10, R3, 0x1, P3 ;  /* 0x000000030a0a7211 */ /* 0x000fe400018f0eff */
[----:B---3--:R-:W-:-:S05]  /*1f0c0*/  IADD3 R14, P0, PT, R7, R2, RZ ;  /* 0x00000002070e7210 */ /* 0x008fca0007f1e0ff */
[----:B------:R0:W-:Y:S04]  /*1f0d0*/  STL [R1+0x2c68], R14 ;  /* 0x002c680e01007387 */ /* 0x0001e80000100800 */
[----:B------:R-:W-:Y:S01]  /*1f0e0*/  STL [R1+0x2c34], R13 ;  /* 0x002c340d01007387 */ /* 0x000fe20000100800 */
[-C--:B-1----:R-:W-:Y:S02]  /*1f0f0*/  IADD3 R15, P4, PT, R22, R2.reuse, RZ ;  /* 0x00000002160f7210 */ /* 0x082fe40007f9e0ff */
[-C--:B0-----:R-:W-:Y:S02]  /*1f100*/  LEA.HI.X.SX32 R14, R12, R3.reuse, 0x1, P6 ;  /* 0x000000030c0e7211 */ /* 0x081fe400030f0eff */
[----:B------:R-:W-:Y:S01]  /*1f110*/  LEA.HI.X.SX32 R12, R11, R3, 0x1, P5 ;  /* 0x000000030b0c7211 */ /* 0x000fe200028f0eff */
[----:B------:R0:W-:Y:S04]  /*1f120*/  STL [R1+0x2c70], R15 ;  /* 0x002c700f01007387 */ /* 0x0001e80000100800 */
[----:B------:R1:W-:Y:S04]  /*1f130*/  STL [R1+0x2c3c], R14 ;  /* 0x002c3c0e01007387 */ /* 0x0003e80000100800 */
[----:B0-----:R-:W3:Y:S01]  /*1f140*/  LDL.LU R15, [R1+0x78] ;  /* 0x00007800010f7983 */ /* 0x001ee20000300800 */
[----:B----4-:R-:W-:-:S05]  /*1f150*/  IADD3 R13, P6, PT, R6, R2, RZ ;  /* 0x00000002060d7210 */ /* 0x010fca0007fde0ff */
[----:B------:R0:W-:Y:S04]  /*1f160*/  STL [R1+0x2c78], R13 ;  /* 0x002c780d01007387 */ /* 0x0001e80000100800 */
[----:B------:R4:W-:Y:S04]  /*1f170*/  STL [R1+0x2c44], R12 ;  /* 0x002c440c01007387 */ /* 0x0009e80000100800 */
[----:B-1----:R-:W3:Y:S01]  /*1f180*/  LDL.LU R14, [R1+0x74] ;  /* 0x00007400010e7983 */ /* 0x002ee20000300800 */
[----:B-----5:R-:W-:-:S05]  /*1f190*/  IADD3 R11, P5, PT, R5, R2, RZ ;  /* 0x00000002050b7210 */ /* 0x020fca0007fbe0ff */
[----:B------:R1:W-:Y:S04]  /*1f1a0*/  STL [R1+0x2c80], R11 ;  /* 0x002c800b01007387 */ /* 0x0003e80000100800 */
[----:B0-----:R-:W5:Y:S04]  /*1f1b0*/  LDL.LU R13, [R1+0x70] ;  /* 0x00007000010d7983 */ /* 0x001f680000300800 */
[----:B------:R0:W-:Y:S04]  /*1f1c0*/  STL [R1+0x2c4c], R10 ;  /* 0x002c4c0a01007387 */ /* 0x0001e80000100800 */
[----:B----4-:R-:W4:Y:S01]  /*1f1d0*/  LDL.LU R12, [R1+0x68] ;  /* 0x00006800010c7983 */ /* 0x010f220000300800 */
[----:B-1----:R-:W-:-:S02]  /*1f1e0*/  IADD3 R11, P3, PT, R4, R2, RZ ;  /* 0x00000002040b7210 */ /* 0x002fc40007f7e0ff */
[----:B0-----:R-:W-:-:S03]  /*1f1f0*/  LEA.HI.X.SX32 R10, R9, R3, 0x1, P2 ;  /* 0x00000003090a7211 */ /* 0x001fc600010f0eff */
[----:B------:R0:W-:Y:S01]  /*1f200*/  STL [R1+0x2c88], R11 ;  /* 0x002c880b01007387 */ /* 0x0001e20000100800 */
[----:B------:R-:W-:-:S03]  /*1f210*/  LEA.HI.X.SX32 R8, R8, R3, 0x1, P1 ;  /* 0x0000000308087211 */ /* 0x000fc600008f0eff */
[----:B0-----:R-:W4:Y:S04]  /*1f220*/  LDL.LU R11, [R1+0x6c] ;  /* 0x00006c00010b7983 */ /* 0x001f280000300800 */
[----:B------:R0:W-:Y:S01]  /*1f230*/  STL [R1+0x2c54], R10 ;  /* 0x002c540a01007387 */ /* 0x0001e20000100800 */
[----:B------:R-:W-:-:S03]  /*1f240*/  LEA.HI.X.SX32 R23, R7, R3, 0x1, P0 ;  /* 0x0000000307177211 */ /* 0x000fc600000f0eff */
[----:B0-----:R-:W4:Y:S01]  /*1f250*/  LDL.LU R10, [R1+0x60] ;  /* 0x00006000010a7983 */ /* 0x001f220000300800 */
[----:B------:R-:W-:-:S05]  /*1f260*/  IADD3 R9, P2, PT, R29, R2, RZ ;  /* 0x000000021d097210 */ /* 0x000fca0007f5e0ff */
[----:B------:R0:W-:Y:S04]  /*1f270*/  STL [R1+0x2c90], R9 ;  /* 0x002c900901007387 */ /* 0x0001e80000100800 */
[----:B0-----:R-:W4:Y:S04]  /*1f280*/  LDL.LU R9, [R1+0x58] ;  /* 0x0000580001097983 */ /* 0x001f280000300800 */
[----:B------:R0:W-:Y:S01]  /*1f290*/  STL [R1+0x2c5c], R8 ;  /* 0x002c5c0801007387 */ /* 0x0001e20000100800 */
[----:B------:R-:W-:-:S03]  /*1f2a0*/  IADD3 R24, P1, PT, R21, R2, RZ ;  /* 0x0000000215187210 */ /* 0x000fc60007f3e0ff */
[----:B0-----:R-:W4:Y:S04]  /*1f2b0*/  LDL.LU R8, [R1+0x50] ;  /* 0x0000500001087983 */ /* 0x001f280000300800 */
[----:B------:R0:W-:Y:S04]  /*1f2c0*/  STL [R1+0x2c98], R24 ;  /* 0x002c981801007387 */ /* 0x0001e80000100800 */
[----:B------:R-:W4:Y:S04]  /*1f2d0*/  LDL.LU R7, [R1+0x48] ;  /* 0x0000480001077983 */ /* 0x000f280000300800 */
[----:B------:R1:W-:Y:S01]  /*1f2e0*/  STL [R1+0x2c64], R23 ;  /* 0x002c641701007387 */ /* 0x0003e20000100800 */
[----:B0-----:R-:W-:-:S02]  /*1f2f0*/  LEA.HI.X.SX32 R24, R22, R3, 0x1, P4 ;  /* 0x0000000316187211 */ /* 0x001fc400020f0eff */
[-C--:B------:R-:W-:Y:S02]  /*1f300*/  LEA.HI.X.SX32 R22, R6, R3.reuse, 0x1, P6 ;  /* 0x0000000306167211 */ /* 0x080fe400030f0eff */
[----:B------:R-:W-:Y:S02]  /*1f310*/  LEA.HI.X.SX32 R5, R5, R3, 0x1, P5 ;  /* 0x0000000305057211 */ /* 0x000fe400028f0eff */
[----:B------:R-:W-:-:S05]  /*1f320*/  IADD3 R25, P0, PT, R20, R2, RZ ;  /* 0x0000000214197210 */ /* 0x000fca0007f1e0ff */
[----:B------:R-:W-:Y:S04]  /*1f330*/  STL [R1+0x2ca0], R25 ;  /* 0x002ca01901007387 */ /* 0x000fe80000100800 */
[----:B------:R-:W-:Y:S01]  /*1f340*/  STL [R1+0x2c6c], R24 ;  /* 0x002c6c1801007387 */ /* 0x000fe20000100800 */
[----:B-1----:R-:W-:-:S05]  /*1f350*/  IADD3 R23, P4, PT, R19, R2, RZ ;  /* 0x0000000213177210 */ /* 0x002fca0007f9e0ff */
[----:B------:R-:W-:Y:S01]  /*1f360*/  STL [R1+0x2ca8], R23 ;  /* 0x002ca81701007387 */ /* 0x000fe20000100800 */
[----:B------:R-:W-:-:S03]  /*1f370*/  IADD3 R6, P6, PT, R18, R2, RZ ;  /* 0x0000000212067210 */ /* 0x000fc60007fde0ff */
[----:B------:R-:W-:Y:S04]  /*1f380*/  STL [R1+0x2c74], R22 ;  /* 0x002c741601007387 */ /* 0x000fe80000100800 */
[----:B------:R0:W-:Y:S04]  /*1f390*/  STL [R1+0x2cb0], R6 ;  /* 0x002cb00601007387 */ /* 0x0001e80000100800 */
[----:B------:R1:W-:Y:S01]  /*1f3a0*/  STL [R1+0x2c7c], R5 ;  /* 0x002c7c0501007387 */ /* 0x0003e20000100800 */
[-C--:B0-----:R-:W-:Y:S02]  /*1f3b0*/  LEA.HI.X.SX32 R6, R4, R3.reuse, 0x1, P3 ;  /* 0x0000000304067211 */ /* 0x081fe400018f0eff */
[----:B------:R-:W-:-:S02]  /*1f3c0*/  LEA.HI.X.SX32 R4, R29, R3, 0x1, P2 ;  /* 0x000000031d047211 */ /* 0x000fc400010f0eff */
[----:B--2---:R-:W-:-:S05]  /*1f3d0*/  IADD3 R22, P5, PT, R17, R2, RZ ;  /* 0x0000000211167210 */ /* 0x004fca0007fbe0ff */
[----:B------:R-:W-:Y:S01]  /*1f3e0*/  STL [R1+0x2cb8], R22 ;  /* 0x002cb81601007387 */ /* 0x000fe20000100800 */
[----:B-1----:R-:W-:-:S03]  /*1f3f0*/  IADD3 R5, P3, PT, R16, R2, RZ ;  /* 0x0000000210057210 */ /* 0x002fc60007f7e0ff */
[----:B------:R0:W-:Y:S04]  /*1f400*/  STL [R1+0x2c84], R6 ;  /* 0x002c840601007387 */ /* 0x0001e80000100800 */
[----:B0-----:R-:W2:Y:S04]  /*1f410*/  LDL.LU R6, [R1+0x54c] ;  /* 0x00054c0001067983 */ /* 0x001ea80000300800 */
[----:B------:R0:W-:Y:S04]  /*1f420*/  STL [R1+0x2cc0], R5 ;  /* 0x002cc00501007387 */ /* 0x0001e80000100800 */
[----:B0-----:R-:W2:Y:S04]  /*1f430*/  LDL.LU R5, [R1+0x548] ;  /* 0x0005480001057983 */ /* 0x001ea80000300800 */
[----:B------:R0:W-:Y:S04]  /*1f440*/  STL [R1+0x2c8c], R4 ;  /* 0x002c8c0401007387 */ /* 0x0001e80000100800 */
[----:B0-----:R-:W2:Y:S04]  /*1f450*/  LDL.LU R4, [R1+0x544] ;  /* 0x0005440001047983 */ /* 0x001ea80000300800 */
[----:B------:R-:W2:Y:S01]  /*1f460*/  LDL.LU R29, [R1+0x540] ;  /* 0x00054000011d7983 */ /* 0x000ea20000300800 */
[----:B------:R-:W-:-:S02]  /*1f470*/  LEA.HI.X.SX32 R23, R21, R3, 0x1, P1 ;  /* 0x0000000315177211 */ /* 0x000fc400008f0eff */
[-C--:B---3--:R-:W-:Y:S02]  /*1f480*/  IADD3 R24, P2, PT, R15, R2.reuse, RZ ;  /* 0x000000020f187210 */ /* 0x088fe40007f5e0ff */
[-C--:B------:R-:W-:Y:S02]  /*1f490*/  LEA.HI.X.SX32 R21, R20, R3.reuse, 0x1, P0 ;  /* 0x0000000314157211 */ /* 0x080fe400000f0eff */
[----:B------:R-:W-:Y:S01]  /*1f4a0*/  LEA.HI.X.SX32 R19, R19, R3, 0x1, P4 ;  /* 0x0000000313137211 */ /* 0x000fe200020f0eff */
[----:B------:R-:W-:Y:S04]  /*1f4b0*/  STL [R1+0x2cc8], R24 ;  /* 0x002cc81801007387 */ /* 0x000fe80000100800 */
[----:B------:R-:W-:Y:S01]  /*1f4c0*/  STL [R1+0x2c94], R23 ;  /* 0x002c941701007387 */ /* 0x000fe20000100800 */
[----:B------:R-:W-:-:S05]  /*1f4d0*/  IADD3 R22, P1, PT, R14, R2, RZ ;  /* 0x000000020e167210 */ /* 0x000fca0007f3e0ff */
[----:B------:R-:W-:Y:S04]  /*1f4e0*/  STL [R1+0x2cd0], R22 ;  /* 0x002cd01601007387 */ /* 0x000fe80000100800 */
[----:B------:R4:W-:Y:S01]  /*1f4f0*/  STL [R1+0x2c9c], R21 ;  /* 0x002c9c1501007387 */ /* 0x0009e20000100800 */
[----:B-----5:R-:W-:-:S05]  /*1f500*/  IADD3 R20, P0, PT, R13, R2, RZ ;  /* 0x000000020d147210 */ /* 0x020fca0007f1e0ff */
[----:B------:R0:W-:Y:S01]  /*1f510*/  STL [R1+0x2cd8], R20 ;  /* 0x002cd81401007387 */ /* 0x0001e20000100800 */
[----:B----4-:R-:W-:-:S03]  /*1f520*/  IADD3 R21, P4, PT, R12, R2, RZ ;  /* 0x000000020c157210 */ /* 0x010fc60007f9e0ff */
[----:B------:R1:W-:Y:S01]  /*1f530*/  STL [R1+0x2ca4], R19 ;  /* 0x002ca41301007387 */ /* 0x0003e20000100800 */
[-C--:B------:R-:W-:Y:S02]  /*1f540*/  LEA.HI.X.SX32 R16, R16, R3.reuse, 0x1, P3 ;  /* 0x0000000310107211 */ /* 0x080fe400018f0eff */
[-C--:B0-----:R-:W-:Y:S02]  /*1f550*/  LEA.HI.X.SX32 R20, R18, R3.reuse, 0x1, P6 ;  /* 0x0000000312147211 */ /* 0x081fe400030f0eff */
[-C--:B------:R-:W-:Y:S01]  /*1f560*/  LEA.HI.X.SX32 R18, R17, R3.reuse, 0x1, P5 ;  /* 0x0000000311127211 */ /* 0x080fe200028f0eff */
[----:B------:R-:W-:Y:S04]  /*1f570*/  STL [R1+0x2cf0], R21 ;  /* 0x002cf01501007387 */ /* 0x000fe80000100800 */
[----:B------:R-:W-:Y:S01]  /*1f580*/  STL [R1+0x2cac], R20 ;  /* 0x002cac1401007387 */ /* 0x000fe20000100800 */
[----:B-1----:R-:W-:Y:S01]  /*1f590*/  IADD3 R19, P6, PT, R11, R2, RZ ;  /* 0x000000020b137210 */ /* 0x002fe20007fde0ff */
[----:B------:R-:W-:Y:S01]  /*1f5a0*/  IMAD R0, R0, UR41, RZ ;  /* 0x0000002900007c24 */ /* 0x000fe2000f8e02ff */
[----:B------:R-:W-:Y:S01]  /*1f5b0*/  LEA.HI.X.SX32 R13, R13, R3, 0x1, P0 ;  /* 0x000000030d0d7211 */ /* 0x000fe200000f0eff */
[----:B------:R-:W-:-:S02]  /*1f5c0*/  UIMAD UR22, UR5, 0x3f, URZ ;  /* 0x0000003f051678a4 */ /* 0x000fc4000f8e02ff */
[----:B------:R-:W-:Y:S01]  /*1f5d0*/  STL [R1+0x2cdc], R19 ;  /* 0x002cdc1301007387 */ /* 0x000fe20000100800 */
[----:B------:R-:W-:-:S03]  /*1f5e0*/  IADD3 R17, P5, PT, R10, R2, RZ ;  /* 0x000000020a117210 */ /* 0x000fc60007fbe0ff */
[----:B------:R-:W-:Y:S01]  /*1f5f0*/  STL [R1+0x2cb4], R18 ;  /* 0x002cb41201007387 */ /* 0x000fe20000100800 */
[-C--:B------:R-:W-:Y:S01]  /*1f600*/  LEA.HI.X.SX32 R12, R12, R3.reuse, 0x1, P4 ;  /* 0x000000030c0c7211 */ /* 0x080fe200020f0eff */
[----:B------:R-:W-:Y:S02]  /*1f610*/  UIMAD UR23, UR5, 0x3e, URZ ;  /* 0x0000003e051778a4 */ /* 0x000fe4000f8e02ff */
[----:B------:R0:W-:Y:S01]  /*1f620*/  STL [R1+0x2ce0], R17 ;  /* 0x002ce01101007387 */ /* 0x0001e20000100800 */
[----:B------:R-:W-:Y:S01]  /*1f630*/  LEA.HI.X.SX32 R11, R11, R3, 0x1, P6 ;  /* 0x000000030b0b7211 */ /* 0x000fe200030f0eff */
[----:B------:R-:W-:Y:S02]  /*1f640*/  UIMAD UR49, UR5, 0x3d, URZ ;  /* 0x0000003d053178a4 */ /* 0x000fe4000f8e02ff */
[----:B------:R1:W-:Y:S01]  /*1f650*/  STL [R1+0x2cbc], R16 ;  /* 0x002cbc1001007387 */ /* 0x0003e20000100800 */
[----:B------:R-:W-:Y:S02]  /*1f660*/  UIMAD UR50, UR5, 0x3c, URZ ;  /* 0x0000003c053278a4 */ /* 0x000fe4000f8e02ff */
[----:B------:R-:W-:-:S02]  /*1f670*/  UIMAD UR51, UR5, 0x3b, URZ ;  /* 0x0000003b053378a4 */ /* 0x000fc4000f8e02ff */
[----:B------:R-:W-:Y:S01]  /*1f680*/  UIMAD UR52, UR5, 0x3a, URZ ;  /* 0x0000003a053478a4 */ /* 0x000fe2000f8e02ff */
[-C--:B0-----:R-:W-:Y:S01]  /*1f690*/  LEA.HI.X.SX32 R17, R15, R3.reuse, 0x1, P2 ;  /* 0x000000030f117211 */ /* 0x081fe200010f0eff */
[----:B------:R-:W-:Y:S01]  /*1f6a0*/  UIMAD UR53, UR5, 0x39, URZ ;  /* 0x00000039053578a4 */ /* 0x000fe2000f8e02ff */
[----:B------:R-:W-:Y:S01]  /*1f6b0*/  LEA.HI.X.SX32 R15, R14, R3, 0x1, P1 ;  /* 0x000000030e0f7211 */ /* 0x000fe200008f0eff */
[----:B------:R-:W-:Y:S02]  /*1f6c0*/  UIMAD UR54, UR5, 0x38, URZ ;  /* 0x00000038053678a4 */ /* 0x000fe4000f8e02ff */
[----:B------:R-:W-:Y:S01]  /*1f6d0*/  UIMAD UR55, UR5, 0x37, URZ ;  /* 0x00000037053778a4 */ /* 0x000fe2000f8e02ff */
[----:B------:R-:W-:Y:S01]  /*1f6e0*/  IADD3 R18, P3, PT, R9, R2, RZ ;  /* 0x0000000209127210 */ /* 0x000fe20007f7e0ff */
[----:B------:R-:W-:Y:S02]  /*1f6f0*/  UIMAD UR56, UR5, 0x36, URZ ;  /* 0x00000036053878a4 */ /* 0x000fe4000f8e02ff */
[----:B------:R-:W-:-:S02]  /*1f700*/  UIMAD UR57, UR5, 0x35, URZ ;  /* 0x00000035053978a4 */ /* 0x000fc4000f8e02ff */
[----:B------:R-:W-:Y:S01]  /*1f710*/  STL [R1+0x2ce4], R18 ;  /* 0x002ce41201007387 */ /* 0x000fe20000100800 */
[----:B------:R-:W-:Y:S02]  /*1f720*/  UIMAD UR58, UR5, 0x34, URZ ;  /* 0x00000034053a78a4 */ /* 0x000fe4000f8e02ff */
[----:B------:R-:W-:Y:S01]  /*1f730*/  UIMAD UR59, UR5, 0x33, URZ ;  /* 0x00000033053b78a4 */ /* 0x000fe2000f8e02ff */
[----:B------:R-:W-:Y:S01]  /*1f740*/  STL [R1+0x2cc4], R17 ;  /* 0x002cc41101007387 */ /* 0x000fe20000100800 */
[----:B------:R-:W-:Y:S02]  /*1f750*/  UIMAD UR60, UR5, 0x32, URZ ;  /* 0x00000032053c78a4 */ /* 0x000fe4000f8e02ff */
[----:B------:R-:W-:Y:S01]  /*1f760*/  UIMAD UR61, UR5, 0x31, URZ ;  /* 0x00000031053d78a4 */ /* 0x000fe2000f8e02ff */
[----:B-1----:R-:W-:Y:S01]  /*1f770*/  IADD3 R16, P2, PT, R8, R2, RZ ;  /* 0x0000000208107210 */ /* 0x002fe20007f5e0ff */
[----:B------:R-:W-:Y:S02]  /*1f780*/  UIMAD UR62, UR5, 0x30, URZ ;  /* 0x00000030053e78a4 */ /* 0x000fe4000f8e02ff */
[----:B------:R-:W-:-:S02]  /*1f790*/  UIMAD UR63, UR5, 0x2f, URZ ;  /* 0x0000002f053f78a4 */ /* 0x000fc4000f8e02ff */
[----:B------:R-:W-:Y:S01]  /*1f7a0*/  STL [R1+0x2ce8], R16 ;  /* 0x002ce81001007387 */ /* 0x000fe20000100800 */
[----:B------:R-:W-:Y:S01]  /*1f7b0*/  UIMAD UR64, UR5, 0x2e, URZ ;  /* 0x0000002e054078a4 */ /* 0x000fe2000f8e02ff */
[-C--:B------:R-:W-:Y:S01]  /*1f7c0*/  IADD3 R14, P1, PT, R7, R2.reuse, RZ ;  /* 0x00000002070e7210 */ /* 0x080fe20007f3e0ff */
[----:B------:R-:W-:Y:S01]  /*1f7d0*/  UIMAD UR65, UR5, 0x2d, URZ ;  /* 0x0000002d054178a4 */ /* 0x000fe2000f8e02ff */
[----:B------:R-:W-:Y:S01]  /*1f7e0*/  IADD3 R2, P0, PT, R0, R2, RZ ;  /* 0x0000000200027210 */ /* 0x000fe20007f1e0ff */
[----:B------:R-:W-:Y:S01]  /*1f7f0*/  STL [R1+0x2ccc], R15 ;  /* 0x002ccc0f01007387 */ /* 0x000fe20000100800 */
[----:B------:R-:W-:Y:S02]  /*1f800*/  UIMAD UR66, UR5, 0x2c, URZ ;  /* 0x0000002c054278a4 */ /* 0x000fe4000f8e02ff */
[----:B------:R-:W-:Y:S01]  /*1f810*/  UIMAD UR67, UR5, 0x2b, URZ ;  /* 0x0000002b054378a4 */ /* 0x000fe2000f8e02ff */
[----:B------:R-:W-:Y:S01]  /*1f820*/  STL [R1+0x2cec], R14 ;  /* 0x002cec0e01007387 */ /* 0x000fe20000100800 */
[----:B------:R-:W-:-:S02]  /*1f830*/  UIMAD UR68, UR5, 0x2a, URZ ;  /* 0x0000002a054478a4 */ /* 0x000fc4000f8e02ff */
[----:B------:R-:W-:Y:S01]  /*1f840*/  UIMAD UR69, UR5, 0x29, URZ ;  /* 0x00000029054578a4 */ /* 0x000fe2000f8e02ff */
[----:B------:R-:W-:Y:S01]  /*1f850*/  STL [R1+0x2cd4], R13 ;  /* 0x002cd40d01007387 */ /* 0x000fe20000100800 */
[----:B------:R-:W-:Y:S02]  /*1f860*/  UIMAD UR70, UR5, 0x28, URZ ;  /* 0x00000028054678a4 */ /* 0x000fe4000f8e02ff */
[----:B------:R-:W-:Y:S01]  /*1f870*/  UIMAD UR71, UR5, 0x27, URZ ;  /* 0x00000027054778a4 */ /* 0x000fe2000f8e02ff */
[----:B------:R0:W-:Y:S01]  /*1f880*/  STL [R1+0x2880], R2 ;  /* 0x0028800201007387 */ /* 0x0001e20000100800 */
[-C--:B------:R-:W-:Y:S01]  /*1f890*/  LEA.HI.X.SX32 R9, R9, R3.reuse, 0x1, P3 ;  /* 0x0000000309097211 */ /* 0x080fe200018f0eff */
[----:B------:R-:W-:Y:S01]  /*1f8a0*/  UIMAD UR72, UR5, 0x26, URZ ;  /* 0x00000026054878a4 */ /* 0x000fe2000f8e02ff */
[----:B------:R-:W-:Y:S01]  /*1f8b0*/  LEA.HI.X.SX32 R8, R8, R3, 0x1, P2 ;  /* 0x0000000308087211 */ /* 0x000fe200010f0eff */
[----:B------:R-:W-:Y:S01]  /*1f8c0*/  STL [R1+0x2884], R12 ;  /* 0x0028840c01007387 */ /* 0x000fe20000100800 */
[----:B------:R-:W-:-:S02]  /*1f8d0*/  UIMAD UR73, UR5, 0x25, URZ ;  /* 0x00000025054978a4 */ /* 0x000fc4000f8e02ff */
[----:B------:R-:W-:Y:S02]  /*1f8e0*/  UIMAD UR74, UR5, 0x24, URZ ;  /* 0x00000024054a78a4 */ /* 0x000fe4000f8e02ff */
[----:B------:R-:W-:Y:S01]  /*1f8f0*/  UIMAD UR75, UR5, 0x23, URZ ;  /* 0x00000023054b78a4 */ /* 0x000fe2000f8e02ff */
[----:B0-----:R-:W-:Y:S01]  /*1f900*/  LEA.HI.X.SX32 R2, R10, R3, 0x1, P5 ;  /* 0x000000030a027211 */ /* 0x001fe200028f0eff */
[----:B------:R-:W-:Y:S01]  /*1f910*/  STL [R1+0x286c], R11 ;  /* 0x00286c0b01007387 */ /* 0x000fe20000100800 */
[----:B------:R-:W-:Y:S02]  /*1f920*/  UIMAD UR76, UR5, 0x22, URZ ;  /* 0x00000022054c78a4 */ /* 0x000fe4000f8e02ff */
[----:B------:R-:W-:Y:S01]  /*1f930*/  UIMAD UR77, UR5, 0x21, URZ ;  /* 0x00000021054d78a4 */ /* 0x000fe2000f8e02ff */
[----:B------:R0:W-:Y:S01]  /*1f940*/  STL [R1+0x2870], R2 ;  /* 0x0028700201007387 */ /* 0x0001e20000100800 */
[----:B------:R-:W-:Y:S02]  /*1f950*/  USHF.L.U32 UR48, UR5, 0x5, URZ ;  /* 0x0000000505307899 */ /* 0x000fe400080006ff */
[----:B------:R-:W-:Y:S01]  /*1f960*/  UIMAD UR47, UR5, 0x1f, URZ ;  /* 0x0000001f052f78a4 */ /* 0x000fe2000f8e02ff */
[----:B------:R-:W-:Y:S01]  /*1f970*/  STL [R1+0x2874], R9 ;  /* 0x0028740901007387 */ /* 0x000fe20000100800 */
[----:B------:R-:W-:-:S02]  /*1f980*/  UIMAD UR46, UR5, 0x1e, URZ ;  /* 0x0000001e052e78a4 */ /* 0x000fc4000f8e02ff */
[----:B------:R-:W-:Y:S02]  /*1f990*/  UIMAD UR6, UR6, 0x1c, URZ ;  /* 0x0000001c060678a4 */ /* 0x000fe4000f8e02ff */
[----:B------:R-:W-:Y:S01]  /*1f9a0*/  UIMAD UR7, UR7, 0x1b, URZ ;  /* 0x0000001b070778a4 */ /* 0x000fe2000f8e02ff */
[-C--:B0-----:R-:W-:Y:S01]  /*1f9b0*/  LEA.HI.X.SX32 R2, R7, R3.reuse, 0x1, P1 ;  /* 0x0000000307027211 */ /* 0x081fe200008f0eff */
[----:B------:R-:W-:Y:S01]  /*1f9c0*/  UIMAD UR8, UR8, 0x1a, URZ ;  /* 0x0000001a080878a4 */ /* 0x000fe2000f8e02ff */
[----:B------:R-:W-:Y:S01]  /*1f9d0*/  LEA.HI.X.SX32 R3, R0, R3, 0x1, P0 ;  /* 0x0000000300037211 */ /* 0x000fe200000f0eff */
[----:B------:R-:W-:Y:S01]  /*1f9e0*/  STL [R1+0x2878], R8 ;  /* 0x0028780801007387 */ /* 0x000fe20000100800 */
[----:B------:R-:W-:Y:S02]  /*1f9f0*/  UIMAD UR9, UR9, 0x19, URZ ;  /* 0x00000019090978a4 */ /* 0x000fe4000f8e02ff */
[----:B------:R-:W-:Y:S01]  /*1fa00*/  UIMAD UR10, UR10, 0x18, URZ ;  /* 0x000000180a0a78a4 */ /* 0x000fe2000f8e02ff */
[----:B------:R-:W3:Y:S01]  /*1fa10*/  LDL.LU R0, [R1+0x34f0] ;  /* 0x0034f00001007983 */ /* 0x000ee20000300800 */
[----:B------:R-:W-:-:S02]  /*1fa20*/  UIMAD UR11, UR11, 0x17, URZ ;  /* 0x000000170b0b78a4 */ /* 0x000fc4000f8e02ff */
[----:B------:R-:W-:Y:S01]  /*1fa30*/  UIMAD UR12, UR12, 0x16, URZ ;  /* 0x000000160c0c78a4 */ /* 0x000fe2000f8e02ff */
[----:B------:R2:W-:Y:S01]  /*1fa40*/  STL [R1+0x287c], R2 ;  /* 0x00287c0201007387 */ /* 0x0005e20000100800 */
[----:B------:R-:W-:Y:S02]  /*1fa50*/  UIMAD UR13, UR13, 0x15, URZ ;  /* 0x000000150d0d78a4 */ /* 0x000fe4000f8e02ff */
[----:B------:R-:W-:Y:S01]  /*1fa60*/  UIMAD UR14, UR14, 0x14, URZ ;  /* 0x000000140e0e78a4 */ /* 0x000fe2000f8e02ff */
[----:B------:R0:W-:Y:S01]  /*1fa70*/  STL [R1+0x2088], R3 ;  /* 0x0020880301007387 */ /* 0x0001e20000100800 */
[----:B------:R-:W-:Y:S02]  /*1fa80*/  UIMAD UR15, UR15, 0x13, URZ ;  /* 0x000000130f0f78a4 */ /* 0x000fe4000f8e02ff */
[----:B------:R-:W-:Y:S02]  /*1fa90*/  UIMAD UR16, UR16, 0x12, URZ ;  /* 0x00000012101078a4 */ /* 0x000fe4000f8e02ff */
[----:B------:R-:W-:-:S02]  /*1faa0*/  UIMAD UR17, UR17, 0x11, URZ ;  /* 0x00000011111178a4 */ /* 0x000fc4000f8e02ff */
[----:B------:R-:W-:Y:S02]  /*1fab0*/  USHF.L.U32 UR18, UR18, 0x4, URZ ;  /* 0x0000000412127899 */ /* 0x000fe400080006ff */
[----:B------:R-:W-:Y:S02]  /*1fac0*/  UIMAD UR19, UR19, 0xf, URZ ;  /* 0x0000000f131378a4 */ /* 0x000fe4000f8e02ff */
[----:B------:R-:W-:Y:S02]  /*1fad0*/  UIMAD UR24, UR24, 0xe, URZ ;  /* 0x0000000e181878a4 */ /* 0x000fe4000f8e02ff */
[----:B------:R-:W-:Y:S02]  /*1fae0*/  UIMAD UR25, UR25, 0xd, URZ ;  /* 0x0000000d191978a4 */ /* 0x000fe4000f8e02ff */
[----:B------:R-:W-:Y:S02]  /*1faf0*/  UIMAD UR26, UR26, 0xc, URZ ;  /* 0x0000000c1a1a78a4 */ /* 0x000fe4000f8e02ff */
[----:B------:R-:W-:-:S02]  /*1fb00*/  UIMAD UR27, UR27, 0xb, URZ ;  /* 0x0000000b1b1b78a4 */ /* 0x000fc4000f8e02ff */
[----:B------:R-:W-:Y:S02]  /*1fb10*/  UIMAD UR28, UR28, 0xa, URZ ;  /* 0x0000000a1c1c78a4 */ /* 0x000fe4000f8e02ff */
[----:B------:R-:W-:Y:S02]  /*1fb20*/  UIMAD UR29, UR29, 0x9, URZ ;  /* 0x000000091d1d78a4 */ /* 0x000fe4000f8e02ff */
[----:B------:R-:W-:Y:S02]  /*1fb30*/  USHF.L.U32 UR30, UR30, 0x3, URZ ;  /* 0x000000031e1e7899 */ /* 0x000fe400080006ff */
[----:B------:R-:W-:Y:S02]  /*1fb40*/  UIMAD UR31, UR31, 0x7, URZ ;  /* 0x000000071f1f78a4 */ /* 0x000fe4000f8e02ff */
[----:B------:R-:W-:Y:S02]  /*1fb50*/  UIMAD UR32, UR32, 0x6, URZ ;  /* 0x00000006202078a4 */ /* 0x000fe4000f8e02ff */
[----:B------:R-:W-:-:S02]  /*1fb60*/  UIMAD UR33, UR33, 0x5, URZ ;  /* 0x00000005212178a4 */ /* 0x000fc4000f8e02ff */
[----:B------:R-:W-:Y:S02]  /*1fb70*/  USHF.L.U32 UR34, UR34, 0x2, URZ ;  /* 0x0000000222227899 */ /* 0x000fe400080006ff */
[----:B------:R-:W-:Y:S02]  /*1fb80*/  UIMAD UR35, UR35, 0x3, URZ ;  /* 0x00000003232378a4 */ /* 0x000fe4000f8e02ff */
[----:B------:R-:W-:Y:S01]  /*1fb90*/  USHF.L.U32 UR36, UR36, 0x1, URZ ;  /* 0x0000000124247899 */ /* 0x000fe200080006ff */
[----:B------:R-:W1:Y:S01]  /*1fba0*/  LDCU UR41, c[0x0][0x3a8] ;  /* 0x00007500ff2977ac */ /* 0x000e620008000800 */
[----:B--2---:R-:W-:-:S05]  /*1fbb0*/  IMAD R2, R6, UR44, RZ ;  /* 0x0000002c06027c24 */ /* 0x004fca000f8e02ff */
[----:B------:R-:W-:Y:S01]  /*1fbc0*/  IADD3 R10, P0, PT, R2, UR20, RZ ;  /* 0x00000014020a7c10 */ /* 0x000fe2000ff1e0ff */
[----:B0-----:R-:W-:-:S03]  /*1fbd0*/  IMAD R3, R5, UR44, RZ ;  /* 0x0000002c05037c24 */ /* 0x001fc6000f8e02ff */
[----:B------:R-:W-:Y:S02]  /*1fbe0*/  LEA.HI.X.SX32 R6, R2, UR21, 0x1, P0 ;  /* 0x0000001502067c11 */ /* 0x000fe400080f0eff */
[----:B------:R-:W-:Y:S01]  /*1fbf0*/  IADD3 R11, P1, PT, R3, UR20, RZ ;  /* 0x00000014030b7c10 */ /* 0x000fe2000ff3e0ff */
[----:B------:R-:W-:Y:S01]  /*1fc00*/  STL [R1+0x1fa8], R10 ;  /* 0x001fa80a01007387 */ /* 0x000fe20000100800 */
[----:B------:R-:W-:Y:S02]  /*1fc10*/  IMAD R4, R4, UR44, RZ ;  /* 0x0000002c04047c24 */ /* 0x000fe4000f8e02ff */
[----:B------:R-:W-:-:S03]  /*1fc20*/  IMAD R5, R29, UR44, RZ ;  /* 0x0000002c1d057c24 */ /* 0x000fc6000f8e02ff */
[C---:B------:R-:W-:Y:S01]  /*1fc30*/  IADD3 R12, P2, PT, R4.reuse, UR20, RZ ;  /* 0x00000014040c7c10 */ /* 0x040fe2000ff5e0ff */
[----:B------:R-:W-:Y:S01]  /*1fc40*/  STL [R1+0x1fb0], R11 ;  /* 0x001fb00b01007387 */ /* 0x000fe20000100800 */
[----:B------:R-:W-:Y:S01]  /*1fc50*/  LEA.HI.X.SX32 R7, R3, UR21, 0x1, P1 ;  /* 0x0000001503077c11 */ /* 0x000fe200088f0eff */
[----:B------:R-:W0:Y:S01]  /*1fc60*/  LDCU UR44, c[0x0][0x3a8] ;  /* 0x00007500ff2c77ac */ /* 0x000e220008000800 */
[C---:B------:R-:W-:Y:S01]  /*1fc70*/  IADD3 R13, P3, PT, R5.reuse, UR20, RZ ;  /* 0x00000014050d7c10 */ /* 0x040fe2000ff7e0ff */
[----:B------:R-:W-:Y:S01]  /*1fc80*/  STL [R1+0x1fb8], R12 ;  /* 0x001fb80c01007387 */ /* 0x000fe20000100800 */
[----:B------:R-:W-:Y:S02]  /*1fc90*/  LEA.HI.X.SX32 R8, R4, UR21, 0x1, P2 ;  /* 0x0000001504087c11 */ /* 0x000fe400090f0eff */
[----:B------:R-:W-:Y:S01]  /*1fca0*/  LEA.HI.X.SX32 R9, R5, UR21, 0x1, P3 ;  /* 0x0000001505097c11 */ /* 0x000fe200098f0eff */
[----:B------:R-:W-:Y:S04]  /*1fcb0*/  STL [R1+0x1fc0], R13 ;  /* 0x001fc00d01007387 */ /* 0x000fe80000100800 */
[----:B------:R-:W-:Y:S04]  /*1fcc0*/  STL [R1+0x1fa4], R6 ;  /* 0x001fa40601007387 */ /* 0x000fe80000100800 */
[----:B------:R-:W-:Y:S04]  /*1fcd0*/  STL [R1+0x1fac], R7 ;  /* 0x001fac0701007387 */ /* 0x000fe80000100800 */
[----:B------:R-:W-:Y:S04]  /*1fce0*/  STL [R1+0x1fb4], R8 ;  /* 0x001fb40801007387 */ /* 0x000fe80000100800 */
[----:B------:R-:W-:Y:S04]  /*1fcf0*/  STL [R1+0x1fbc], R9 ;  /* 0x001fbc0901007387 */ /* 0x000fe80000100800 */
[----:B------:R-:W-:Y:S04]  /*1fd00*/  STL [R1+0x1fd4], RZ ;  /* 0x001fd4ff01007387 */ /* 0x000fe80000100800 */
        /* <DEDUP_REMOVED lines=1013> */
[----:B------:R-:W-:Y:S01]  /*23c60*/  STL [R1+0x154], RZ ;  /* 0x000154ff01007387 */ /* 0x000fe20000100800 */
[----:B------:R-:W-:-:S03]  /*23c70*/  IADD3 R2, P4, PT, R13, UR22, RZ ;  /* 0x000000160d027c10 */ /* 0x000fc6000ff9e0ff */
[----:B------:R-:W-:Y:S04]  /*23c80*/  STL [R1+0x158], RZ ;  /* 0x000158ff01007387 */ /* 0x000fe80000100800 */
[----:B------:R-:W-:Y:S04]  /*23c90*/  STL [R1+0x15c], RZ ;  /* 0x00015cff01007387 */ /* 0x000fe80000100800 */
[----:B------:R-:W-:Y:S04]  /*23ca0*/  STL [R1+0x100], RZ ;  /* 0x000100ff01007387 */ /* 0x000fe80000100800 */
[----:B------:R-:W-:Y:S01]  /*23cb0*/  STL [R1+0x104], RZ ;  /* 0x000104ff01007387 */ /* 0x000fe20000100800 */
[----:B------:R-:W-:-:S03]  /*23cc0*/  IADD3 R4, P2, PT, R12, UR22, RZ ;  /* 0x000000160c047c10 */ /* 0x000fc6000ff5e0ff */
[----:B------:R-:W-:Y:S01]  /*23cd0*/  STL [R1+0x108], RZ ;  /* 0x000108ff01007387 */ /* 0x000fe20000100800 */
[----:B------:R-:W-:-:S03]  /*23ce0*/  IADD3 R3, P3, PT, R11, UR22, RZ ;  /* 0x000000160b037c10 */ /* 0x000fc6000ff7e0ff */
[----:B------:R-:W-:Y:S04]  /*23cf0*/  STL [R1+0x10c], RZ ;  /* 0x00010cff01007387 */ /* 0x000fe80000100800 */
[----:B------:R-:W-:Y:S04]  /*23d00*/  STL [R1+0x10b0], RZ ;  /* 0x0010b0ff01007387 */ /* 0x000fe80000100800 */
[----:B------:R-:W-:Y:S04]  /*23d10*/  STL [R1+0x10b4], RZ ;  /* 0x0010b4ff01007387 */ /* 0x000fe80000100800 */
[----:B------:R2:W-:Y:S04]  /*23d20*/  STL [R1+0x2090], R2 ;  /* 0x0020900201007387 */ /* 0x0005e80000100800 */
[----:B------:R4:W-:Y:S01]  /*23d30*/  STL [R1+0x2098], R4 ;  /* 0x0020980401007387 */ /* 0x0009e20000100800 */
[----:B--2---:R-:W-:-:S03]  /*23d40*/  IADD3 R2, P5, PT, R10, UR22, RZ ;  /* 0x000000160a027c10 */ /* 0x004fc6000ffbe0ff */
[----:B------:R2:W-:Y:S01]  /*23d50*/  STL [R1+0x20a0], R3 ;  /* 0x0020a00301007387 */ /* 0x0005e20000100800 */
[----:B------:R-:W-:-:S03]  /*23d60*/  USHF.R.S32.HI UR22, URZ, 0x1f, UR22 ;  /* 0x0000001fff167899 */ /* 0x000fc60008011416 */
[----:B------:R5:W-:Y:S01]  /*23d70*/  STL [R1+0x20a8], R2 ;  /* 0x0020a80201007387 */ /* 0x000be20000100800 */
[----:B----4-:R-:W-:Y:S02]  /*23d80*/  IADD3 R4, P1, PT, R11, UR23, RZ ;  /* 0x000000170b047c10 */ /* 0x010fe4000ff3e0ff */
[----:B--2---:R-:W-:Y:S01]  /*23d90*/  IADD3 R3, P6, PT, R13, UR23, RZ ;  /* 0x000000170d037c10 */ /* 0x004fe2000ffde0ff */
[----:B------:R-:W-:Y:S01]  /*23da0*/  STL [R1+0x10b8], RZ ;  /* 0x0010b8ff01007387 */ /* 0x000fe20000100800 */
[----:B-----5:R-:W-:-:S03]  /*23db0*/  IADD3 R2, P0, PT, R12, UR23, RZ ;  /* 0x000000170c027c10 */ /* 0x020fc6000ff1e0ff */
[----:B------:R2:W-:Y:S04]  /*23dc0*/  STL [R1+0x20b0], R3 ;  /* 0x0020b00301007387 */ /* 0x0005e80000100800 */
[----:B------:R4:W-:Y:S01]  /*23dd0*/  STL [R1+0x20b8], R2 ;  /* 0x0020b80201007387 */ /* 0x0009e20000100800 */
[----:B--2---:R-:W-:-:S03]  /*23de0*/  IADD3.X R3, PT, PT, R9, UR22, RZ, P4, !PT ;  /* 0x0000001609037c10 */ /* 0x004fc6000a7fe4ff */
[----:B------:R2:W-:Y:S01]  /*23df0*/  STL [R1+0x20c0], R4 ;  /* 0x0020c00401007387 */ /* 0x0005e20000100800 */
[----:B----4-:R-:W-:-:S03]  /*23e00*/  IADD3 R2, P4, PT, R10, UR23, RZ ;  /* 0x000000170a027c10 */ /* 0x010fc6000ff9e0ff */
[----:B------:R4:W-:Y:S04]  /*23e10*/  STL [R1+0x208c], R3 ;  /* 0x00208c0301007387 */ /* 0x0009e80000100800 */
[----:B------:R5:W-:Y:S01]  /*23e20*/  STL [R1+0x20c8], R2 ;  /* 0x0020c80201007387 */ /* 0x000be20000100800 */
[----:B--2---:R-:W-:Y:S02]  /*23e30*/  IADD3.X R4, PT, PT, R8, UR22, RZ, P2, !PT ;  /* 0x0000001608047c10 */ /* 0x004fe400097fe4ff */
[----:B----4-:R-:W-:-:S03]  /*23e40*/  IADD3.X R3, PT, PT, R7, UR22, RZ, P3, !PT ;  /* 0x0000001607037c10 */ /* 0x010fc60009ffe4ff */
[----:B------:R-:W-:Y:S01]  /*23e50*/  STL [R1+0x2094], R4 ;  /* 0x0020940401007387 */ /* 0x000fe20000100800 */
[----:B-----5:R-:W-:-:S03]  /*23e60*/  IADD3.X R2, PT, PT, R6, UR22, RZ, P5, !PT ;  /* 0x0000001606027c10 */ /* 0x020fc6000affe4ff */
[----:B------:R2:W-:Y:S01]  /*23e70*/  STL [R1+0x209c], R3 ;  /* 0x00209c0301007387 */ /* 0x0005e20000100800 */
[----:B------:R-:W-:-:S03]  /*23e80*/  USHF.R.S32.HI UR23, URZ, 0x1f, UR23 ;  /* 0x0000001fff177899 */ /* 0x000fc60008011417 */
[----:B------:R4:W-:Y:S01]  /*23e90*/  STL [R1+0x20a4], R2 ;  /* 0x0020a40201007387 */ /* 0x0009e20000100800 */
[----:B--2---:R-:W-:Y:S02]  /*23ea0*/  IADD3 R3, P5, PT, R13, UR49, RZ ;  /* 0x000000310d037c10 */ /* 0x004fe4000ffbe0ff */
[----:B----4-:R-:W-:-:S03]  /*23eb0*/  IADD3 R2, P2, PT, R12, UR49, RZ ;  /* 0x000000310c027c10 */ /* 0x010fc6000ff5e0ff */
[----:B------:R2:W-:Y:S01]  /*23ec0*/  STL [R1+0x20d0], R3 ;  /* 0x0020d00301007387 */ /* 0x0005e20000100800 */
[----:B------:R-:W-:-:S03]  /*23ed0*/  IADD3 R4, P3, PT, R11, UR49, RZ ;  /* 0x000000310b047c10 */ /* 0x000fc6000ff7e0ff */
        /* <DEDUP_REMOVED lines=21> */
[----:B------:R4:W-:Y:S01]  /*24030*/  STL [R1+0x20cc], R3 ;  /* 0x0020cc0301007387 */ /* 0x0009e20000100800 */
[----:B------:R-:W-:-:S03]  /*24040*/  USHF.R.S32.HI UR21, URZ, 0x1f, UR38 ;  /* 0x0000001fff157899 */ /* 0x000fc60008011426 */
[----:B------:R5:W-:Y:S01]  /*24050*/  STL [R1+0x2108], R2 ;  /* 0x0021080201007387 */ /* 0x000be20000100800 */
[----:B--2---:R-:W-:Y:S02]  /*24060*/  IADD3.X R4, PT, PT, R8, UR22, RZ, P2, !PT ;  /* 0x0000001608047c10 */ /* 0x004fe400097fe4ff */
[----:B----4-:R-:W-:-:S03]  /*24070*/  IADD3.X R3, PT, PT, R7, UR22, RZ, P3, !PT ;  /* 0x0000001607037c10 */ /* 0x010fc60009ffe4ff */
[----:B------:R2:W-:Y:S01]  /*24080*/  STL [R1+0x20d4], R4 ;  /* 0x0020d40401007387 */ /* 0x0005e20000100800 */
[----:B-----5:R-:W-:Y:S01]  /*24090*/  IADD3.X R2, PT, PT, R6, UR22, RZ, P6, !PT ;  /* 0x0000001606027c10 */ /* 0x020fe2000b7fe4ff */
[----:B------:R-:W-:Y:S02]  /*240a0*/  ULEA.HI UR21, UR21, UR38, URZ, 0x6 ;  /* 0x0000002615157291 */ /* 0x000fe4000f8f30ff */
[----:B------:R4:W-:Y:S01]  /*240b0*/  STL [R1+0x20dc], R3 ;  /* 0x0020dc0301007387 */ /* 0x0009e20000100800 */
[----:B------:R-:W-:-:S03]  /*240c0*/  USHF.R.S32.HI UR38, URZ, 0x1f, UR50 ;  /* 0x0000001fff267899 */ /* 0x000fc60008011432 */
[----:B------:R5:W-:Y:S01]  /*240d0*/  STL [R1+0x20e4], R2 ;  /* 0x0020e40201007387 */ /* 0x000be20000100800 */
[----:B--2---:R-:W-:Y:S02]  /*240e0*/  IADD3 R4, P3, PT, R11, UR51, RZ ;  /* 0x000000330b047c10 */ /* 0x004fe4000ff7e0ff */
[----:B----4-:R-:W-:Y:S02]  /*240f0*/  IADD3 R3, P6, PT, R13, UR51, RZ ;  /* 0x000000330d037c10 */ /* 0x010fe4000ffde0ff */
        /* <DEDUP_REMOVED lines=454> */
[----:B------:R2:W-:Y:S04]  /*25d60*/  STL [R1+0x243c], R3 ;  /* 0x00243c0301007387 */ /* 0x0005e80000100800 */
[----:B------:R4:W-:Y:S04]  /*25d70*/  STL [R1+0x2444], R2 ;  /* 0x0024440201007387 */ /* 0x0009e80000100800 */
[----:B------:R-:W-:Y:S01]  /*25d80*/  STL [R1+0x10bc], RZ ;  /* 0x0010bcff01007387 */ /* 0x000fe20000100800 */
[----:B------:R-:W-:Y:S02]  /*25d90*/  USHF.L.U32 UR20, UR45, 0x6, URZ ;  /* 0x000000062d147899 */ /* 0x000fe400080006ff */
[----:B------:R-:W-:-:S02]  /*25da0*/  USHF.L.U32 UR45, UR5, 0x6, URZ ;  /* 0x00000006052d7899 */ /* 0x000fc400080006ff */
[----:B------:R-:W-:Y:S02]  /*25db0*/  UIMAD UR5, UR5, 0x1d, URZ ;  /* 0x0000001d050578a4 */ /* 0x000fe4000f8e02ff */
[----:B------:R-:W-:Y:S02]  /*25dc0*/  USHF.R.S32.HI UR22, URZ, 0x1f, UR77 ;  /* 0x0000001fff167899 */ /* 0x000fe4000801144d */
[----:B------:R-:W-:Y:S02]  /*25dd0*/  USHF.R.S32.HI UR37, URZ, 0x1f, UR37 ;  /* 0x0000001fff257899 */ /* 0x000fe40008011425 */
[----:B------:R-:W-:Y:S02]  /*25de0*/  USHF.R.S32.HI UR62, URZ, 0x1f, UR48 ;  /* 0x0000001fff3e7899 */ /* 0x000fe40008011430 */
[----:B------:R-:W-:Y:S02]  /*25df0*/  USHF.R.S32.HI UR54, URZ, 0x1f, UR47 ;  /* 0x0000001fff367899 */ /* 0x000fe4000801142f */
[----:B------:R-:W-:-:S02]  /*25e00*/  USHF.R.S32.HI UR63, URZ, 0x1f, UR46 ;  /* 0x0000001fff3f7899 */ /* 0x000fc4000801142e */
[----:B------:R-:W-:Y:S02]  /*25e10*/  USHF.R.S32.HI UR50, URZ, 0x1f, UR5 ;  /* 0x0000001fff327899 */ /* 0x000fe40008011405 */
        /* <DEDUP_REMOVED lines=26> */
[----:B------:R-:W-:Y:S01]  /*25fc0*/  USHF.R.S32.HI UR61, URZ, 0x1f, UR36 ;  /* 0x0000001fff3d7899 */ /* 0x000fe20008011424 */
[----:B--2---:R-:W-:Y:S01]  /*25fd0*/  IADD3.X R3, PT, PT, R9, UR22, RZ, P6, !PT ;  /* 0x0000001609037c10 */ /* 0x004fe2000b7fe4ff */
[----:B------:R-:W-:Y:S01]  /*25fe0*/  USHF.R.S32.HI UR21, URZ, 0x6, UR21 ;  /* 0x00000006ff157899 */ /* 0x000fe20008011415 */
[----:B------:R-:W-:Y:S02]  /*25ff0*/  IADD3.X R4, PT, PT, R8, UR22, RZ, P5, !PT ;  /* 0x0000001608047c10 */ /* 0x000fe4000affe4ff */
[----:B----4-:R-:W-:Y:S01]  /*26000*/  IADD3.X R2, PT, PT, R7, UR22, RZ, P2, !PT ;  /* 0x0000001607027c10 */ /* 0x010fe200097fe4ff */
[----:B------:R2:W-:Y:S04]  /*26010*/  STL [R1+0x244c], R3 ;  /* 0x00244c0301007387 */ /* 0x0005e80000100800 */
[----:B------:R4:W-:Y:S04]  /*26020*/  STL [R1+0x2454], R4 ;  /* 0x0024540401007387 */ /* 0x0009e80000100800 */
[----:B------:R5:W-:Y:S01]  /*26030*/  STL [R1+0x245c], R2 ;  /* 0x00245c0201007387 */ /* 0x000be20000100800 */
[----:B--2---:R-:W-:Y:S01]  /*26040*/  IADD3.X R3, PT, PT, R6, UR22, RZ, P1, !PT ;  /* 0x0000001606037c10 */ /* 0x004fe20008ffe4ff */
[----:B------:R-:W-:Y:S01]  /*26050*/  USHF.R.S32.HI UR22, URZ, 0x1f, UR45 ;  /* 0x0000001fff167899 */ /* 0x000fe2000801142d */
[----:B----4-:R-:W-:-:S03]  /*26060*/  IADD3 R4, P2, PT, R12, UR48, RZ ;  /* 0x000000300c047c10 */ /* 0x010fc6000ff5e0ff */
[----:B------:R2:W-:Y:S01]  /*26070*/  STL [R1+0x2464], R3 ;  /* 0x0024640301007387 */ /* 0x0005e20000100800 */
[----:B-----5:R-:W-:-:S05]  /*26080*/  IADD3 R2, P3, PT, R13, UR48, RZ ;  /* 0x000000300d027c10 */ /* 0x020fca000ff7e0ff */
[----:B------:R4:W-:Y:S01]  /*26090*/  STL [R1+0x2470], R2 ;  /* 0x0024700201007387 */ /* 0x0009e20000100800 */
[----:B--2---:R-:W-:-:S03]  /*260a0*/  IADD3 R3, P1, PT, R11, UR48, RZ ;  /* 0x000000300b037c10 */ /* 0x004fc6000ff3e0ff */
[----:B------:R3:W-:Y:S04]  /*260b0*/  STL [R1+0x2478], R4 ;  /* 0x0024780401007387 */ /* 0x0007e80000100800 */
[----:B------:R2:W-:Y:S01]  /*260c0*/  STL [R1+0x2480], R3 ;  /* 0x0024800301007387 */ /* 0x0005e20000100800 */
[----:B----4-:R-:W-:Y:S01]  /*260d0*/  IADD3 R2, P0, PT, R10, UR48, RZ ;  /* 0x000000300a027c10 */ /* 0x010fe2000ff1e0ff */
[----:B------:R-:W-:Y:S01]  /*260e0*/  USHF.R.S32.HI UR48, URZ, 0x1f, UR20 ;  /* 0x0000001fff307899 */ /* 0x000fe20008011414 */
[----:B---3--:R-:W-:-:S03]  /*260f0*/  LOP3.LUT R4, R0, 0x20, RZ, 0x3c, !PT ;  /* 0x0000002000047812 */ /* 0x008fc600078e3cff */
[----:B------:R3:W-:Y:S01]  /*26100*/  STL [R1+0x2488], R2 ;  /* 0x0024880201007387 */ /* 0x0007e20000100800 */
[----:B------:R-:W-:Y:S02]  /*26110*/  IADD3 R4, P6, PT, R13, UR47, RZ ;  /* 0x0000002f0d047c10 */ /* 0x000fe4000ffde0ff */
[----:B--2---:R-:W-:Y:S02]  /*26120*/  LOP3.LUT R3, R0, 0x40, RZ, 0x3c, !PT ;  /* 0x0000004000037812 */ /* 0x004fe400078e3cff */
[----:B------:R-:W-:Y:S02]  /*26130*/  IADD3 R3, P5, PT, R12, UR47, RZ ;  /* 0x0000002f0c037c10 */ /* 0x000fe4000ffbe0ff */
[----:B---3--:R-:W-:-:S05]  /*26140*/  LOP3.LUT R2, R0, 0x60, RZ, 0x3c, !PT ;  /* 0x0000006000027812 */ /* 0x008fca00078e3cff */
[----:B------:R2:W-:Y:S04]  /*26150*/  STL [R1+0x1fc8], R2 ;  /* 0x001fc80201007387 */ /* 0x0005e80000100800 */
[----:B------:R3:W-:Y:S04]  /*26160*/  STL [R1+0x2490], R4 ;  /* 0x0024900401007387 */ /* 0x0007e80000100800 */
[----:B------:R4:W-:Y:S01]  /*26170*/  STL [R1+0x2498], R3 ;  /* 0x0024980301007387 */ /* 0x0009e20000100800 */
[----:B--2---:R-:W-:Y:S02]  /*26180*/  IADD3 R2, P4, PT, R11, UR47, RZ ;  /* 0x0000002f0b027c10 */ /* 0x004fe4000ff9e0ff */
[----:B---3--:R-:W-:-:S03]  /*26190*/  IADD3.X R4, PT, PT, R9, UR62, RZ, P3, !PT ;  /* 0x0000003e09047c10 */ /* 0x008fc60009ffe4ff */
[----:B------:R2:W-:Y:S01]  /*261a0*/  STL [R1+0x24a0], R2 ;  /* 0x0024a00201007387 */ /* 0x0005e20000100800 */
[----:B----4-:R-:W-:-:S03]  /*261b0*/  IADD3 R3, P3, PT, R10, UR47, RZ ;  /* 0x0000002f0a037c10 */ /* 0x010fc6000ff7e0ff */
[----:B------:R3:W-:Y:S04]  /*261c0*/  STL [R1+0x246c], R4 ;  /* 0x00246c0401007387 */ /* 0x0007e80000100800 */
[----:B------:R4:W-:Y:S01]  /*261d0*/  STL [R1+0x24a8], R3 ;  /* 0x0024a80301007387 */ /* 0x0009e20000100800 */
[----:B--2---:R-:W-:Y:S02]  /*261e0*/  IADD3.X R2, PT, PT, R8, UR62, RZ, P2, !PT ;  /* 0x0000003e08027c10 */ /* 0x004fe400097fe4ff */
[----:B---3--:R-:W-:-:S03]  /*261f0*/  IADD3 R4, P2, PT, R13, UR46, RZ ;  /* 0x0000002e0d047c10 */ /* 0x008fc6000ff5e0ff */
[----:B------:R2:W-:Y:S01]  /*26200*/  STL [R1+0x2474], R2 ;  /* 0x0024740201007387 */ /* 0x0005e20000100800 */
[----:B----4-:R-:W-:-:S03]  /*26210*/  IADD3.X R3, PT, PT, R7, UR62, RZ, P1, !PT ;  /* 0x0000003e07037c10 */ /* 0x010fc60008ffe4ff */
        /* <DEDUP_REMOVED lines=470> */
[----:B-1----:R-:W-:Y:S02]  /*27f80*/  IADD3 R2, P3, PT, R11, UR41, RZ ;  /* 0x000000290b027c10 */ /* 0x002fe4000ff7e0ff */
[----:B--2---:R-:W-:-:S03]  /*27f90*/  IADD3.X R4, PT, PT, R9, UR61, RZ, P2, !PT ;  /* 0x0000003d09047c10 */ /* 0x004fc600097fe4ff */
[----:B------:R1:W-:Y:S01]  /*27fa0*/  STL [R1+0x2860], R2 ;  /* 0x0028600201007387 */ /* 0x0003e20000100800 */
[----:B0-----:R-:W-:-:S03]  /*27fb0*/  IADD3 R3, P2, PT, R10, UR44, RZ ;  /* 0x0000002c0a037c10 */ /* 0x001fc6000ff5e0ff */
[----:B------:R0:W-:Y:S04]  /*27fc0*/  STL [R1+0x282c], R4 ;  /* 0x00282c0401007387 */ /* 0x0001e80000100800 */
[----:B------:R2:W-:Y:S01]  /*27fd0*/  STL [R1+0x2868], R3 ;  /* 0x0028680301007387 */ /* 0x0005e20000100800 */
[----:B-1----:R-:W-:Y:S02]  /*27fe0*/  IADD3.X R2, PT, PT, R8, UR61, RZ, P1, !PT ;  /* 0x0000003d08027c10 */ /* 0x002fe40008ffe4ff */
[----:B0-----:R-:W-:-:S03]  /*27ff0*/  IADD3.X R4, PT, PT, R7, UR61, RZ, P0, !PT ;  /* 0x0000003d07047c10 */ /* 0x001fc600087fe4ff */
[----:B------:R0:W-:Y:S01]  /*28000*/  STL [R1+0x2834], R2 ;  /* 0x0028340201007387 */ /* 0x0001e20000100800 */
[----:B--2---:R-:W-:-:S03]  /*28010*/  IADD3.X R3, PT, PT, R6, UR61, RZ, P6, !PT ;  /* 0x0000003d06037c10 */ /* 0x004fc6000b7fe4ff */
[----:B------:R1:W-:Y:S04]  /*28020*/  STL [R1+0x283c], R4 ;  /* 0x00283c0401007387 */ /* 0x0003e80000100800 */
[----:B------:R2:W-:Y:S01]  /*28030*/  STL [R1+0x2844], R3 ;  /* 0x0028440301007387 */ /* 0x0005e20000100800 */
[----:B0-----:R-:W-:Y:S02]  /*28040*/  IADD3.X R2, PT, PT, R9, UR37, RZ, P5, !PT ;  /* 0x0000002509027c10 */ /* 0x001fe4000affe4ff */
[----:B-1----:R-:W-:-:S03]  /*28050*/  IADD3.X R4, PT, PT, R8, UR37, RZ, P4, !PT ;  /* 0x0000002508047c10 */ /* 0x002fc6000a7fe4ff */
[----:B------:R0:W-:Y:S01]  /*28060*/  STL [R1+0x284c], R2 ;  /* 0x00284c0201007387 */ /* 0x0001e20000100800 */
[----:B--2---:R-:W-:-:S03]  /*28070*/  IADD3.X R3, PT, PT, R7, UR37, RZ, P3, !PT ;  /* 0x0000002507037c10 */ /* 0x004fc60009ffe4ff */
[----:B------:R1:W-:Y:S01]  /*28080*/  STL [R1+0x2854], R4 ;  /* 0x0028540401007387 */ /* 0x0003e20000100800 */
[----:B0-----:R-:W-:-:S05]  /*28090*/  IADD3.X R2, PT, PT, R6, UR37, RZ, P2, !PT ;  /* 0x0000002506027c10 */ /* 0x001fca00097fe4ff */
[----:B------:R1:W-:Y:S04]  /*280a0*/  STL [R1+0x2864], R2 ;  /* 0x0028640201007387 */ /* 0x0003e80000100800 */
[----:B------:R1:W-:Y:S02]  /*280b0*/  STL [R1+0x285c], R3 ;  /* 0x00285c0301007387 */ /* 0x0003e40000100800 */
.L_x_2:
[----:B0-----:R-:W2:Y:S01]  /*280c0*/  LDL R5, [R1+0x1fa4] ;  /* 0x001fa40001057983 */ /* 0x001ea20000100800 */
[----:B-1----:R-:W0:Y:S03]  /*280d0*/  LDC R2, c[0x0][0x3a0] ;  /* 0x0000e800ff027b82 */ /* 0x002e260000000800 */
[----:B--2---:R1:W-:Y:S04]  /*280e0*/  STL [R1+0x6994], R5 ;  /* 0x0069940501007387 */ /* 0x0043e80000100800 */
[----:B------:R-:W2:Y:S04]  /*280f0*/  LDL R4, [R1+0x1fa8] ;  /* 0x001fa80001047983 */ /* 0x000ea80000100800 */
[----:B-1----:R-:W0:Y:S04]  /*28100*/  LDL R5, [R1+0x1fd4] ;  /* 0x001fd40001057983 */ /* 0x002e280000100800 */
[----:B------:R-:W-:Y:S04]  /*28110*/  STL [R1+0x665c], R29 ;  /* 0x00665c1d01007387 */ /* 0x000fe80000100800 */
        /* <DEDUP_REMOVED lines=205> */
[----:B------:R1:W-:Y:S04]  /*28df0*/  STL [R1+0x6990], R28 ;  /* 0x0069901c01007387 */ /* 0x0003e80000100800 */
        /* <DEDUP_REMOVED lines=23> */
[----:B-----5:R-:W-:Y:S04]  /*28f70*/  STL [R1+0x61a4], R0 ;  /* 0x0061a40001007387 */ /* 0x020fe80000100800 */
        /* <DEDUP_REMOVED lines=110> */
[----:B------:R-:W-:Y:S01]  /*29660*/  STL [R1+0x651c], R0 ;  /* 0x00651c0001007387 */ /* 0x000fe20000100800 */
[----:B0-----:R-:W-:-:S03]  /*29670*/  IMAD R2, R5, -0x40, R2 ;  /* 0xffffffc005027824 */ /* 0x001fc600078e0202 */
[----:B------:R-:W-:Y:S04]  /*29680*/  STL [R1+0x6524], R0 ;  /* 0x0065240001007387 */ /* 0x000fe80000100800 */
[----:B------:R-:W-:Y:S04]  /*29690*/  STL [R1+0x652c], R0 ;  /* 0x00652c0001007387 */ /* 0x000fe80000100800 */
[----:B------:R-:W-:Y:S04]  /*296a0*/  STL [R1+0x6534], R0 ;  /* 0x0065340001007387 */ /* 0x000fe80000100800 */
[----:B------:R-:W-:Y:S04]  /*296b0*/  STL [R1+0x653c], R0 ;  /* 0x00653c0001007387 */ /* 0x000fe80000100800 */
[----:B------:R-:W2:Y:S01]  /*296c0*/  LDL.LU R5, [R1+0x6994] ;  /* 0x0069940001057983 */ /* 0x000ea20000300800 */
[----:B------:R-:W-:-:S02]  /*296d0*/  ISETP.GT.AND P0, PT, R2, RZ, PT ;  /* 0x000000ff0200720c */ /* 0x000fc40003f04270 */
[----:B-1----:R-:W-:-:S11]  /*296e0*/  PRMT R28, RZ, 0x7610, R28 ;  /* 0x00007610ff1c7816 */ /* 0x002fd6000000001c */
[----:B--2---:R-:W2:Y:S04]  /*296f0*/  @P0 LDG.E.U8 R28, desc[UR42][R4.64] ;  /* 0x0000002a041c0981 */ /* 0x004ea8000c1e1100 */
[----:B--2---:R0:W-:Y:S04]  /*29700*/  STL [R1+0x13a8], R28 ;  /* 0x0013a81c01007387 */ /* 0x0041e80000100800 */
[----:B0-----:R-:W2:Y:S04]  /*29710*/  LDL.LU R28, [R1+0x6990] ;  /* 0x00699000011c7983 */ /* 0x001ea80000300800 */
[----:B------:R-:W3:Y:S04]  /*29720*/  LDL R4, [R1+0x1fac] ;  /* 0x001fac0001047983 */ /* 0x000ee80000100800 */
[----:B------:R-:W3:Y:S01]  /*29730*/  LDL R5, [R1+0x1fb0] ;  /* 0x001fb00001057983 */ /* 0x000ee20000100800 */
[----:B------:R-:W-:-:S02]  /*29740*/  PRMT R29, RZ, 0x7610, R29 ;  /* 0x00007610ff1d7816 */ /* 0x000fc4000000001d */
[----:B---3--:R-:W-:-:S04]  /*29750*/  @P0 LOP3.LUT R5, R5, R4, RZ, 0x3c, !PT ;  /* 0x0000000405050212 */ /* 0x008fc800078e3cff */
[----:B------:R-:W-:-:S04]  /*29760*/  @P0 LOP3.LUT R4, R5, R4, RZ, 0x3c, !PT ;  /* 0x0000000405040212 */ /* 0x000fc800078e3cff */
[----:B------:R-:W-:-:S05]  /*29770*/  @P0 LOP3.LUT R5, R5, R4, RZ, 0x3c, !PT ;  /* 0x0000000405050212 */ /* 0x000fca00078e3cff */
[----:B------:R-:W3:Y:S04]  /*29780*/  @P0 LDG.E.U8 R29, desc[UR42][R4.64] ;  /* 0x0000002a041d0981 */ /* 0x000ee8000c1e1100 */
[----:B---3--:R0:W-:Y:S04]  /*29790*/  STL [R1+0x13a4], R29 ;  /* 0x0013a41d01007387 */ /* 0x0081e80000100800 */
[----:B0-----:R-:W3:Y:S04]  /*297a0*/  LDL.LU R29, [R1+0x698c] ;  /* 0x00698c00011d7983 */ /* 0x001ee80000300800 */
[----:B------:R-:W4:Y:S04]  /*297b0*/  LDL R4, [R1+0x1fb4] ;  /* 0x001fb40001047983 */ /* 0x000f280000100800 */
[----:B------:R-:W4:Y:S01]  /*297c0*/  LDL R5, [R1+0x1fb8] ;  /* 0x001fb80001057983 */ /* 0x000f220000100800 */
[----:B--2---:R-:W-:-:S02]  /*297d0*/  PRMT R28, RZ, 0x7610, R28 ;  /* 0x00007610ff1c7816 */ /* 0x004fc4000000001c */
[----:B----4-:R-:W-:-:S04]  /*297e0*/  @P0 LOP3.LUT R5, R5, R4, RZ, 0x3c, !PT ;  /* 0x0000000405050212 */ /* 0x010fc800078e3cff */
[----:B------:R-:W-:-:S04]  /*297f0*/  @P0 LOP3.LUT R4, R5, R4, RZ, 0x3c, !PT ;  /* 0x0000000405040212 */ /* 0x000fc800078e3cff */
[----:B------:R-:W-:-:S05]  /*29800*/  @P0 LOP3.LUT R5, R5, R4, RZ, 0x3c, !PT ;  /* 0x0000000405050212 */ /* 0x000fca00078e3cff */
[----:B------:R-:W2:Y:S04]  /*29810*/  @P0 LDG.E.U8 R28, desc[UR42][R4.64] ;  /* 0x0000002a041c0981 */ /* 0x000ea8000c1e1100 */
[----:B--2---:R0:W-:Y:S04]  /*29820*/  STL [R1+0x13a0], R28 ;  /* 0x0013a01c01007387 */ /* 0x0041e80000100800 */
[----:B0-----:R-:W2:Y:S04]  /*29830*/  LDL.LU R28, [R1+0x6988] ;  /* 0x00698800011c7983 */ /* 0x001ea80000300800 */
[----:B------:R-:W4:Y:S04]  /*29840*/  LDL R4, [R1+0x1fbc] ;  /* 0x001fbc0001047983 */ /* 0x000f280000100800 */
[----:B------:R-:W4:Y:S01]  /*29850*/  LDL R5, [R1+0x1fc0] ;  /* 0x001fc00001057983 */ /* 0x000f220000100800 */
[----:B---3--:R-:W-:-:S02]  /*29860*/  PRMT R29, RZ, 0x7610, R29 ;  /* 0x00007610ff1d7816 */ /* 0x008fc4000000001d */
[----:B----4-:R-:W-:-:S04]  /*29870*/  @P0 LOP3.LUT R5, R5, R4, RZ, 0x3c, !PT ;  /* 0x0000000405050212 */ /* 0x010fc800078e3cff */
[----:B------:R-:W-:-:S04]  /*29880*/  @P0 LOP3.LUT R4, R5, R4, RZ, 0x3c, !PT ;  /* 0x0000000405040212 */ /* 0x000fc800078e3cff */
[----:B------:R-:W-:-:S05]  /*29890*/  @P0 LOP3.LUT R5, R5, R4, RZ, 0x3c, !PT ;  /* 0x0000000405050212 */ /* 0x000fca00078e3cff */
[----:B------:R-:W3:Y:S01]  /*298a0*/  @P0 LDG.E.U8 R29, desc[UR42][R4.64] ;  /* 0x0000002a041d0981 */ /* 0x000ee2000c1e1100 */
[----:B------:R-:W-:-:S03]  /*298b0*/  ISETP.GT.AND P1, PT, R2, 0x1, PT ;  /* 0x000000010200780c */ /* 0x000fc60003f24270 */
        /* <DEDUP_REMOVED lines=1876> */
[----:B------:R-:W2:Y:S01]  /*30e00*/  @P0 LDG.E.U8 R28, desc[UR42][R4.64] ;  /* 0x0000002a041c0981 */ /* 0x000ea2000c1e1100 */
[----:B------:R-:W-:-:S03]  /*30e10*/  ISETP.GT.AND P1, PT, R2, 0x33, PT ;  /* 0x000000330200780c */ /* 0x000fc60003f24270 */
[----:B--2---:R0:W-:Y:S04]  /*30e20*/  STL [R1+0x170], R28 ;  /* 0x0001701c01007387 */ /* 0x0041e80000100800 */
[----:B0-----:R-:W2:Y:S04]  /*30e30*/  LDL.LU R28, [R1+0x6658] ;  /* 0x00665800011c7983 */ /* 0x001ea80000300800 */
[----:B------:R-:W4:Y:S04]  /*30e40*/  LDL R4, [R1+0x2224] ;  /* 0x0022240001047983 */ /* 0x000f280000100800 */
[----:B------:R-:W4:Y:S01]  /*30e50*/  LDL R5, [R1+0x2228] ;  /* 0x0022280001057983 */ /* 0x000f220000100800 */
[----:B------:R-:W-:-:S02]  /*30e60*/  PRMT R27, RZ, 0x7610, R27 ;  /* 0x00007610ff1b7816 */ /* 0x000fc4000000001b */
[----:B----4-:R-:W-:-:S04]  /*30e70*/  @P1 LOP3.LUT R5, R5, R4, RZ, 0x3c, !PT ;  /* 0x0000000405051212 */ /* 0x010fc800078e3cff */
[----:B------:R-:W-:-:S04]  /*30e80*/  @P1 LOP3.LUT R4, R5, R4, RZ, 0x3c, !PT ;  /* 0x0000000405041212 */ /* 0x000fc800078e3cff */
[----:B------:R-:W-:-:S05]  /*30e90*/  @P1 LOP3.LUT R5, R5, R4, RZ, 0x3c, !PT ;  /* 0x0000000405051212 */ /* 0x000fca00078e3cff */
[----:B------:R-:W4:Y:S04]  /*30ea0*/  @P1 LDG.E.U8 R27, desc[UR42][R4.64] ;  /* 0x0000002a041b1981 */ /* 0x000f28000c1e1100 */
[----:B----4-:R0:W-:Y:S04]  /*30eb0*/  STL [R1+0x7c], R27 ;  /* 0x00007c1b01007387 */ /* 0x0101e80000100800 */
[----:B0-----:R-:W4:Y:S04]  /*30ec0*/  LDL.LU R27, [R1+0x6654] ;  /* 0x00665400011b7983 */ /* 0x001f280000300800 */
[----:B------:R-:W2:Y:S04]  /*30ed0*/  LDL R4, [R1+0x221c] ;  /* 0x00221c0001047983 */ /* 0x000ea80000100800 */
[----:B------:R-:W2:Y:S01]  /*30ee0*/  LDL R5, [R1+0x2220] ;  /* 0x0022200001057983 */ /* 0x000ea20000100800 */
[----:B------:R-:W-:-:S02]  /*30ef0*/  PRMT R26, RZ, 0x7610, R26 ;  /* 0x00007610ff1a7816 */ /* 0x000fc4000000001a */
[----:B--2---:R-:W-:-:S04]  /*30f00*/  @P1 LOP3.LUT R5, R5, R4, RZ, 0x3c, !PT ;  /* 0x0000000405051212 */ /* 0x004fc800078e3cff */
[----:B------:R-:W-:-:S04]  /*30f10*/  @P1 LOP3.LUT R4, R5, R4, RZ, 0x3c, !PT ;  /* 0x0000000405041212 */ /* 0x000fc800078e3cff */
[----:B------:R-:W-:-:S05]  /*30f20*/  @P1 LOP3.LUT R5, R5, R4, RZ, 0x3c, !PT ;  /* 0x0000000405051212 */ /* 0x000fca00078e3cff */
[----:B------:R-:W2:Y:S04]  /*30f30*/  @P1 LDG.E.U8 R26, desc[UR42][R4.64] ;  /* 0x0000002a041a1981 */ /* 0x000ea8000c1e1100 */
[----:B--2---:R0:W-:Y:S04]  /*30f40*/  STL [R1+0x78], R26 ;  /* 0x0000781a01007387 */ /* 0x0041e80000100800 */
[----:B0-----:R-:W2:Y:S04]  /*30f50*/  LDL.LU R26, [R1+0x6650] ;  /* 0x00665000011a7983 */ /* 0x001ea80000300800 */
        /* <DEDUP_REMOVED lines=15> */
[----:B------:R-:W2:Y:S01]  /*31050*/  @P1 LDG.E.U8 R24, desc[UR42][R4.64] ;  /* 0x0000002a04181981 */ /* 0x000ea2000c1e1100 */
[----:B------:R-:W-:-:S03]  /*31060*/  ISETP.GT.AND P3, PT, R2, 0x3b, PT ;  /* 0x0000003b0200780c */ /* 0x000fc60003f64270 */
        /* <DEDUP_REMOVED lines=156> */
[----:B------:R0:W2:Y:S04]  /*31a30*/  @P0 LDG.E.U8 R0, desc[UR42][R4.64] ;  /* 0x0000002a04000981 */ /* 0x0000a8000c1e1100 */
[----:B------:R-:W0:Y:S04]  /*31a40*/  LDL R4, [R1+0x21dc] ;  /* 0x0021dc0001047983 */ /* 0x000e280000100800 */
[----:B------:R-:W0:Y:S01]  /*31a50*/  LDL R5, [R1+0x21e0] ;  /* 0x0021e00001057983 */ /* 0x000e220000100800 */
[----:B------:R-:W-:Y:S02]  /*31a60*/  PRMT R7, RZ, 0x7610, R7 ;  /* 0x00007610ff077816 */ /* 0x000fe40000000007 */
[----:B0-----:R-:W-:-:S04]  /*31a70*/  @P0 LOP3.LUT R5, R5, R4, RZ, 0x3c, !PT ;  /* 0x0000000405050212 */ /* 0x001fc800078e3cff */
[----:B------:R-:W-:-:S04]  /*31a80*/  @P0 LOP3.LUT R4, R5, R4, RZ, 0x3c, !PT ;  /* 0x0000000405040212 */ /* 0x000fc800078e3cff */
[----:B------:R-:W-:-:S05]  /*31a90*/  @P0 LOP3.LUT R5, R5, R4, RZ, 0x3c, !PT ;  /* 0x0000000405050212 */ /* 0x000fca00078e3cff */
[----:B------:R-:W3:Y:S04]  /*31aa0*/  @P0 LDG.E.U8 R7, desc[UR42][R4.64] ;  /* 0x0000002a04070981 */ /* 0x000ee8000c1e1100 */
[----:B--2---:R0:W-:Y:S04]  /*31ab0*/  STL [R1+0xc], R0 ;  /* 0x00000c0001007387 */ /* 0x0041e80000100800 */
[----:B0-----:R-:W2:Y:S04]  /*31ac0*/  LDL R0, [R1+0x20e0] ;  /* 0x0020e00001007983 */ /* 0x001ea80000100800 */
[----:B---3--:R0:W-:Y:S04]  /*31ad0*/  STL [R1+0x8], R7 ;  /* 0x0000080701007387 */ /* 0x0081e80000100800 */
[----:B0-----:R-:W3:Y:S04]  /*31ae0*/  LDL.LU R7, [R1+0x6604] ;  /* 0x0066040001077983 */ /* 0x001ee80000300800 */
        /* <DEDUP_REMOVED lines=17> */
[----:B--2---:R0:W-:Y:S04]  /*31c00*/  STL [R1], R3 ;  /* 0x0000000301007387 */ /* 0x0041e80000100800 */
        /* <DEDUP_REMOVED lines=8> */
[----:B------:R-:W3:Y:S01]  /*31c90*/  LDL R5, [R1+0x20dc] ;  /* 0x0020dc0001057983 */ /* 0x000ee20000100800 */
[----:B------:R-:W-:Y:S01]  /*31ca0*/  PRMT R28, RZ, 0x7610, R28 ;  /* 0x00007610ff1c7816 */ /* 0x000fe2000000001c */
[----:B0-----:R-:W-:Y:S02]  /*31cb0*/  @P3 IMAD.MOV.U32 R4, RZ, RZ, R0 ;  /* 0x000000ffff043224 */ /* 0x001fe400078e0000 */
[----:B--2---:R0:W-:Y:S01]  /*31cc0*/  STL [R1+0x65a4], R29 ;  /* 0x0065a41d01007387 */ /* 0x0041e20000100800 */
[----:B----4-:R-:W-:-:S03]  /*31cd0*/  PRMT R27, RZ, 0x7610, R27 ;  /* 0x00007610ff1b7816 */ /* 0x010fc6000000001b */
[----:B------:R-:W2:Y:S04]  /*31ce0*/  LDL R0, [R1+0x22a8] ;  /* 0x0022a80001007983 */ /* 0x000ea80000100800 */
[----:B---3--:R1:W3:Y:S04]  /*31cf0*/  @P3 LDG.E.U8 R28, desc[UR42][R4.64] ;  /* 0x0000002a041c3981 */ /* 0x0082e8000c1e1100 */
[----:B0-----:R-:W4:Y:S04]  /*31d00*/  LDL R29, [R1+0x20d0] ;  /* 0x0020d000011d7983 */ /* 0x001f280000100800 */
[----:B------:R-:W1:Y:S04]  /*31d10*/  LDL R4, [R1+0x20d4] ;  /* 0x0020d40001047983 */ /* 0x000e680000100800 */
[----:B------:R-:W1:Y:S02]  /*31d20*/  LDL R5, [R1+0x20d8] ;  /* 0x0020d80001057983 */ /* 0x000e640000100800 */
[----:B-1----:R-:W-:-:S04]  /*31d30*/  @P3 LOP3.LUT R5, R5, R4, RZ, 0x3c, !PT ;  /* 0x0000000405053212 */ /* 0x002fc800078e3cff */
[----:B------:R-:W-:-:S04]  /*31d40*/  @P3 LOP3.LUT R4, R5, R4, RZ, 0x3c, !PT ;  /* 0x0000000405043212 */ /* 0x000fc800078e3cff */
[----:B------:R-:W-:Y:S01]  /*31d50*/  @P3 LOP3.LUT R5, R5, R4, RZ, 0x3c, !PT ;  /* 0x0000000405053212 */ /* 0x000fe200078e3cff */
[----:B---3--:R0:W-:Y:S04]  /*31d60*/  STL [R1+0x65a8], R28 ;  /* 0x0065a81c01007387 */ /* 0x0081e80000100800 */
[----:B------:R4:W3:Y:S04]  /*31d70*/  @P3 LDG.E.U8 R27, desc[UR42][R4.64] ;  /* 0x0000002a041b3981 */ /* 0x0008e8000c1e1100 */
[----:B0-----:R-:W2:Y:S01]  /*31d80*/  LDL R28, [R1+0x20cc] ;  /* 0x0020cc00011c7983 */ /* 0x001ea20000100800 */
[----:B------:R-:W-:Y:S01]  /*31d90*/  PRMT R26, RZ, 0x7610, R26 ;  /* 0x00007610ff1a7816 */ /* 0x000fe2000000001a */
[----:B----4-:R-:W-:-:S02]  /*31da0*/  @P3 IMAD.MOV.U32 R4, RZ, RZ, R29 ;  /* 0x000000ffff043224 */ /* 0x010fc400078e001d */
[----:B---3--:R0:W-:Y:S01]  /*31db0*/  STL [R1+0x65ac], R27 ;  /* 0x0065ac1b01007387 */ /* 0x0081e20000100800 */
[----:B------:R-:W-:-:S03]  /*31dc0*/  PRMT R25, RZ, 0x7610, R25 ;  /* 0x00007610ff197816 */ /* 0x000fc60000000019 */
[----:B------:R-:W3:Y:S01]  /*31dd0*/  LDL R29, [R1+0x21c4] ;  /* 0x0021c400011d7983 */ /* 0x000ee20000100800 */
[----:B--2---:R-:W-:-:S03]  /*31de0*/  @P3 IMAD.MOV.U32 R5, RZ, RZ, R28 ;  /* 0x000000ffff053224 */ /* 0x004fc600078e001c */
[----:B------:R-:W2:Y:S04]  /*31df0*/  LDL R28, [R1+0x21c8] ;  /* 0x0021c800011c7983 */ /* 0x000ea80000100800 */
[----:B0-----:R-:W4:Y:S04]  /*31e00*/  LDL R27, [R1+0x22b0] ;  /* 0x0022b000011b7983 */ /* 0x001f280000100800 */
[----:B------:R4:W2:Y:S04]  /*31e10*/  @P3 LDG.E.U8 R26, desc[UR42][R4.64] ;  /* 0x0000002a041a3981 */ /* 0x0008a8000c1e1100 */
[----:B------:R-:W3:Y:S01]  /*31e20*/  LDL R5, [R1+0x22ac] ;  /* 0x0022ac0001057983 */ /* 0x000ee20000100800 */
[----:B------:R-:W-:Y:S01]  /*31e30*/  ISETP.GT.AND P0, PT, R2, 0x2f, PT ;  /* 0x0000002f0200780c */ /* 0x000fe20003f04270 */
[----:B----4-:R-:W-:-:S02]  /*31e40*/  @P1 IMAD.MOV.U32 R4, RZ, RZ, R27 ;  /* 0x000000ffff041224 */ /* 0x010fc400078e001b */
[----:B--2---:R0:W-:Y:S01]  /*31e50*/  STL [R1+0x65b0], R26 ;  /* 0x0065b01a01007387 */ /* 0x0041e20000100800 */
[----:B------:R-:W-:Y:S02]  /*31e60*/  ISETP.GT.AND P2, PT, R2, 0x36, PT ;  /* 0x000000360200780c */ /* 0x000fe40003f44270 */
[----:B------:R-:W-:Y:S02]  /*31e70*/  PRMT R24, RZ, 0x7610, R24 ;  /* 0x00007610ff187816 */ /* 0x000fe40000000018 */
[----:B------:R-:W-:Y:S01]  /*31e80*/  PRMT R23, RZ, 0x7610, R23 ;  /* 0x00007610ff177816 */ /* 0x000fe20000000017 */
[----:B------:R-:W2:Y:S04]  /*31e90*/  LDL R27, [R1+0x21bc] ;  /* 0x0021bc00011b7983 */ /* 0x000ea80000100800 */
[----:B---3--:R1:W3:Y:S04]  /*31ea0*/  @P1 LDG.E.U8 R25, desc[UR42][R4.64] ;  /* 0x0000002a04191981 */ /* 0x0082e8000c1e1100 */
[----:B0-----:R-:W4:Y:S04]  /*31eb0*/  LDL R26, [R1+0x21c0] ;  /* 0x0021c000011a7983 */ /* 0x001f280000100800 */
[----:B------:R-:W2:Y:S01]  /*31ec0*/  LDL R5, [R1+0x22a4] ;  /* 0x0022a40001057983 */ /* 0x000ea20000100800 */
[----:B-1----:R-:W-:-:S05]  /*31ed0*/  @P0 IMAD.MOV.U32 R4, RZ, RZ, R0 ;  /* 0x000000ffff040224 */ /* 0x002fca00078e0000 */
[----:B--2---:R0:W2:Y:S02]  /*31ee0*/  @P0 LDG.E.U8 R24, desc[UR42][R4.64] ;  /* 0x0000002a04180981 */ /* 0x0040a4000c1e1100 */
[----:B0-----:R-:W-:Y:S02]  /*31ef0*/  @P2 IMAD.MOV.U32 R4, RZ, RZ, R28 ;  /* 0x000000ffff042224 */ /* 0x001fe400078e001c */
[----:B------:R-:W-:-:S05]  /*31f00*/  @P2 IMAD.MOV.U32 R5, RZ, RZ, R29 ;  /* 0x000000ffff052224 */ /* 0x000fca00078e001d */
[----:B------:R-:W4:Y:S04]  /*31f10*/  @P2 LDG.E.U8 R23, desc[UR42][R4.64] ;  /* 0x0000002a04172981 */ /* 0x000f28000c1e1100 */
[----:B---3--:R0:W-:Y:S04]  /*31f20*/  STL [R1+0x6590], R25 ;  /* 0x0065901901007387 */ /* 0x0081e80000100800 */
[----:B------:R-:W3:Y:S04]  /*31f30*/  LDL R0, [R1+0x21b8] ;  /* 0x0021b80001007983 */ /* 0x000ee80000100800 */
[----:B0-----:R-:W3:Y:S04]  /*31f40*/  LDL R25, [R1+0x21b4] ;  /* 0x0021b40001197983 */ /* 0x001ee80000100800 */
[----:B--2---:R0:W-:Y:S04]  /*31f50*/  STL [R1+0x6540], R24 ;  /* 0x0065401801007387 */ /* 0x0041e80000100800 */
[----:B------:R-:W2:Y:S04]  /*31f60*/  LDL R29, [R1+0x21b0] ;  /* 0x0021b000011d7983 */ /* 0x000ea80000100800 */
[----:B------:R-:W2:Y:S04]  /*31f70*/  LDL R28, [R1+0x20c4] ;  /* 0x0020c400011c7983 */ /* 0x000ea80000100800 */
[----:B0-----:R-:W2:Y:S04]  /*31f80*/  LDL R24, [R1+0x20c8] ;  /* 0x0020c80001187983 */ /* 0x001ea80000100800 */
[----:B----4-:R0:W-:Y:S04]  /*31f90*/  STL [R1+0x6594], R23 ;  /* 0x0065941701007387 */ /* 0x0101e80000100800 */
[----:B0-----:R-:W4:Y:S01]  /*31fa0*/  LDL R23, [R1+0x21ac] ;  /* 0x0021ac0001177983 */ /* 0x001f220000100800 */
[----:B------:R-:W-:Y:S01]  /*31fb0*/  PRMT R22, RZ, 0x7610, R22 ;  /* 0x00007610ff167816 */ /* 0x000fe20000000016 */
[----:B------:R-:W-:-:S02]  /*31fc0*/  @P2 IMAD.MOV.U32 R4, RZ, RZ, R26 ;  /* 0x000000ffff042224 */ /* 0x000fc400078e001a */
[----:B------:R-:W-:Y:S01]  /*31fd0*/  @P2 IMAD.MOV.U32 R5, RZ, RZ, R27 ;  /* 0x000000ffff052224 */ /* 0x000fe200078e001b */
[----:B------:R-:W-:Y:S02]  /*31fe0*/  PRMT R21, RZ, 0x7610, R21 ;  /* 0x00007610ff157816 */ /* 0x000fe40000000015 */
[----:B------:R-:W-:Y:S02]  /*31ff0*/  PRMT R20, RZ, 0x7610, R20 ;  /* 0x00007610ff147816 */ /* 0x000fe40000000014 */
[----:B------:R-:W-:Y:S02]  /*32000*/  ISETP.GT.AND P3, PT, R2, 0x3e, PT ;  /* 0x0000003e0200780c */ /* 0x000fe40003f64270 */
[----:B------:R-:W-:Y:S01]  /*32010*/  PRMT R19, RZ, 0x7610, R19 ;  /* 0x00007610ff137816 */ /* 0x000fe20000000013 */
[----:B------:R3:W4:Y:S04]  /*32020*/  @P2 LDG.E.U8 R22, desc[UR42][R4.64] ;  /* 0x0000002a04162981 */ /* 0x000728000c1e1100 */
[----:B------:R-:W4:Y:S04]  /*32030*/  LDL R27, [R1+0x20bc] ;  /* 0x0020bc00011b7983 */ /* 0x000f280000100800 */
[----:B------:R-:W4:Y:S01]  /*32040*/  LDL R26, [R1+0x20c0] ;  /* 0x0020c000011a7983 */ /* 0x000f220000100800 */
[----:B---3--:R-:W-:-:S02]  /*32050*/  @P2 IMAD.MOV.U32 R4, RZ, RZ, R0 ;  /* 0x000000ffff042224 */ /* 0x008fc400078e0000 */
[----:B------:R-:W-:-:S05]  /*32060*/  @P2 IMAD.MOV.U32 R5, RZ, RZ, R25 ;  /* 0x000000ffff052224 */ /* 0x000fca00078e0019 */
[----:B------:R2:W3:Y:S02]  /*32070*/  @P2 LDG.E.U8 R21, desc[UR42][R4.64] ;  /* 0x0000002a04152981 */ /* 0x0004e4000c1e1100 */
[----:B--2---:R-:W-:Y:S02]  /*32080*/  @P2 IMAD.MOV.U32 R4, RZ, RZ, R29 ;  /* 0x000000ffff042224 */ /* 0x004fe400078e001d */
[----:B----4-:R-:W-:-:S05]  /*32090*/  @P2 IMAD.MOV.U32 R5, RZ, RZ, R23 ;  /* 0x000000ffff052224 */ /* 0x010fca00078e0017 */
[----:B------:R0:W2:Y:S02]  /*320a0*/  @P2 LDG.E.U8 R20, desc[UR42][R4.64] ;  /* 0x0000002a04142981 */ /* 0x0000a4000c1e1100 */
[----:B0-----:R-:W-:Y:S02]  /*320b0*/  @P3 IMAD.MOV.U32 R4, RZ, RZ, R24 ;  /* 0x000000ffff043224 */ /* 0x001fe400078e0018 */
[----:B------:R-:W-:-:S05]  /*320c0*/  @P3 IMAD.MOV.U32 R5, RZ, RZ, R28 ;  /* 0x000000ffff053224 */ /* 0x000fca00078e001c */
[----:B------:R0:W4:Y:S04]  /*320d0*/  @P3 LDG.E.U8 R19, desc[UR42][R4.64] ;  /* 0x0000002a04133981 */ /* 0x000128000c1e1100 */
[----:B------:R1:W-:Y:S04]  /*320e0*/  STL [R1+0x6598], R22 ;  /* 0x0065981601007387 */ /* 0x0003e80000100800 */
[----:B------:R-:W4:Y:S04]  /*320f0*/  LDL R25, [R1+0x20b4] ;  /* 0x0020b40001197983 */ /* 0x000f280000100800 */
[----:B------:R-:W4:Y:S04]  /*32100*/  LDL R0, [R1+0x20b8] ;  /* 0x0020b80001007983 */ /* 0x000f280000100800 */
[----:B---3--:R3:W-:Y:S01]  /*32110*/  STL [R1+0x659c], R21 ;  /* 0x00659c1501007387 */ /* 0x0087e20000100800 */
[----:B------:R-:W-:Y:S01]  /*32120*/  PRMT R18, RZ, 0x7610, R18 ;  /* 0x00007610ff127816 */ /* 0x000fe20000000012 */
[----:B0-----:R-:W-:-:S02]  /*32130*/  @P3 IMAD.MOV.U32 R4, RZ, RZ, R26 ;  /* 0x000000ffff043224 */ /* 0x001fc400078e001a */
[----:B------:R-:W-:-:S05]  /*32140*/  @P3 IMAD.MOV.U32 R5, RZ, RZ, R27 ;  /* 0x000000ffff053224 */ /* 0x000fca00078e001b */
[----:B------:R0:W4:Y:S04]  /*32150*/  @P3 LDG.E.U8 R18, desc[UR42][R4.64] ;  /* 0x0000002a04123981 */ /* 0x000128000c1e1100 */
[----:B--2---:R2:W-:Y:S04]  /*32160*/  STL [R1+0x65a0], R20 ;  /* 0x0065a01401007387 */ /* 0x0045e80000100800 */
[----:B------:R-:W2:Y:S04]  /*32170*/  LDL R24, [R1+0x20ac] ;  /* 0x0020ac0001187983 */ /* 0x000ea80000100800 */
[----:B------:R-:W2:Y:S04]  /*32180*/  LDL R23, [R1+0x20b0] ;  /* 0x0020b00001177983 */ /* 0x000ea80000100800 */
[----:B----4-:R4:W-:Y:S04]  /*32190*/  STL [R1+0x65b4], R19 ;  /* 0x0065b41301007387 */ /* 0x0109e80000100800 */
[----:B-1----:R-:W2:Y:S04]  /*321a0*/  LDL R22, [R1+0x229c] ;  /* 0x00229c0001167983 */ /* 0x002ea80000100800 */
[----:B---3--:R-:W3:Y:S01]  /*321b0*/  LDL R21, [R1+0x22a0] ;  /* 0x0022a00001157983 */ /* 0x008ee20000100800 */
[----:B------:R-:W-:Y:S01]  /*321c0*/  PRMT R17, RZ, 0x7610, R17 ;  /* 0x00007610ff117816 */ /* 0x000fe20000000011 */
[----:B0-----:R-:W-:-:S02]  /*321d0*/  @P3 IMAD.MOV.U32 R4, RZ, RZ, R0 ;  /* 0x000000ffff043224 */ /* 0x001fc400078e0000 */
[----:B------:R-:W-:Y:S01]  /*321e0*/  @P3 IMAD.MOV.U32 R5, RZ, RZ, R25 ;  /* 0x000000ffff053224 */ /* 0x000fe200078e0019 */
[----:B------:R-:W-:-:S04]  /*321f0*/  PRMT R16, RZ, 0x7610, R16 ;  /* 0x00007610ff107816 */ /* 0x000fc80000000010 */
[----:B------:R0:W3:Y:S01]  /*32200*/  @P3 LDG.E.U8 R17, desc[UR42][R4.64] ;  /* 0x0000002a04113981 */ /* 0x0000e2000c1e1100 */
[----:B------:R-:W-:-:S03]  /*32210*/  PRMT R15, RZ, 0x7610, R15 ;  /* 0x00007610ff0f7816 */ /* 0x000fc6000000000f */
[----:B------:R1:W-:Y:S04]  /*32220*/  STL [R1+0x65b8], R18 ;  /* 0x0065b81201007387 */ /* 0x0003e80000100800 */
[----:B--2---:R-:W2:Y:S04]  /*32230*/  LDL R20, [R1+0x2294] ;  /* 0x0022940001147983 */ /* 0x004ea80000100800 */
[----:B----4-:R-:W4:Y:S04]  /*32240*/  LDL R19, [R1+0x2298] ;  /* 0x0022980001137983 */ /* 0x010f280000100800 */
[----:B------:R-:W4:Y:S04]  /*32250*/  LDL R0, [R1+0x2290] ;  /* 0x0022900001007983 */ /* 0x000f280000100800 */
[----:B-1----:R-:W4:Y:S01]  /*32260*/  LDL R18, [R1+0x228c] ;  /* 0x00228c0001127983 */ /* 0x002f220000100800 */
[----:B0-----:R-:W-:-:S02]  /*32270*/  @P3 IMAD.MOV.U32 R5, RZ, RZ, R24 ;  /* 0x000000ffff053224 */ /* 0x001fc400078e0018 */
[----:B------:R-:W-:-:S05]  /*32280*/  @P3 IMAD.MOV.U32 R4, RZ, RZ, R23 ;  /* 0x000000ffff043224 */ /* 0x000fca00078e0017 */
[----:B------:R0:W4:Y:S02]  /*32290*/  @P3 LDG.E.U8 R16, desc[UR42][R4.64] ;  /* 0x0000002a04103981 */ /* 0x000124000c1e1100 */
[----:B0-----:R-:W-:Y:S02]  /*322a0*/  @P0 IMAD.MOV.U32 R5, RZ, RZ, R22 ;  /* 0x000000ffff050224 */ /* 0x001fe400078e0016 */
[----:B---3--:R-:W-:-:S05]  /*322b0*/  @P0 IMAD.MOV.U32 R4, RZ, RZ, R21 ;  /* 0x000000ffff040224 */ /* 0x008fca00078e0015 */
[----:B------:R2:W3:Y:S04]  /*322c0*/  @P0 LDG.E.U8 R15, desc[UR42][R4.64] ;  /* 0x0000002a040f0981 */ /* 0x0004e8000c1e1100 */
[----:B------:R0:W-:Y:S01]  /*322d0*/  STL [R1+0x65bc], R17 ;  /* 0x0065bc1101007387 */ /* 0x0001e20000100800 */
[----:B------:R-:W-:Y:S01]  /*322e0*/  PRMT R14, RZ, 0x7610, R14 ;  /* 0x00007610ff0e7816 */ /* 0x000fe2000000000e */
[----:B--2---:R-:W-:Y:S02]  /*322f0*/  @P0 IMAD.MOV.U32 R5, RZ, RZ, R20 ;  /* 0x000000ffff050224 */ /* 0x004fe400078e0014 */
[----:B----4-:R-:W-:-:S05]  /*32300*/  @P0 IMAD.MOV.U32 R4, RZ, RZ, R19 ;  /* 0x000000ffff040224 */ /* 0x010fca00078e0013 */
[----:B------:R1:W2:Y:S04]  /*32310*/  @P0 LDG.E.U8 R14, desc[UR42][R4.64] ;  /* 0x0000002a040e0981 */ /* 0x0002a8000c1e1100 */
[----:B------:R4:W-:Y:S04]  /*32320*/  STL [R1+0x65c0], R16 ;  /* 0x0065c01001007387 */ /* 0x0009e80000100800 */
[----:B0-----:R-:W2:Y:S04]  /*32330*/  LDL R17, [R1+0x21a4] ;  /* 0x0021a40001117983 */ /* 0x001ea80000100800 */
[----:B----4-:R-:W4:Y:S04]  /*32340*/  LDL R16, [R1+0x21a8] ;  /* 0x0021a80001107983 */ /* 0x010f280000100800 */
[----:B---3--:R0:W-:Y:S04]  /*32350*/  STL [R1+0x6544], R15 ;  /* 0x0065440f01007387 */ /* 0x0081e80000100800 */
[----:B------:R-:W3:Y:S04]  /*32360*/  LDL R21, [R1+0x219c] ;  /* 0x00219c0001157983 */ /* 0x000ee80000100800 */
[----:B0-----:R-:W3:Y:S01]  /*32370*/  LDL R15, [R1+0x21a0] ;  /* 0x0021a000010f7983 */ /* 0x001ee20000100800 */
[----:B------:R-:W-:-:S02]  /*32380*/  ISETP.GT.AND P1, PT, R2, 0x37, PT ;  /* 0x000000370200780c */ /* 0x000fc40003f24270 */
[----:B------:R-:W-:Y:S01]  /*32390*/  PRMT R13, RZ, 0x7610, R13 ;  /* 0x00007610ff0d7816 */ /* 0x000fe2000000000d */
[----:B-1----:R-:W-:Y:S02]  /*323a0*/  @P0 IMAD.MOV.U32 R4, RZ, RZ, R0 ;  /* 0x000000ffff040224 */ /* 0x002fe400078e0000 */
[----:B------:R-:W-:-:S05]  /*323b0*/  @P0 IMAD.MOV.U32 R5, RZ, RZ, R18 ;  /* 0x000000ffff050224 */ /* 0x000fca00078e0012 */
[----:B------:R0:W3:Y:S01]  /*323c0*/  @P0 LDG.E.U8 R13, desc[UR42][R4.64] ;  /* 0x0000002a040d0981 */ /* 0x0000e2000c1e1100 */
[----:B------:R-:W-:Y:S02]  /*323d0*/  PRMT R12, RZ, 0x7610, R12 ;  /* 0x00007610ff0c7816 */ /* 0x000fe4000000000c */
[----:B------:R-:W-:Y:S01]  /*323e0*/  PRMT R11, RZ, 0x7610, R11 ;  /* 0x00007610ff0b7816 */ /* 0x000fe2000000000b */
[----:B--2---:R1:W-:Y:S04]  /*323f0*/  STL [R1+0x6548], R14 ;  /* 0x0065480e01007387 */ /* 0x0043e80000100800 */
[----:B------:R-:W2:Y:S04]  /*32400*/  LDL R0, [R1+0x2198] ;  /* 0x0021980001007983 */ /* 0x000ea80000100800 */
[----:B------:R-:W2:Y:S01]  /*32410*/  LDL R20, [R1+0x2194] ;  /* 0x0021940001147983 */ /* 0x000ea20000100800 */
[----:B0-----:R-:W-:-:S02]  /*32420*/  @P1 IMAD.MOV.U32 R5, RZ, RZ, R17 ;  /* 0x000000ffff051224 */ /* 0x001fc400078e0011 */
[----:B----4-:R-:W-:-:S05]  /*32430*/  @P1 IMAD.MOV.U32 R4, RZ, RZ, R16 ;  /* 0x000000ffff041224 */ /* 0x010fca00078e0010 */
[----:B------:R3:W4:Y:S02]  /*32440*/  @P1 LDG.E.U8 R12, desc[UR42][R4.64] ;  /* 0x0000002a040c1981 */ /* 0x000724000c1e1100 */
[----:B---3--:R-:W-:Y:S02]  /*32450*/  @P1 IMAD.MOV.U32 R5, RZ, RZ, R21 ;  /* 0x000000ffff051224 */ /* 0x008fe400078e0015 */
[----:B------:R-:W-:-:S05]  /*32460*/  @P1 IMAD.MOV.U32 R4, RZ, RZ, R15 ;  /* 0x000000ffff041224 */ /* 0x000fca00078e000f */
[----:B------:R2:W3:Y:S04]  /*32470*/  @P1 LDG.E.U8 R11, desc[UR42][R4.64] ;  /* 0x0000002a040b1981 */ /* 0x0004e8000c1e1100 */
[----:B------:R0:W-:Y:S04]  /*32480*/  STL [R1+0x654c], R13 ;  /* 0x00654c0d01007387 */ /* 0x0001e80000100800 */
[----:B------:R-:W3:Y:S04]  /*32490*/  LDL R19, [R1+0x218c] ;  /* 0x00218c0001137983 */ /* 0x000ee80000100800 */
[----:B------:R-:W3:Y:S04]  /*324a0*/  LDL R18, [R1+0x2190] ;  /* 0x0021900001127983 */ /* 0x000ee80000100800 */
[----:B------:R-:W3:Y:S04]  /*324b0*/  LDL R17, [R1+0x20a4] ;  /* 0x0020a40001117983 */ /* 0x000ee80000100800 */
[----:B------:R-:W3:Y:S01]  /*324c0*/  LDL R16, [R1+0x20a8] ;  /* 0x0020a80001107983 */ /* 0x000ee20000100800 */
[----:B--2---:R-:W-:-:S03]  /*324d0*/  @P1 IMAD.MOV.U32 R4, RZ, RZ, R0 ;  /* 0x000000ffff041224 */ /* 0x004fc600078e0000 */
[----:B----4-:R2:W-:Y:S04]  /*324e0*/  STL [R1+0x6550], R12 ;  /* 0x0065500c01007387 */ /* 0x0105e80000100800 */
[----:B------:R-:W4:Y:S04]  /*324f0*/  LDL R15, [R1+0x209c] ;  /* 0x00209c00010f7983 */ /* 0x000f280000100800 */
[----:B-1----:R-:W4:Y:S04]  /*32500*/  LDL R14, [R1+0x20a0] ;  /* 0x0020a000010e7983 */ /* 0x002f280000100800 */
[----:B0-----:R-:W4:Y:S04]  /*32510*/  LDL R13, [R1+0x2094] ;  /* 0x00209400010d7983 */ /* 0x001f280000100800 */
[----:B--2---:R-:W2:Y:S04]  /*32520*/  LDL R12, [R1+0x2098] ;  /* 0x00209800010c7983 */ /* 0x004ea80000100800 */
[----:B---3--:R0:W-:Y:S04]  /*32530*/  STL [R1+0x6554], R11 ;  /* 0x0065540b01007387 */ /* 0x0081e80000100800 */
[----:B------:R-:W3:Y:S04]  /*32540*/  LDL R0, [R1+0x2090] ;  /* 0x0020900001007983 */ /* 0x000ee80000100800 */
[----:B0-----:R-:W3:Y:S01]  /*32550*/  LDL R11, [R1+0x208c] ;  /* 0x00208c00010b7983 */ /* 0x001ee20000100800 */
[----:B------:R-:W-:-:S02]  /*32560*/  ISETP.GT.AND P0, PT, R2, 0x3f, PT ;  /* 0x0000003f0200780c */ /* 0x000fc40003f04270 */
[----:B------:R-:W-:Y:S01]  /*32570*/  PRMT R10, RZ, 0x7610, R10 ;  /* 0x00007610ff0a7816 */ /* 0x000fe2000000000a */
[----:B------:R-:W-:Y:S01]  /*32580*/  @P1 IMAD.MOV.U32 R5, RZ, RZ, R20 ;  /* 0x000000ffff051224 */ /* 0x000fe200078e0014 */
[----:B------:R-:W-:-:S04]  /*32590*/  PRMT R9, RZ, 0x7610, R9 ;  /* 0x00007610ff097816 */ /* 0x000fc80000000009 */
[----:B------:R0:W3:Y:S01]  /*325a0*/  @P1 LDG.E.U8 R10, desc[UR42][R4.64] ;  /* 0x0000002a040a1981 */ /* 0x0000e2000c1e1100 */
[----:B------:R-:W-:Y:S01]  /*325b0*/  PRMT R8, RZ, 0x7610, R8 ;  /* 0x00007610ff087816 */ /* 0x000fe20000000008 */
[----:B0-----:R-:W-:Y:S02]  /*325c0*/  @P1 IMAD.MOV.U32 R4, RZ, RZ, R18 ;  /* 0x000000ffff041224 */ /* 0x001fe400078e0012 */
[----:B------:R-:W-:-:S05]  /*325d0*/  @P1 IMAD.MOV.U32 R5, RZ, RZ, R19 ;  /* 0x000000ffff051224 */ /* 0x000fca00078e0013 */
[----:B------:R0:W3:Y:S01]  /*325e0*/  @P1 LDG.E.U8 R9, desc[UR42][R4.64] ;  /* 0x0000002a04091981 */ /* 0x0000e2000c1e1100 */
[----:B------:R-:W-:Y:S01]  /*325f0*/  PRMT R7, RZ, 0x7610, R7 ;  /* 0x00007610ff077816 */ /* 0x000fe20000000007 */
[----:B0-----:R-:W-:Y:S02]  /*32600*/  @P0 IMAD.MOV.U32 R4, RZ, RZ, R16 ;  /* 0x000000ffff040224 */ /* 0x001fe400078e0010 */
[----:B------:R-:W-:-:S05]  /*32610*/  @P0 IMAD.MOV.U32 R5, RZ, RZ, R17 ;  /* 0x000000ffff050224 */ /* 0x000fca00078e0011 */
[----:B------:R4:W3:Y:S01]  /*32620*/  @P0 LDG.E.U8 R8, desc[UR42][R4.64] ;  /* 0x0000002a04080981 */ /* 0x0008e2000c1e1100 */
[----:B------:R-:W-:Y:S02]  /*32630*/  PRMT R6, RZ, 0x7610, R6 ;  /* 0x00007610ff067816 */ /* 0x000fe40000000006 */
[----:B------:R-:W-:Y:S01]  /*32640*/  PRMT R3, RZ, 0x7610, R3 ;  /* 0x00007610ff037816 */ /* 0x000fe20000000003 */
[----:B----4-:R-:W-:Y:S02]  /*32650*/  @P0 IMAD.MOV.U32 R5, RZ, RZ, R15 ;  /* 0x000000ffff050224 */ /* 0x010fe400078e000f */
[----:B------:R-:W-:-:S05]  /*32660*/  @P0 IMAD.MOV.U32 R4, RZ, RZ, R14 ;  /* 0x000000ffff040224 */ /* 0x000fca00078e000e */
[----:B------:R2:W4:Y:S02]  /*32670*/  @P0 LDG.E.U8 R7, desc[UR42][R4.64] ;  /* 0x0000002a04070981 */ /* 0x000524000c1e1100 */
[----:B--2---:R-:W-:Y:S02]  /*32680*/  @P0 IMAD.MOV.U32 R4, RZ, RZ, R12 ;  /* 0x000000ffff040224 */ /* 0x004fe400078e000c */
[----:B------:R-:W-:-:S05]  /*32690*/  @P0 IMAD.MOV.U32 R5, RZ, RZ, R13 ;  /* 0x000000ffff050224 */ /* 0x000fca00078e000d */
[----:B------:R3:W2:Y:S02]  /*326a0*/  @P0 LDG.E.U8 R6, desc[UR42][R4.64] ;  /* 0x0000002a04060981 */ /* 0x0006a4000c1e1100 */
[----:B---3--:R-:W-:Y:S02]  /*326b0*/  @P0 IMAD.MOV.U32 R4, RZ, RZ, R0 ;  /* 0x000000ffff040224 */ /* 0x008fe400078e0000 */
[----:B------:R-:W-:-:S05]  /*326c0*/  @P0 IMAD.MOV.U32 R5, RZ, RZ, R11 ;  /* 0x000000ffff050224 */ /* 0x000fca00078e000b */
[----:B------:R-:W3:Y:S04]  /*326d0*/  @P0 LDG.E.U8 R3, desc[UR42][R4.64] ;  /* 0x0000002a04030981 */ /* 0x000ee8000c1e1100 */
[----:B------:R-:W-:Y:S01]  /*326e0*/  STL [R1+0x6558], R10 ;  /* 0x0065580a01007387 */ /* 0x000fe20000100800 */
[----:B------:R-:W0:Y:S01]  /*326f0*/  S2R R25, SR_TID.X ;  /* 0x0000000000197919 */ /* 0x000e220000002100 */
[----:B------:R-:W-:Y:S06]  /*32700*/  BAR.SYNC.DEFER_BLOCKING 0x0 ;  /* 0x0000000000007b1d */ /* 0x000fec0000010000 */
[----:B------:R-:W-:Y:S04]  /*32710*/  STL [R1+0x655c], R9 ;  /* 0x00655c0901007387 */ /* 0x000fe80000100800 */
[----:B------:R-:W-:Y:S04]  /*32720*/  STL [R1+0x6560], R8 ;  /* 0x0065600801007387 */ /* 0x000fe80000100800 */
[----:B----4-:R-:W-:Y:S04]  /*32730*/  STL [R1+0x6564], R7 ;  /* 0x0065640701007387 */ /* 0x010fe80000100800 */
[----:B--2---:R-:W-:Y:S04]  /*32740*/  STL [R1+0x6568], R6 ;  /* 0x0065680601007387 */ /* 0x004fe80000100800 */
[----:B------:R-:W2:Y:S04]  /*32750*/  LDL.LU R27, [R1+0x13a8] ;  /* 0x0013a800011b7983 */ /* 0x000ea80000300800 */
[----:B------:R-:W4:Y:S04]  /*32760*/  LDL.LU R26, [R1+0x13a4] ;  /* 0x0013a400011a7983 */ /* 0x000f280000300800 */
[----:B------:R-:W2:Y:S04]  /*32770*/  LDL.LU R24, [R1+0x13a0] ;  /* 0x0013a00001187983 */ /* 0x000ea80000300800 */
[----:B------:R-:W2:Y:S04]  /*32780*/  LDL.LU R28, [R1+0x139c] ;  /* 0x00139c00011c7983 */ /* 0x000ea80000300800 */
[----:B------:R-:W2:Y:S04]  /*32790*/  LDL.LU R29, [R1+0x1324] ;  /* 0x00132400011d7983 */ /* 0x000ea80000300800 */
[----:B---3--:R-:W-:Y:S04]  /*327a0*/  STL [R1+0x656c], R3 ;  /* 0x00656c0301007387 */ /* 0x008fe80000100800 */
        /* <DEDUP_REMOVED lines=114> */
[----:B0-----:R-:W-:Y:S01]  /*32ed0*/  STL [R1+0x65dc], R25 ;  /* 0x0065dc1901007387 */ /* 0x001fe20000100800 */
[----:B------:R-:W-:-:S03]  /*32ee0*/  LOP3.LUT R0, R25, 0x3f, RZ, 0xc0, !PT ;  /* 0x0000003f19007812 */ /* 0x000fc600078ec0ff */
[----:B------:R-:W-:Y:S04]  /*32ef0*/  STL [R1+0x61a8], R5 ;  /* 0x0061a80501007387 */ /* 0x000fe80000100800 */
[----:B------:R-:W-:Y:S04]  /*32f00*/  STL [R1+0x6538], R5 ;  /* 0x0065380501007387 */ /* 0x000fe80000100800 */
[----:B------:R0:W-:Y:S04]  /*32f10*/  STL [R1+0x6574], R5 ;  /* 0x0065740501007387 */ /* 0x0001e80000100800 */
[----:B0-----:R-:W3:Y:S04]  /*32f20*/  LDL.LU R5, [R1+0x1328] ;  /* 0x0013280001057983 */ /* 0x001ee80000300800 */
[----:B------:R-:W3:Y:S04]  /*32f30*/  LDL.LU R25, [R1+0x1320] ;  /* 0x0013200001197983 */ /* 0x000ee80000300800 */
[----:B--2---:R0:W-:Y:S04]  /*32f40*/  STS.U8 [R0+UR4], R27 ;  /* 0x0000001b00007988 */ /* 0x0041e80008000004 */
[----:B0-----:R-:W2:Y:S04]  /*32f50*/  LDL.LU R27, [R1+0x131c] ;  /* 0x00131c00011b7983 */ /* 0x001ea80000300800 */
        /* <DEDUP_REMOVED lines=15> */
[----:B----4-:R0:W-:Y:S04]  /*33050*/  STS.U8 [R0+UR4+0x40], R26 ;  /* 0x0000401a00007988 */ /* 0x0101e80008000004 */
[----:B------:R-:W4:Y:S04]  /*33060*/  LDL.LU R19, [R1+0x99c] ;  /* 0x00099c0001137983 */ /* 0x000f280000300800 */
[----:B0-----:R-:W4:Y:S04]  /*33070*/  LDL.LU R26, [R1+0x330] ;  /* 0x00033000011a7983 */ /* 0x001f280000300800 */
[----:B------:R0:W-:Y:S04]  /*33080*/  STS.U8 [R0+UR4+0x80], R24 ;  /* 0x0000801800007988 */ /* 0x0001e80008000004 */
[----:B------:R1:W-:Y:S04]  /*33090*/  STS.U8 [R0+UR4+0xc0], R28 ;  /* 0x0000c01c00007988 */ /* 0x0003e80008000004 */
[----:B0-----:R-:W4:Y:S04]  /*330a0*/  LDL.LU R24, [R1+0x32c] ;  /* 0x00032c0001187983 */ /* 0x001f280000300800 */
[----:B------:R-:W4:Y:S04]  /*330b0*/  LDL.LU R20, [R1+0x328] ;  /* 0x0003280001147983 */ /* 0x000f280000300800 */
[----:B------:R-:W4:Y:S04]  /*330c0*/  LDL.LU R21, [R1+0x324] ;  /* 0x0003240001157983 */ /* 0x000f280000300800 */
[----:B------:R-:W4:Y:S04]  /*330d0*/  LDL.LU R22, [R1+0x320] ;  /* 0x0003200001167983 */ /* 0x000f280000300800 */
[----:B------:R-:W4:Y:S04]  /*330e0*/  LDL.LU R23, [R1+0x31c] ;  /* 0x00031c0001177983 */ /* 0x000f280000300800 */
[----:B-1----:R-:W4:Y:S01]  /*330f0*/  LDL.LU R28, [R1+0x318] ;  /* 0x00031800011c7983 */ /* 0x002f220000300800 */
[----:B------:R-:W-:-:S03]  /*33100*/  ISETP.GE.AND P0, PT, R0, R2, PT ;  /* 0x000000020000720c */ /* 0x000fc60003f06270 */
[----:B---3--:R-:W-:Y:S04]  /*33110*/  STS.U8 [R0+UR4+0x840], R5 ;  /* 0x0008400500007988 */ /* 0x008fe80008000004 */
[----:B------:R0:W-:Y:S04]  /*33120*/  STS.U8 [R0+UR4+0x800], R29 ;  /* 0x0008001d00007988 */ /* 0x0001e80008000004 */
[----:B------:R-:W-:Y:S04]  /*33130*/  STS.U8 [R0+UR4+0x8c0], R25 ;  /* 0x0008c01900007988 */ /* 0x000fe80008000004 */
[----:B0-----:R-:W3:Y:S04]  /*33140*/  LDL.LU R29, [R1+0x314] ;  /* 0x00031400011d7983 */ /* 0x001ee80000300800 */
[----:B--2---:R0:W-:Y:S04]  /*33150*/  STS.U8 [R0+UR4+0x880], R27 ;  /* 0x0008801b00007988 */ /* 0x0041e80008000004 */
[----:B------:R-:W-:Y:S04]  /*33160*/  STS.U8 [R0+UR4+0x1000], R4 ;  /* 0x0010000400007988 */ /* 0x000fe80008000004 */
        /* <DEDUP_REMOVED lines=14> */
[----:B0-----:R-:W2:Y:S04]  /*33250*/  LDL.LU R27, [R1+0x1398] ;  /* 0x00139800011b7983 */ /* 0x001ea80000300800 */
[----:B----4-:R-:W-:Y:S04]  /*33260*/  STS.U8 [R0+UR4+0x2880], R19 ;  /* 0x0028801300007988 */ /* 0x010fe80008000004 */
[----:B------:R0:W-:Y:S02]  /*33270*/  STS.U8 [R0+UR4+0x3000], R26 ;  /* 0x0030001a00007988 */ /* 0x0001e40008000004 */
[----:B0-----:R-:W0:Y:S02]  /*33280*/  S2R R26, SR_TID.X ;  /* 0x00000000001a7919 */ /* 0x001e240000002100 */
[----:B------:R1:W-:Y:S04]  /*33290*/  STS.U8 [R0+UR4+0x3040], R24 ;  /* 0x0030401800007988 */ /* 0x0003e80008000004 */
[----:B------:R-:W-:Y:S04]  /*332a0*/  STS.U8 [R0+UR4+0x3080], R20 ;  /* 0x0030801400007988 */ /* 0x000fe80008000004 */
[----:B------:R-:W-:Y:S04]  /*332b0*/  STS.U8 [R0+UR4+0x30c0], R21 ;  /* 0x0030c01500007988 */ /* 0x000fe80008000004 */
[----:B------:R-:W-:Y:S04]  /*332c0*/  STS.U8 [R0+UR4+0x3840], R22 ;  /* 0x0038401600007988 */ /* 0x000fe80008000004 */
[----:B------:R-:W-:Y:S04]  /*332d0*/  STS.U8 [R0+UR4+0x3800], R23 ;  /* 0x0038001700007988 */ /* 0x000fe80008000004 */
[----:B------:R4:W-:Y:S04]  /*332e0*/  STS.U8 [R0+UR4+0x38c0], R28 ;  /* 0x0038c01c00007988 */ /* 0x0009e80008000004 */
[----:B-1----:R-:W2:Y:S01]  /*332f0*/  LDL.LU R24, [R1+0x1394] ;  /* 0x0013940001187983 */ /* 0x002ea20000300800 */
[----:B0-----:R-:W-:-:S04]  /*33300*/  LOP3.LUT R26, R26, 0x3f, RZ, 0xc0, !PT ;  /* 0x0000003f1a1a7812 */ /* 0x001fc800078ec0ff */
[----:B------:R-:W-:Y:S02]  /*33310*/  LOP3.LUT R2, R26, 0x8, RZ, 0x3c, !PT ;  /* 0x000000081a027812 */ /* 0x000fe400078e3cff */
[----:B------:R-:W2:Y:S04]  /*33320*/  LDL.LU R26, [R1+0x1390] ;  /* 0x00139000011a7983 */ /* 0x000ea80000300800 */
[----:B----4-:R-:W4:Y:S04]  /*33330*/  LDL.LU R28, [R1+0x138c] ;  /* 0x00138c00011c7983 */ /* 0x010f280000300800 */
[----:B---3--:R0:W-:Y:S04]  /*33340*/  STS.U8 [R0+UR4+0x3880], R29 ;  /* 0x0038801d00007988 */ /* 0x0081e80008000004 */
[----:B0-----:R-:W3:Y:S04]  /*33350*/  LDL.LU R29, [R1+0x1318] ;  /* 0x00131800011d7983 */ /* 0x001ee80000300800 */
[----:B------:R-:W-:Y:S04]  /*33360*/  STL [R1+0x65c4], R0 ;  /* 0x0065c40001007387 */ /* 0x000fe80000100800 */
        /* <DEDUP_REMOVED lines=17> */
[----:B--2---:R0:W-:Y:S04]  /*33480*/  STS.U8 [R2+UR4+0x100], R27 ;  /* 0x0001001b02007988 */ /* 0x0041e80008000004 */
[----:B0-----:R-:W2:Y:S04]  /*33490*/  LDL.LU R27, [R1+0x990] ;  /* 0x00099000011b7983 */ /* 0x001ea80000300800 */
[----:B------:R-:W2:Y:S04]  /*334a0*/  LDL.LU R19, [R1+0x8ac] ;  /* 0x0008ac0001137983 */ /* 0x000ea80000300800 */
[----:B------:R-:W2:Y:S04]  /*334b0*/  LDL.LU R20, [R1+0x238] ;  /* 0x0002380001147983 */ /* 0x000ea80000300800 */
[----:B------:R-:W2:Y:S04]  /*334c0*/  LDL.LU R21, [R1+0x234] ;  /* 0x0002340001157983 */ /* 0x000ea80000300800 */
[----:B------:R-:W2:Y:S04]  /*334d0*/  LDL.LU R22, [R1+0x230] ;  /* 0x0002300001167983 */ /* 0x000ea80000300800 */
[----:B------:R-:W2:Y:S04]  /*334e0*/  LDL.LU R23, [R1+0x21c] ;  /* 0x00021c0001177983 */ /* 0x000ea80000300800 */
[----:B------:R0:W-:Y:S04]  /*334f0*/  STS.U8 [R2+UR4+0x140], R24 ;  /* 0x0001401802007988 */ /* 0x0001e80008000004 */
[----:B0-----:R-:W2:Y:S04]  /*33500*/  LDL.LU R24, [R1+0x218] ;  /* 0x0002180001187983 */ /* 0x001ea80000300800 */
[----:B------:R0:W-:Y:S04]  /*33510*/  STS.U8 [R2+UR4+0x180], R26 ;  /* 0x0001801a02007988 */ /* 0x0001e80008000004 */
[----:B----4-:R1:W-:Y:S04]  /*33520*/  STS.U8 [R2+UR4+0x1c0], R28 ;  /* 0x0001c01c02007988 */ /* 0x0103e80008000004 */
[----:B0-----:R-:W4:Y:S04]  /*33530*/  LDL.LU R26, [R1+0x214] ;  /* 0x00021400011a7983 */ /* 0x001f280000300800 */
[----:B-1----:R-:W4:Y:S04]  /*33540*/  LDL.LU R28, [R1+0x210] ;  /* 0x00021000011c7983 */ /* 0x002f280000300800 */
[----:B---3--:R0:W-:Y:S04]  /*33550*/  STS.U8 [R2+UR4+0x940], R29 ;  /* 0x0009401d02007988 */ /* 0x0081e80008000004 */
        /* <DEDUP_REMOVED lines=17> */
[----:B0-----:R-:W3:Y:S04]  /*33670*/  LDL.LU R29, [R1+0x1fc] ;  /* 0x0001fc00011d7983 */ /* 0x001ee80000300800 */
[----:B--2---:R0:W-:Y:S02]  /*33680*/  STS.U8 [R2+UR4+0x29c0], R27 ;  /* 0x0029c01b02007988 */ /* 0x0041e40008000004 */
[----:B0-----:R-:W0:Y:S02]  /*33690*/  S2R R27, SR_TID.X ;  /* 0x00000000001b7919 */ /* 0x001e240000002100 */
[----:B------:R-:W-:Y:S04]  /*336a0*/  STS.U8 [R2+UR4+0x2980], R19 ;  /* 0x0029801302007988 */ /* 0x000fe80008000004 */
[----:B------:R-:W-:Y:S04]  /*336b0*/  STS.U8 [R2+UR4+0x3100], R20 ;  /* 0x0031001402007988 */ /* 0x000fe80008000004 */
[----:B------:R-:W-:Y:S04]  /*336c0*/  STS.U8 [R2+UR4+0x3140], R21 ;  /* 0x0031401502007988 */ /* 0x000fe80008000004 */
[----:B------:R-:W-:Y:S04]  /*336d0*/  STS.U8 [R2+UR4+0x3180], R22 ;  /* 0x0031801602007988 */ /* 0x000fe80008000004 */
[----:B------:R1:W-:Y:S04]  /*336e0*/  STS.U8 [R2+UR4+0x31c0], R23 ;  /* 0x0031c01702007988 */ /* 0x0003e80008000004 */
[----:B------:R-:W-:Y:S01]  /*336f0*/  STS.U8 [R2+UR4+0x3940], R24 ;  /* 0x0039401802007988 */ /* 0x000fe20008000004 */
[----:B0-----:R-:W-:-:S05]  /*33700*/  LOP3.LUT R27, R27, 0x3f, RZ, 0xc0, !PT ;  /* 0x0000003f1b1b7812 */ /* 0x001fca00078ec0ff */
[----:B------:R-:W-:Y:S01]  /*33710*/  STL [R1+0x65f4], R27 ;  /* 0x0065f41b01007387 */ /* 0x000fe20000100800 */
[----:B-1----:R-:W-:-:S03]  /*33720*/  LOP3.LUT R23, R27, 0x10, RZ, 0x3c, !PT ;  /* 0x000000101b177812 */ /* 0x002fc600078e3cff */
[----:B----4-:R0:W-:Y:S04]  /*33730*/  STS.U8 [R2+UR4+0x3900], R26 ;  /* 0x0039001a02007988 */ /* 0x0101e80008000004 */
[----:B------:R1:W-:Y:S04]  /*33740*/  STS.U8 [R2+UR4+0x39c0], R28 ;  /* 0x0039c01c02007988 */ /* 0x0003e80008000004 */
[----:B0-----:R-:W2:Y:S04]  /*33750*/  LDL.LU R26, [R1+0x1388] ;  /* 0x00138800011a7983 */ /* 0x001ea80000300800 */
[----:B-1----:R-:W4:Y:S04]  /*33760*/  LDL.LU R28, [R1+0x1384] ;  /* 0x00138400011c7983 */ /* 0x002f280000300800 */
[----:B------:R-:W2:Y:S04]  /*33770*/  LDL.LU R27, [R1+0x137c] ;  /* 0x00137c00011b7983 */ /* 0x000ea80000300800 */
[----:B--2---:R0:W-:Y:S04]  /*33780*/  STL [R1+0x65f8], R27 ;  /* 0x0065f81b01007387 */ /* 0x0041e80000100800 */
[----:B0-----:R-:W2:Y:S04]  /*33790*/  LDL.LU R27, [R1+0x1380] ;  /* 0x00138000011b7983 */ /* 0x001ea80000300800 */
[----:B---3--:R0:W-:Y:S04]  /*337a0*/  STS.U8 [R2+UR4+0x3980], R29 ;  /* 0x0039801d02007988 */ /* 0x0081e80008000004 */
        /* <DEDUP_REMOVED lines=25> */
[----:B------:R0:W-:Y:S04]  /*33940*/  STS.U8 [R23+UR4+0x200], R26 ;  /* 0x0002001a17007988 */ /* 0x0001e80008000004 */
[----:B----4-:R1:W-:Y:S04]  /*33950*/  STS.U8 [R23+UR4+0x240], R28 ;  /* 0x0002401c17007988 */ /* 0x0103e80008000004 */
[----:B0-----:R-:W4:Y:S04]  /*33960*/  LDL.LU R26, [R1+0x17c] ;  /* 0x00017c00011a7983 */ /* 0x001f280000300800 */
[----:B-1----:R-:W3:Y:S04]  /*33970*/  LDL.LU R28, [R1+0x178] ;  /* 0x00017800011c7983 */ /* 0x002ee80000300800 */
[----:B--2---:R0:W-:Y:S04]  /*33980*/  STS.U8 [R23+UR4+0x280], R27 ;  /* 0x0002801b17007988 */ /* 0x0041e80008000004 */
[----:B0-----:R-:W2:Y:S04]  /*33990*/  LDL.LU R27, [R1+0x65f8] ;  /* 0x0065f800011b7983 */ /* 0x001ea80000300800 */
[----:B--2---:R0:W-:Y:S04]  /*339a0*/  STS.U8 [R23+UR4+0x2c0], R27 ;  /* 0x0002c01b17007988 */ /* 0x0041e80008000004 */
[----:B---3--:R-:W-:Y:S04]  /*339b0*/  STS.U8 [R23+UR4+0xa40], R0 ;  /* 0x000a400017007988 */ /* 0x008fe80008000004 */
        /* <DEDUP_REMOVED lines=24> */
[----:B------:R0:W-:Y:S04]  /*33b40*/  STS.U8 [R23+UR4+0x3a40], R29 ;  /* 0x003a401d17007988 */ /* 0x0001e80008000004 */
[----:B0-----:R-:W3:Y:S04]  /*33b50*/  LDL.LU R29, [R1+0x174] ;  /* 0x00017400011d7983 */ /* 0x001ee80000300800 */
[----:B------:R-:W2:Y:S04]  /*33b60*/  LDL.LU R2, [R1+0x1370] ;  /* 0x0013700001027983 */ /* 0x000ea80000300800 */
[----:B--2---:R0:W-:Y:S04]  /*33b70*/  STL [R1+0x65ec], R2 ;  /* 0x0065ec0201007387 */ /* 0x0041e80000100800 */
[----:B0-----:R-:W2:Y:S04]  /*33b80*/  LDL.LU R2, [R1+0x1374] ;  /* 0x0013740001027983 */ /* 0x001ea80000300800 */
[----:B----4-:R-:W-:Y:S04]  /*33b90*/  STS.U8 [R23+UR4+0x3a00], R26 ;  /* 0x003a001a17007988 */ /* 0x010fe80008000004 */
[----:B------:R-:W-:Y:S01]  /*33ba0*/  STS.U8 [R23+UR4+0x3ac0], R28 ;  /* 0x003ac01c17007988 */ /* 0x000fe20008000004 */
[----:B------:R-:W-:-:S03]  /*33bb0*/  LOP3.LUT R0, R27, 0x18, RZ, 0x3c, !PT ;  /* 0x000000181b007812 */ /* 0x000fc600078e3cff */
[----:B---3--:R-:W-:Y:S04]  /*33bc0*/  STS.U8 [R23+UR4+0x3a80], R29 ;  /* 0x003a801d17007988 */ /* 0x008fe80008000004 */
[----:B--2---:R0:W-:Y:S04]  /*33bd0*/  STL [R1+0x65f0], R2 ;  /* 0x0065f00201007387 */ /* 0x0041e80000100800 */
[----:B0-----:R-:W2:Y:S04]  /*33be0*/  LDL.LU R2, [R1+0x1378] ;  /* 0x0013780001027983 */ /* 0x001ea80000300800 */
[----:B------:R-:W3:Y:S04]  /*33bf0*/  LDL.LU R5, [R1+0x136c] ;  /* 0x00136c0001057983 */ /* 0x000ee80000300800 */
[----:B------:R-:W4:Y:S04]  /*33c00*/  LDL.LU R25, [R1+0x12f8] ;  /* 0x0012f80001197983 */ /* 0x000f280000300800 */
        /* <DEDUP_REMOVED lines=27> */
[----:B--2---:R0:W-:Y:S04]  /*33dc0*/  STS.U8 [R0+UR4+0x340], R2 ;  /* 0x0003400200007988 */ /* 0x0041e80008000004 */
[----:B0-----:R-:W2:Y:S04]  /*33dd0*/  LDL.LU R2, [R1+0x65ec] ;  /* 0x0065ec0001027983 */ /* 0x001ea80000300800 */
[----:B--2---:R-:W-:Y:S04]  /*33de0*/  STS.U8 [R0+UR4+0x380], R2 ;  /* 0x0003800200007988 */ /* 0x004fe80008000004 */
[----:B---3--:R-:W-:Y:S04]  /*33df0*/  STS.U8 [R0+UR4+0x3c0], R5 ;  /* 0x0003c00500007988 */ /* 0x008fe80008000004 */
[----:B----4-:R-:W-:Y:S04]  /*33e00*/  STS.U8 [R0+UR4+0xb40], R25 ;  /* 0x000b401900007988 */ /* 0x010fe80008000004 */
        /* <DEDUP_REMOVED lines=19> */
[----:B------:R0:W-:Y:S02]  /*33f40*/  STS.U8 [R0+UR4+0x3300], R28 ;  /* 0x0033001c00007988 */ /* 0x0001e40008000004 */
[----:B0-----:R-:W0:Y:S02]  /*33f50*/  S2R R28, SR_TID.X ;  /* 0x00000000001c7919 */ /* 0x001e240000002100 */
[----:B------:R-:W-:Y:S04]  /*33f60*/  STS.U8 [R0+UR4+0x3340], R23 ;  /* 0x0033401700007988 */ /* 0x000fe80008000004 */
[----:B------:R-:W-:Y:S04]  /*33f70*/  STS.U8 [R0+UR4+0x3380], R24 ;  /* 0x0033801800007988 */ /* 0x000fe80008000004 */
[----:B------:R-:W-:Y:S04]  /*33f80*/  STS.U8 [R0+UR4+0x33c0], R26 ;  /* 0x0033c01a00007988 */ /* 0x000fe80008000004 */
[----:B------:R-:W-:Y:S04]  /*33f90*/  STS.U8 [R0+UR4+0x3b40], R27 ;  /* 0x003b401b00007988 */ /* 0x000fe80008000004 */
[----:B------:R1:W-:Y:S04]  /*33fa0*/  STS.U8 [R0+UR4+0x3b00], R29 ;  /* 0x003b001d00007988 */ /* 0x0003e80008000004 */
[----:B-1----:R-:W2:Y:S01]  /*33fb0*/  LDL.LU R29, [R1+0x54] ;  /* 0x00005400011d7983 */ /* 0x002ea20000300800 */
[----:B0-----:R-:W-:-:S04]  /*33fc0*/  LOP3.LUT R28, R28, 0x3f, RZ, 0xc0, !PT ;  /* 0x0000003f1c1c7812 */ /* 0x001fc800078ec0ff */
[----:B------:R-:W-:-:S05]  /*33fd0*/  LOP3.LUT R0, R28, 0x20, RZ, 0x3c, !PT ;  /* 0x000000201c007812 */ /* 0x000fca00078e3cff */
[----:B------:R0:W-:Y:S04]  /*33fe0*/  STL [R1+0x65e4], R0 ;  /* 0x0065e40001007387 */ /* 0x0001e80000100800 */
[----:B0-----:R-:W3:Y:S04]  /*33ff0*/  LDL.LU R0, [R1+0x50] ;  /* 0x0000500001007983 */ /* 0x001ee80000300800 */
[----:B------:R-:W4:Y:S04]  /*34000*/  LDL.LU R25, [R1+0x1364] ;  /* 0x0013640001197983 */ /* 0x000f280000300800 */
[----:B----4-:R0:W-:Y:S04]  /*34010*/  STL [R1+0x65e0], R25 ;  /* 0x0065e01901007387 */ /* 0x0101e80000100800 */
[----:B0-----:R-:W4:Y:S04]  /*34020*/  LDL.LU R25, [R1+0x1368] ;  /* 0x0013680001197983 */ /* 0x001f280000300800 */
[----:B----4-:R0:W-:Y:S04]  /*34030*/  STL [R1+0x65e8], R25 ;  /* 0x0065e81901007387 */ /* 0x0101e80000100800 */
        /* <DEDUP_REMOVED lines=21> */
[----:B0-----:R-:W-:-:S03]  /*34190*/  LOP3.LUT R25, R28, 0x18, RZ, 0x3c, !PT ;  /* 0x000000181c197812 */ /* 0x001fc600078e3cff */
[----:B------:R-:W4:Y:S04]  /*341a0*/  LDL.LU R23, [R1+0x23c] ;  /* 0x00023c0001177983 */ /* 0x000f280000300800 */
[----:B------:R-:W4:Y:S04]  /*341b0*/  LDL.LU R24, [R1+0x44] ;  /* 0x0000440001187983 */ /* 0x000f280000300800 */
[----:B------:R-:W4:Y:S04]  /*341c0*/  LDL.LU R26, [R1+0x40] ;  /* 0x00004000011a7983 */ /* 0x000f280000300800 */
[----:B------:R-:W4:Y:S04]  /*341d0*/  LDL.LU R27, [R1+0x2c] ;  /* 0x00002c00011b7983 */ /* 0x000f280000300800 */
[----:B--2---:R0:W-:Y:S04]  /*341e0*/  STS.U8 [R25+UR4+0x3bc0], R29 ;  /* 0x003bc01d19007988 */ /* 0x0041e80008000004 */
[----:B------:R-:W2:Y:S04]  /*341f0*/  LDL.LU R28, [R1+0x28] ;  /* 0x00002800011c7983 */ /* 0x000ea80000300800 */
[----:B---3--:R1:W-:Y:S04]  /*34200*/  STS.U8 [R25+UR4+0x3b80], R0 ;  /* 0x003b800019007988 */ /* 0x0083e80008000004 */
[----:B0-----:R-:W3:Y:S04]  /*34210*/  LDL.LU R29, [R1+0x24] ;  /* 0x00002400011d7983 */ /* 0x001ee80000300800 */
[----:B-1----:R-:W2:Y:S04]  /*34220*/  LDL.LU R25, [R1+0x65e8] ;  /* 0x0065e80001197983 */ /* 0x002ea80000300800 */
[----:B------:R-:W2:Y:S04]  /*34230*/  LDL.LU R0, [R1+0x65e4] ;  /* 0x0065e40001007983 */ /* 0x000ea80000300800 */
[----:B--2---:R0:W-:Y:S04]  /*34240*/  STS.U8 [R0+UR4+0x400], R25 ;  /* 0x0004001900007988 */ /* 0x0041e80008000004 */
[----:B0-----:R-:W2:Y:S04]  /*34250*/  LDL.LU R25, [R1+0x65e0] ;  /* 0x0065e00001197983 */ /* 0x001ea80000300800 */
[----:B--2---:R0:W-:Y:S04]  /*34260*/  STS.U8 [R0+UR4+0x440], R25 ;  /* 0x0004401900007988 */ /* 0x0041e80008000004 */
        /* <DEDUP_REMOVED lines=27> */
[----:B---3--:R0:W-:Y:S04]  /*34420*/  STS.U8 [R0+UR4+0x3c40], R29 ;  /* 0x003c401d00007988 */ /* 0x0081e80008000004 */
[----:B0-----:R-:W3:Y:S04]  /*34430*/  LDL.LU R0, [R1+0x1354] ;  /* 0x0013540001007983 */ /* 0x001ee80000300800 */
[----:B---3--:R0:W-:Y:S04]  /*34440*/  STL [R1+0x65c8], R0 ;  /* 0x0065c80001007387 */ /* 0x0081e80000100800 */
[----:B0-----:R-:W3:Y:S04]  /*34450*/  LDL.LU R0, [R1+0x1358] ;  /* 0x0013580001007983 */ /* 0x001ee80000300800 */
[----:B---3--:R0:W-:Y:S04]  /*34460*/  STL [R1+0x65cc], R0 ;  /* 0x0065cc0001007387 */ /* 0x0081e80000100800 */
[----:B0-----:R-:W3:Y:S04]  /*34470*/  LDL.LU R0, [R1+0x18] ;  /* 0x0000180001007983 */ /* 0x001ee80000300800 */
[----:B---3--:R0:W-:Y:S04]  /*34480*/  STL [R1+0x65d4], R0 ;  /* 0x0065d40001007387 */ /* 0x0081e80000100800 */
[----:B0-----:R-:W3:Y:S04]  /*34490*/  LDL.LU R0, [R1+0x1c] ;  /* 0x00001c0001007983 */ /* 0x001ee80000300800 */
[----:B---3--:R0:W-:Y:S04]  /*344a0*/  STL [R1+0x65d8], R0 ;  /* 0x0065d80001007387 */ /* 0x0081e80000100800 */
[----:B0-----:R-:W3:Y:S04]  /*344b0*/  LDL.LU R0, [R1+0x20] ;  /* 0x0000200001007983 */ /* 0x001ee80000300800 */
[----:B------:R-:W4:Y:S01]  /*344c0*/  LDL.LU R16, [R1+0x1350] ;  /* 0x0013500001107983 */ /* 0x000f220000300800 */
[----:B--2---:R-:W-:-:S02]  /*344d0*/  LOP3.LUT R2, R25, 0x3f, RZ, 0xc0, !PT ;  /* 0x0000003f19027812 */ /* 0x004fc400078ec0ff */
[----:B------:R-:W-:Y:S01]  /*344e0*/  LOP3.LUT R25, R25, 0x3f, RZ, 0xc0, !PT ;  /* 0x0000003f19197812 */ /* 0x000fe200078ec0ff */
[----:B----4-:R0:W-:Y:S04]  /*344f0*/  STL [R1+0x65d0], R16 ;  /* 0x0065d01001007387 */ /* 0x0101e80000100800 */
[----:B------:R-:W2:Y:S04]  /*34500*/  LDL.LU R17, [R1+0x134c] ;  /* 0x00134c0001117983 */ /* 0x000ea80000300800 */
[----:B------:R-:W4:Y:S04]  /*34510*/  LDL.LU R18, [R1+0x12d8] ;  /* 0x0012d80001127983 */ /* 0x000f280000300800 */
        /* <DEDUP_REMOVED lines=18> */
[----:B0-----:R-:W-:-:S03]  /*34640*/  LOP3.LUT R16, R25, 0x20, RZ, 0x3c, !PT ;  /* 0x0000002019107812 */ /* 0x001fc600078e3cff */
[----:B------:R-:W2:Y:S04]  /*34650*/  LDL.LU R21, [R1+0x4c] ;  /* 0x00004c0001157983 */ /* 0x000ea80000300800 */
[----:B------:R-:W2:Y:S04]  /*34660*/  LDL.LU R22, [R1+0xc] ;  /* 0x00000c0001167983 */ /* 0x000ea80000300800 */
[----:B------:R-:W2:Y:S04]  /*34670*/  LDL.LU R23, [R1+0x8] ;  /* 0x0000080001177983 */ /* 0x000ea80000300800 */
[----:B------:R-:W2:Y:S04]  /*34680*/  LDL.LU R24, [R1+0x4] ;  /* 0x0000040001187983 */ /* 0x000ea80000300800 */
[----:B------:R-:W2:Y:S04]  /*34690*/  LDL.LU R25, [R1] ;  /* 0x0000000001197983 */ /* 0x000ea80000300800 */
[----:B---3--:R0:W-:Y:S04]  /*346a0*/  STS.U8 [R16+UR4+0x3c00], R0 ;  /* 0x003c000010007988 */ /* 0x0081e80008000004 */
[----:B0-----:R-:W3:Y:S04]  /*346b0*/  LDL.LU R0, [R1+0x65d8] ;  /* 0x0065d80001007983 */ /* 0x001ee80000300800 */
[----:B---3--:R0:W-:Y:S04]  /*346c0*/  STS.U8 [R16+UR4+0x3cc0], R0 ;  /* 0x003cc00010007988 */ /* 0x0081e80008000004 */
[----:B0-----:R-:W3:Y:S01]  /*346d0*/  LDL.LU R0, [R1+0x65d4] ;  /* 0x0065d40001007983 */ /* 0x001ee20000300800 */
[----:B------:R-:W-:-:S03]  /*346e0*/  LOP3.LUT R20, R2, 0x28, RZ, 0x3c, !PT ;  /* 0x0000002802147812 */ /* 0x000fc600078e3cff */
[----:B---3--:R0:W-:Y:S04]  /*346f0*/  STS.U8 [R16+UR4+0x3c80], R0 ;  /* 0x003c800010007988 */ /* 0x0081e80008000004 */
[----:B0-----:R-:W3:Y:S04]  /*34700*/  LDL.LU R16, [R1+0x65d0] ;  /* 0x0065d00001107983 */ /* 0x001ee80000300800 */
[----:B------:R-:W2:Y:S04]  /*34710*/  LDL.LU R0, [R1+0x65cc] ;  /* 0x0065cc0001007983 */ /* 0x000ea80000300800 */
[----:B--2---:R0:W-:Y:S04]  /*34720*/  STS.U8 [R20+UR4+0x500], R0 ;  /* 0x0005000014007988 */ /* 0x0041e80008000004 */
[----:B0-----:R-:W2:Y:S04]  /*34730*/  LDL.LU R0, [R1+0x65c8] ;  /* 0x0065c80001007983 */ /* 0x001ea80000300800 */
[----:B--2---:R0:W-:Y:S04]  /*34740*/  STS.U8 [R20+UR4+0x540], R0 ;  /* 0x0005400014007988 */ /* 0x0041e80008000004 */
[----:B---3--:R1:W-:Y:S04]  /*34750*/  STS.U8 [R20+UR4+0x580], R16 ;  /* 0x0005801014007988 */ /* 0x0083e80008000004 */
[----:B------:R2:W-:Y:S04]  /*34760*/  STS.U8 [R20+UR4+0x5c0], R17 ;  /* 0x0005c01114007988 */ /* 0x0005e80008000004 */
[----:B----4-:R3:W-:Y:S04]  /*34770*/  STS.U8 [R20+UR4+0xd40], R18 ;  /* 0x000d401214007988 */ /* 0x0107e80008000004 */
[----:B------:R4:W-:Y:S04]  /*34780*/  STS.U8 [R20+UR4+0xd00], R19 ;  /* 0x000d001314007988 */ /* 0x0009e80008000004 */
[----:B------:R2:W-:Y:S04]  /*34790*/  STS.U8 [R20+UR4+0xdc0], R26 ;  /* 0x000dc01a14007988 */ /* 0x0005e80008000004 */
[----:B0-----:R-:W4:Y:S04]  /*347a0*/  LDL.LU R0, [R1+0x65c4] ;  /* 0x0065c40001007983 */ /* 0x001f280000300800 */
[----:B-1----:R-:W4:Y:S04]  /*347b0*/  LDL.LU R16, [R1+0x65c0] ;  /* 0x0065c00001107983 */ /* 0x002f280000300800 */
[----:B--2---:R-:W2:Y:S04]  /*347c0*/  LDL.LU R17, [R1+0x65bc] ;  /* 0x0065bc0001117983 */ /* 0x004ea80000300800 */
[----:B---3--:R-:W3:Y:S04]  /*347d0*/  LDL.LU R18, [R1+0x65b8] ;  /* 0x0065b80001127983 */ /* 0x008ee80000300800 */
[----:B----4-:R-:W4:Y:S04]  /*347e0*/  LDL.LU R19, [R1+0x65b4] ;  /* 0x0065b40001137983 */ /* 0x010f280000300800 */
[----:B------:R-:W2:Y:S04]  /*347f0*/  LDL.LU R26, [R1+0x65b0] ;  /* 0x0065b000011a7983 */ /* 0x000ea80000300800 */
[----:B------:R0:W-:Y:S04]  /*34800*/  STS.U8 [R20+UR4+0xd80], R27 ;  /* 0x000d801b14007988 */ /* 0x0001e80008000004 */
[----:B------:R1:W-:Y:S04]  /*34810*/  STS.U8 [R20+UR4+0x1500], R28 ;  /* 0x0015001c14007988 */ /* 0x0003e80008000004 */
[----:B------:R1:W-:Y:S04]  /*34820*/  STS.U8 [R20+UR4+0x1540], R29 ;  /* 0x0015401d14007988 */ /* 0x0003e80008000004 */
[----:B0-----:R-:W2:Y:S04]  /*34830*/  LDL.LU R27, [R1+0x65ac] ;  /* 0x0065ac00011b7983 */ /* 0x001ea80000300800 */
[----:B-1----:R-:W2:Y:S04]  /*34840*/  LDL.LU R28, [R1+0x65a8] ;  /* 0x0065a800011c7983 */ /* 0x002ea80000300800 */
[----:B------:R-:W2:Y:S04]  /*34850*/  LDL.LU R29, [R1+0x65a4] ;  /* 0x0065a400011d7983 */ /* 0x000ea80000300800 */
        /* <DEDUP_REMOVED lines=13> */
[----:B------:R0:W-:Y:S04]  /*34930*/  STS.U8 [R20+UR4+0x2d80], R21 ;  /* 0x002d801514007988 */ /* 0x0001e80008000004 */
[----:B------:R1:W-:Y:S04]  /*34940*/  STS.U8 [R20+UR4+0x3500], R22 ;  /* 0x0035001614007988 */ /* 0x0003e80008000004 */
[----:B------:R0:W-:Y:S04]  /*34950*/  STS.U8 [R20+UR4+0x3540], R23 ;  /* 0x0035401714007988 */ /* 0x0001e80008000004 */
[----:B------:R-:W-:Y:S04]  /*34960*/  STS.U8 [R20+UR4+0x3580], R24 ;  /* 0x0035801814007988 */ /* 0x000fe80008000004 */
[----:B------:R1:W-:Y:S04]  /*34970*/  STS.U8 [R20+UR4+0x35c0], R25 ;  /* 0x0035c01914007988 */ /* 0x0003e80008000004 */
[----:B0-----:R-:W3:Y:S04]  /*34980*/  LDL.LU R21, [R1+0x1348] ;  /* 0x0013480001157983 */ /* 0x001ee80000300800 */
[----:B-1----:R-:W4:Y:S04]  /*34990*/  LDL.LU R22, [R1+0x1344] ;  /* 0x0013440001167983 */ /* 0x002f280000300800 */
        /* <DEDUP_REMOVED lines=16> */
[----:B--2---:R-:W-:Y:S04]  /*34aa0*/  STS.U8 [R20+UR4+0x3d40], R29 ;  /* 0x003d401d14007988 */ /* 0x004fe80008000004 */
[----:B------:R0:W-:Y:S04]  /*34ab0*/  STL [R1+0x6578], R29 ;  /* 0x0065781d01007387 */ /* 0x0001e80000100800 */
[----:B------:R-:W-:Y:S04]  /*34ac0*/  STS.U8 [R20+UR4+0x3d00], R28 ;  /* 0x003d001c14007988 */ /* 0x000fe80008000004 */
[----:B------:R-:W-:Y:S04]  /*34ad0*/  STS.U8 [R20+UR4+0x3dc0], R27 ;  /* 0x003dc01b14007988 */ /* 0x000fe80008000004 */
[----:B------:R-:W-:Y:S04]  /*34ae0*/  STS.U8 [R20+UR4+0x3d80], R26 ;  /* 0x003d801a14007988 */ /* 0x000fe80008000004 */
[----:B0-----:R-:W2:Y:S04]  /*34af0*/  LDL.LU R29, [R1+0x12bc] ;  /* 0x0012bc00011d7983 */ /* 0x001ea80000300800 */
[----:B------:R0:W-:Y:S04]  /*34b00*/  STL [R1+0x657c], R28 ;  /* 0x00657c1c01007387 */ /* 0x0001e80000100800 */
[----:B0-----:R-:W2:Y:S04]  /*34b10*/  LDL.LU R28, [R1+0x12c0] ;  /* 0x0012c000011c7983 */ /* 0x001ea80000300800 */
[----:B------:R0:W-:Y:S04]  /*34b20*/  STL [R1+0x6580], R27 ;  /* 0x0065801b01007387 */ /* 0x0001e80000100800 */
[----:B0-----:R-:W2:Y:S04]  /*34b30*/  LDL.LU R27, [R1+0x12c4] ;  /* 0x0012c400011b7983 */ /* 0x001ea80000300800 */
[----:B------:R-:W2:Y:S04]  /*34b40*/  LDL.LU R20, [R1+0x65a0] ;  /* 0x0065a00001147983 */ /* 0x000ea80000300800 */
[----:B------:R0:W-:Y:S04]  /*34b50*/  STL [R1+0x6584], R26 ;  /* 0x0065841a01007387 */ /* 0x0001e80000100800 */
[----:B0-----:R-:W2:Y:S01]  /*34b60*/  LDL.LU R26, [R1+0x12c8] ;  /* 0x0012c800011a7983 */ /* 0x001ea20000300800 */
[----:B------:R-:W-:-:S05]  /*34b70*/  LOP3.LUT R2, R2, 0x30, RZ, 0x3c, !PT ;  /* 0x0000003002027812 */ /* 0x000fca00078e3cff */
[----:B---3--:R0:W-:Y:S04]  /*34b80*/  STS.U8 [R2+UR4+0x600], R21 ;  /* 0x0006001502007988 */ /* 0x0081e80008000004 */
[----:B----4-:R1:W-:Y:S04]  /*34b90*/  STS.U8 [R2+UR4+0x640], R22 ;  /* 0x0006401602007988 */ /* 0x0103e80008000004 */
[----:B------:R3:W-:Y:S04]  /*34ba0*/  STS.U8 [R2+UR4+0x680], R23 ;  /* 0x0006801702007988 */ /* 0x0007e80008000004 */
[----:B------:R4:W-:Y:S04]  /*34bb0*/  STS.U8 [R2+UR4+0x6c0], R25 ;  /* 0x0006c01902007988 */ /* 0x0009e80008000004 */
[----:B0-----:R-:W2:Y:S04]  /*34bc0*/  LDL.LU R21, [R1+0x659c] ;  /* 0x00659c0001157983 */ /* 0x001ea80000300800 */
[----:B-1----:R-:W2:Y:S04]  /*34bd0*/  LDL.LU R22, [R1+0x6598] ;  /* 0x0065980001167983 */ /* 0x002ea80000300800 */
[----:B---3--:R-:W3:Y:S04]  /*34be0*/  LDL.LU R23, [R1+0x6594] ;  /* 0x0065940001177983 */ /* 0x008ee80000300800 */
[----:B----4-:R-:W4:Y:S04]  /*34bf0*/  LDL.LU R25, [R1+0x6590] ;  /* 0x0065900001197983 */ /* 0x010f280000300800 */
[----:B--2---:R-:W-:Y:S04]  /*34c00*/  STS.U8 [R2+UR4+0xe40], R26 ;  /* 0x000e401a02007988 */ /* 0x004fe80008000004 */
        /* <DEDUP_REMOVED lines=9> */
[----:B0-----:R-:W2:Y:S04]  /*34ca0*/  LDL.LU R24, [R1+0x10] ;  /* 0x0000100001187983 */ /* 0x001ea80000300800 */
[----:B------:R-:W2:Y:S04]  /*34cb0*/  LDL.LU R26, [R1+0x1334] ;  /* 0x00133400011a7983 */ /* 0x000ea80000300800 */
[----:B--2---:R0:W-:Y:S04]  /*34cc0*/  STL [R1+0x6588], R26 ;  /* 0x0065881a01007387 */ /* 0x0041e80000100800 */
[----:B0-----:R-:W2:Y:S04]  /*34cd0*/  LDL.LU R26, [R1+0x1338] ;  /* 0x00133800011a7983 */ /* 0x001ea80000300800 */
[----:B------:R0:W-:Y:S04]  /*34ce0*/  STS.U8 [R2+UR4+0x1ec0], R8 ;  /* 0x001ec00802007988 */ /* 0x0001e80008000004 */
[----:B------:R-:W-:Y:S04]  /*34cf0*/  STS.U8 [R2+UR4+0x1e80], R9 ;  /* 0x001e800902007988 */ /* 0x000fe80008000004 */
[----:B------:R-:W-:Y:S04]  /*34d00*/  STS.U8 [R2+UR4+0x2600], R10 ;  /* 0x0026000a02007988 */ /* 0x000fe80008000004 */
[----:B------:R-:W-:Y:S04]  /*34d10*/  STS.U8 [R2+UR4+0x2640], R11 ;  /* 0x0026400b02007988 */ /* 0x000fe80008000004 */
[----:B------:R-:W-:Y:S04]  /*34d20*/  STS.U8 [R2+UR4+0x2680], R12 ;  /* 0x0026800c02007988 */ /* 0x000fe80008000004 */
[----:B------:R-:W-:Y:S04]  /*34d30*/  STS.U8 [R2+UR4+0x26c0], R13 ;  /* 0x0026c00d02007988 */ /* 0x000fe80008000004 */
[----:B------:R-:W-:Y:S04]  /*34d40*/  STS.U8 [R2+UR4+0x2e40], R14 ;  /* 0x002e400e02007988 */ /* 0x000fe80008000004 */
[----:B------:R-:W-:Y:S04]  /*34d50*/  STS.U8 [R2+UR4+0x2e00], R15 ;  /* 0x002e000f02007988 */ /* 0x000fe80008000004 */
[----:B--2---:R1:W-:Y:S04]  /*34d60*/  STL [R1+0x658c], R26 ;  /* 0x00658c1a01007387 */ /* 0x0043e80000100800 */
        /* <DEDUP_REMOVED lines=8> */
[----:B0-----:R-:W2:Y:S01]  /*34df0*/  LDL.LU R8, [R1+0x1230] ;  /* 0x0012300001087983 */ /* 0x001ea20000300800 */
[----:B-1----:R-:W-:-:S03]  /*34e00*/  LOP3.LUT R26, R0, 0x30, RZ, 0x3c, !PT ;  /* 0x00000030001a7812 */ /* 0x002fc600078e3cff */
[----:B------:R-:W2:Y:S04]  /*34e10*/  LDL.LU R9, [R1+0x122c] ;  /* 0x00122c0001097983 */ /* 0x000ea80000300800 */
[----:B------:R-:W2:Y:S04]  /*34e20*/  LDL.LU R10, [R1+0x11b8] ;  /* 0x0011b800010a7983 */ /* 0x000ea80000300800 */
[----:B------:R0:W-:Y:S04]  /*34e30*/  STS.U8 [R26+UR4+0x2ec0], R24 ;  /* 0x002ec0181a007988 */ /* 0x0001e80008000004 */
[----:B----4-:R-:W-:Y:S04]  /*34e40*/  STS.U8 [R26+UR4+0x2e80], R25 ;  /* 0x002e80191a007988 */ /* 0x010fe80008000004 */
[----:B---3--:R-:W-:Y:S04]  /*34e50*/  STS.U8 [R26+UR4+0x3600], R23 ;  /* 0x003600171a007988 */ /* 0x008fe80008000004 */
[----:B------:R-:W3:Y:S04]  /*34e60*/  LDL.LU R11, [R1+0x11b4] ;  /* 0x0011b400010b7983 */ /* 0x000ee80000300800 */
[----:B------:R-:W-:Y:S04]  /*34e70*/  STS.U8 [R26+UR4+0x3640], R22 ;  /* 0x003640161a007988 */ /* 0x000fe80008000004 */
[----:B------:R-:W4:Y:S04]  /*34e80*/  LDL.LU R12, [R1+0x11b0] ;  /* 0x0011b000010c7983 */ /* 0x000f280000300800 */
[----:B------:R-:W-:Y:S04]  /*34e90*/  STS.U8 [R26+UR4+0x3680], R21 ;  /* 0x003680151a007988 */ /* 0x000fe80008000004 */
[----:B------:R-:W2:Y:S04]  /*34ea0*/  LDL.LU R13, [R1+0x11ac] ;  /* 0x0011ac00010d7983 */ /* 0x000ea80000300800 */
[----:B------:R-:W-:Y:S04]  /*34eb0*/  STS.U8 [R26+UR4+0x36c0], R20 ;  /* 0x0036c0141a007988 */ /* 0x000fe80008000004 */
[----:B------:R-:W2:Y:S04]  /*34ec0*/  LDL.LU R14, [R1+0xd58] ;  /* 0x000d5800010e7983 */ /* 0x000ea80000300800 */
[----:B------:R-:W-:Y:S04]  /*34ed0*/  STS.U8 [R26+UR4+0x3e40], R19 ;  /* 0x003e40131a007988 */ /* 0x000fe80008000004 */
[----:B------:R-:W2:Y:S04]  /*34ee0*/  LDL.LU R15, [R1+0xd54] ;  /* 0x000d5400010f7983 */ /* 0x000ea80000300800 */
[----:B------:R-:W-:Y:S04]  /*34ef0*/  STS.U8 [R26+UR4+0x3e00], R18 ;  /* 0x003e00121a007988 */ /* 0x000fe80008000004 */
[----:B------:R-:W2:Y:S04]  /*34f00*/  LDL.LU R2, [R1+0xd50] ;  /* 0x000d500001027983 */ /* 0x000ea80000300800 */
[----:B------:R-:W-:Y:S04]  /*34f10*/  STS.U8 [R26+UR4+0x3ec0], R17 ;  /* 0x003ec0111a007988 */ /* 0x000fe80008000004 */
[----:B0-----:R-:W2:Y:S04]  /*34f20*/  LDL.LU R24, [R1+0xc6c] ;  /* 0x000c6c0001187983 */ /* 0x001ea80000300800 */
[----:B------:R0:W-:Y:S04]  /*34f30*/  STS.U8 [R26+UR4+0x3e80], R16 ;  /* 0x003e80101a007988 */ /* 0x0001e80008000004 */
[----:B0-----:R-:W2:Y:S01]  /*34f40*/  LDL.LU R26, [R1+0x658c] ;  /* 0x00658c00011a7983 */ /* 0x001ea20000300800 */
[----:B------:R-:W-:-:S05]  /*34f50*/  LOP3.LUT R0, R0, 0x38, RZ, 0x3c, !PT ;  /* 0x0000003800007812 */ /* 0x000fca00078e3cff */
[----:B--2---:R0:W-:Y:S04]  /*34f60*/  STS.U8 [R0+UR4+0x700], R26 ;  /* 0x0007001a00007988 */ /* 0x0041e80008000004 */
[----:B0-----:R-:W2:Y:S04]  /*34f70*/  LDL.LU R26, [R1+0x6588] ;  /* 0x00658800011a7983 */ /* 0x001ea80000300800 */
[----:B--2---:R0:W-:Y:S04]  /*34f80*/  STS.U8 [R0+UR4+0x740], R26 ;  /* 0x0007401a00007988 */ /* 0x0041e80008000004 */
[----:B------:R1:W-:Y:S04]  /*34f90*/  STS.U8 [R0+UR4+0x780], R27 ;  /* 0x0007801b00007988 */ /* 0x0003e80008000004 */
[----:B------:R2:W-:Y:S04]  /*34fa0*/  STS.U8 [R0+UR4+0x7c0], R28 ;  /* 0x0007c01c00007988 */ /* 0x0005e80008000004 */
[----:B------:R0:W-:Y:S04]  /*34fb0*/  STS.U8 [R0+UR4+0xf40], R29 ;  /* 0x000f401d00007988 */ /* 0x0001e80008000004 */
[----:B------:R1:W-:Y:S04]  /*34fc0*/  STS.U8 [R0+UR4+0xf00], R5 ;  /* 0x000f000500007988 */ /* 0x0003e80008000004 */
[----:B------:R2:W-:Y:S04]  /*34fd0*/  STS.U8 [R0+UR4+0xfc0], R4 ;  /* 0x000fc00400007988 */ /* 0x0005e80008000004 */
[----:B0-----:R-:W4:Y:S04]  /*34fe0*/  LDL.LU R26, [R1+0x6584] ;  /* 0x00658400011a7983 */ /* 0x001f280000300800 */
[----:B-1----:R-:W4:Y:S04]  /*34ff0*/  LDL.LU R27, [R1+0x6580] ;  /* 0x00658000011b7983 */ /* 0x002f280000300800 */
[----:B--2---:R-:W2:Y:S04]  /*35000*/  LDL.LU R28, [R1+0x657c] ;  /* 0x00657c00011c7983 */ /* 0x004ea80000300800 */
[----:B------:R-:W2:Y:S04]  /*35010*/  LDL.LU R29, [R1+0x6578] ;  /* 0x00657800011d7983 */ /* 0x000ea80000300800 */
[----:B------:R-:W2:Y:S04]  /*35020*/  LDL.LU R5, [R1+0x6574] ;  /* 0x0065740001057983 */ /* 0x000ea80000300800 */
[----:B------:R-:W2:Y:S04]  /*35030*/  LDL.LU R4, [R1+0x6570] ;  /* 0x0065700001047983 */ /* 0x000ea80000300800 */
[----:B------:R0:W-:Y:S04]  /*35040*/  STS.U8 [R0+UR4+0xf80], R3 ;  /* 0x000f800300007988 */ /* 0x0001e80008000004 */
[----:B------:R1:W-:Y:S04]  /*35050*/  STS.U8 [R0+UR4+0x1700], R6 ;  /* 0x0017000600007988 */ /* 0x0003e80008000004 */
[----:B------:R0:W-:Y:S04]  /*35060*/  STS.U8 [R0+UR4+0x1740], R7 ;  /* 0x0017400700007988 */ /* 0x0001e80008000004 */
[----:B------:R0:W-:Y:S04]  /*35070*/  STS.U8 [R0+UR4+0x1780], R8 ;  /* 0x0017800800007988 */ /* 0x0001e80008000004 */
[----:B------:R1:W-:Y:S04]  /*35080*/  STS.U8 [R0+UR4+0x17c0], R9 ;  /* 0x0017c00900007988 */ /* 0x0003e80008000004 */
[----:B------:R3:W-:Y:S04]  /*35090*/  STS.U8 [R0+UR4+0x1f40], R10 ;  /* 0x001f400a00007988 */ /* 0x0007e80008000004 */
[----:B0-----:R-:W2:Y:S04]  /*350a0*/  LDL.LU R3, [R1+0x656c] ;  /* 0x00656c0001037983 */ /* 0x001ea80000300800 */
[----:B-1----:R-:W2:Y:S04]  /*350b0*/  LDL.LU R6, [R1+0x6568] ;  /* 0x0065680001067983 */ /* 0x002ea80000300800 */
[----:B------:R-:W2:Y:S04]  /*350c0*/  LDL.LU R7, [R1+0x6564] ;  /* 0x0065640001077983 */ /* 0x000ea80000300800 */
[----:B------:R-:W2:Y:S04]  /*350d0*/  LDL.LU R8, [R1+0x6560] ;  /* 0x0065600001087983 */ /* 0x000ea80000300800 */
[----:B------:R-:W2:Y:S04]  /*350e0*/  LDL.LU R9, [R1+0x655c] ;  /* 0x00655c0001097983 */ /* 0x000ea80000300800 */
[----:B---3--:R-:W3:Y:S04]  /*350f0*/  LDL.LU R10, [R1+0x6558] ;  /* 0x00655800010a7983 */ /* 0x008ee80000300800 */
[----:B------:R0:W-:Y:S04]  /*35100*/  STS.U8 [R0+UR4+0x1f00], R11 ;  /* 0x001f000b00007988 */ /* 0x0001e80008000004 */
[----:B----4-:R1:W-:Y:S04]  /*35110*/  STS.U8 [R0+UR4+0x1fc0], R12 ;  /* 0x001fc00c00007988 */ /* 0x0103e80008000004 */
[----:B------:R4:W-:Y:S04]  /*35120*/  STS.U8 [R0+UR4+0x1f80], R13 ;  /* 0x001f800d00007988 */ /* 0x0009e80008000004 */
[----:B------:R0:W-:Y:S04]  /*35130*/  STS.U8 [R0+UR4+0x2700], R14 ;  /* 0x0027000e00007988 */ /* 0x0001e80008000004 */
[----:B------:R1:W-:Y:S04]  /*35140*/  STS.U8 [R0+UR4+0x2740], R15 ;  /* 0x0027400f00007988 */ /* 0x0003e80008000004 */
[----:B------:R4:W-:Y:S04]  /*35150*/  STS.U8 [R0+UR4+0x2780], R2 ;  /* 0x0027800200007988 */ /* 0x0009e80008000004 */
[----:B0-----:R-:W2:Y:S04]  /*35160*/  LDL.LU R11, [R1+0x6554] ;  /* 0x00655400010b7983 */ /* 0x001ea80000300800 */
[----:B-1----:R-:W2:Y:S04]  /*35170*/  LDL.LU R12, [R1+0x6550] ;  /* 0x00655000010c7983 */ /* 0x002ea80000300800 */
[----:B----4-:R-:W4:Y:S04]  /*35180*/  LDL.LU R13, [R1+0x654c] ;  /* 0x00654c00010d7983 */ /* 0x010f280000300800 */
[----:B------:R-:W2:Y:S04]  /*35190*/  LDL.LU R14, [R1+0x6548] ;  /* 0x00654800010e7983 */ /* 0x000ea80000300800 */
[----:B------:R-:W2:Y:S04]  /*351a0*/  LDL.LU R15, [R1+0x6544] ;  /* 0x00654400010f7983 */ /* 0x000ea80000300800 */
[----:B------:R-:W2:Y:S04]  /*351b0*/  LDL R2, [R1+0x304c] ;  /* 0x00304c0001027983 */ /* 0x000ea80000100800 */
[----:B------:R0:W-:Y:S04]  /*351c0*/  STS.U8 [R0+UR4+0x27c0], R24 ;  /* 0x0027c01800007988 */ /* 0x0001e80008000004 */
[----:B0-----:R-:W2:Y:S04]  /*351d0*/  LDL.LU R24, [R1+0x6540] ;  /* 0x0065400001187983 */ /* 0x001ea80000300800 */
[----:B--2---:R-:W-:Y:S04]  /*351e0*/  STS.U8 [R0+UR4+0x2f40], R24 ;  /* 0x002f401800007988 */ /* 0x004fe80008000004 */
[----:B------:R-:W-:Y:S04]  /*351f0*/  STS.U8 [R0+UR4+0x2f00], R15 ;  /* 0x002f000f00007988 */ /* 0x000fe80008000004 */
[----:B------:R-:W-:Y:S04]  /*35200*/  STS.U8 [R0+UR4+0x2fc0], R14 ;  /* 0x002fc00e00007988 */ /* 0x000fe80008000004 */
[----:B----4-:R-:W-:Y:S04]  /*35210*/  STS.U8 [R0+UR4+0x2f80], R13 ;  /* 0x002f800d00007988 */ /* 0x010fe80008000004 */
[----:B------:R-:W-:Y:S04]  /*35220*/  STS.U8 [R0+UR4+0x3700], R12 ;  /* 0x0037000c00007988 */ /* 0x000fe80008000004 */
[----:B------:R-:W-:Y:S04]  /*35230*/  STS.U8 [R0+UR4+0x3740], R11 ;  /* 0x0037400b00007988 */ /* 0x000fe80008000004 */
[----:B---3--:R-:W-:Y:S04]  /*35240*/  STS.U8 [R0+UR4+0x3780], R10 ;  /* 0x0037800a00007988 */ /* 0x008fe80008000004 */
[----:B------:R-:W-:Y:S04]  /*35250*/  STS.U8 [R0+UR4+0x37c0], R9 ;  /* 0x0037c00900007988 */ /* 0x000fe80008000004 */
[----:B------:R-:W-:Y:S04]  /*35260*/  STS.U8 [R0+UR4+0x3f40], R8 ;  /* 0x003f400800007988 */ /* 0x000fe80008000004 */
[----:B------:R-:W-:Y:S04]  /*35270*/  STS.U8 [R0+UR4+0x3f00], R7 ;  /* 0x003f000700007988 */ /* 0x000fe80008000004 */
[----:B------:R-:W-:Y:S04]  /*35280*/  STS.U8 [R0+UR4+0x3fc0], R6 ;  /* 0x003fc00600007988 */ /* 0x000fe80008000004 */
[----:B------:R0:W-:Y:S04]  /*35290*/  STS.U8 [R0+UR4+0x3f80], R3 ;  /* 0x003f800300007988 */ /* 0x0001e80008000004 */
[----:B0-----:R-:W2:Y:S04]  /*352a0*/  LDL.LU R0, [R1+0x653c] ;  /* 0x00653c0001007983 */ /* 0x001ea80000300800 */
[----:B------:R-:W3:Y:S01]  /*352b0*/  LDL R3, [R1+0x3044] ;  /* 0x0030440001037983 */ /* 0x000ee20000100800 */
[----:B------:R-:W-:Y:S01]  /*352c0*/  BAR.SYNC.DEFER_BLOCKING 0x0 ;  /* 0x0000000000007b1d */ /* 0x000fe20000010000 */
[----:B------:R-:W-:-:S06]  /*352d0*/  PRMT R5, RZ, 0x7610, R5 ;  /* 0x00007610ff057816 */ /* 0x000fcc0000000005 */
[----:B---3--:R-:W3:Y:S04]  /*352e0*/  @!P0 LDG.E.U8 R5, desc[UR42][R2.64] ;  /* 0x0000002a02058981 */ /* 0x008ee8000c1e1100 */
[----:B---3--:R0:W-:Y:S04]  /*352f0*/  STL [R1+0x139c], R5 ;  /* 0x00139c0501007387 */ /* 0x0081e80000100800 */
[----:B0-----:R-:W3:Y:S04]  /*35300*/  LDL.LU R5, [R1+0x6538] ;  /* 0x0065380001057983 */ /* 0x001ee80000300800 */
[----:B------:R-:W4:Y:S04]  /*35310*/  LDL R2, [R1+0x2884] ;  /* 0x0028840001027983 */ /* 0x000f280000100800 */
[----:B------:R-:W4:Y:S01]  /*35320*/  LDL R3, [R1+0x2cf0] ;  /* 0x002cf00001037983 */ /* 0x000f220000100800 */
[----:B--2---:R-:W-:-:S02]  /*35330*/  PRMT R0, RZ, 0x7610, R0 ;  /* 0x00007610ff007816 */ /* 0x004fc40000000000 */
[----:B----4-:R-:W-:-:S04]  /*35340*/  @!P0 LOP3.LUT R3, R3, R2, RZ, 0x3c, !PT ;  /* 0x0000000203038212 */ /* 0x010fc800078e3cff */
[----:B------:R-:W-:-:S04]  /*35350*/  @!P0 LOP3.LUT R2, R3, R2, RZ, 0x3c, !PT ;  /* 0x0000000203028212 */ /* 0x000fc800078e3cff */
[----:B------:R-:W-:-:S05]  /*35360*/  @!P0 LOP3.LUT R3, R3, R2, RZ, 0x3c, !PT ;  /* 0x0000000203038212 */ /* 0x000fca00078e3cff */
[----:B------:R-:W2:Y:S04]  /*35370*/  @!P0 LDG.E.U8 R0, desc[UR42][R2.64] ;  /* 0x0000002a02008981 */ /* 0x000ea8000c1e1100 */
[----:B--2---:R0:W-:Y:S04]  /*35380*/  STL [R1+0x13a4], R0 ;  /* 0x0013a40001007387 */ /* 0x0041e80000100800 */
[----:B0-----:R-:W2:Y:S04]  /*35390*/  LDL.LU R0, [R1+0x6534] ;  /* 0x0065340001007983 */ /* 0x001ea80000300800 */
[----:B------:R-:W4:Y:S04]  /*353a0*/  LDL R2, [R1+0x2088] ;  /* 0x0020880001027983 */ /* 0x000f280000100800 */
[----:B------:R-:W4:Y:S01]  /*353b0*/  LDL R3, [R1+0x2880] ;  /* 0x0028800001037983 */ /* 0x000f220000100800 */
[----:B------:R-:W-:-:S02]  /*353c0*/  PRMT R4, RZ, 0x7610, R4 ;  /* 0x00007610ff047816 */ /* 0x000fc40000000004 */
[----:B----4-:R-:W-:-:S04]  /*353d0*/  @!P0 LOP3.LUT R3, R3, R2, RZ, 0x3c, !PT ;  /* 0x0000000203038212 */ /* 0x010fc800078e3cff */
[----:B------:R-:W-:-:S04]  /*353e0*/  @!P0 LOP3.LUT R2, R3, R2, RZ, 0x3c, !PT ;  /* 0x0000000203028212 */ /* 0x000fc800078e3cff */
[----:B------:R-:W-:-:S05]  /*353f0*/  @!P0 LOP3.LUT R3, R3, R2, RZ, 0x3c, !PT ;  /* 0x0000000203038212 */ /* 0x000fca00078e3cff */
[----:B------:R-:W4:Y:S04]  /*35400*/  @!P0 LDG.E.U8 R4, desc[UR42][R2.64] ;  /* 0x0000002a02048981 */ /* 0x000f28000c1e1100 */
[----:B----4-:R0:W-:Y:S04]  /*35410*/  STL [R1+0x13a0], R4 ;  /* 0x0013a00401007387 */ /* 0x0101e80000100800 */
[----:B0-----:R-:W4:Y:S04]  /*35420*/  LDL.LU R4, [R1+0x6530] ;  /* 0x0065300001047983 */ /* 0x001f280000300800 */
[----:B------:R-:W3:Y:S04]  /*35430*/  LDL R2, [R1+0x287c] ;  /* 0x00287c0001027983 */ /* 0x000ee80000100800 */
[----:B------:R-:W3:Y:S01]  /*35440*/  LDL R3, [R1+0x2cec] ;  /* 0x002cec0001037983 */ /* 0x000ee20000100800 */
[----:B--2---:R-:W-:-:S02]  /*35450*/  PRMT R0, RZ, 0x7610, R0 ;  /* 0x00007610ff007816 */ /* 0x004fc40000000000 */
[----:B---3--:R-:W-:-:S04]  /*35460*/  @!P0 LOP3.LUT R3, R3, R2, RZ, 0x3c, !PT ;  /* 0x0000000203038212 */ /* 0x008fc800078e3cff */
[----:B------:R-:W-:-:S04]  /*35470*/  @!P0 LOP3.LUT R2, R3, R2, RZ, 0x3c, !PT ;  /* 0x0000000203028212 */ /* 0x000fc800078e3cff */
[----:B------:R-:W-:-:S05]  /*35480*/  @!P0 LOP3.LUT R3, R3, R2, RZ, 0x3c, !PT ;  /* 0x0000000203038212 */ /* 0x000fca00078e3cff */
[----:B------:R-:W2:Y:S04]  /*35490*/  @!P0 LDG.E.U8 R0, desc[UR42][R2.64] ;  /* 0x0000002a02008981 */ /* 0x000ea8000c1e1100 */
[----:B--2---:R0:W-:Y:S04]  /*354a0*/  STL [R1+0x1398], R0 ;  /* 0x0013980001007387 */ /* 0x0041e80000100800 */
[----:B0-----:R-:W2:Y:S04]  /*354b0*/  LDL.LU R0, [R1+0x652c] ;  /* 0x00652c0001007983 */ /* 0x001ea80000300800 */
[----:B------:R-:W3:Y:S04]  /*354c0*/  LDL R2, [R1+0x2878] ;  /* 0x0028780001027983 */ /* 0x000ee80000100800 */
[----:B------:R-:W3:Y:S01]  /*354d0*/  LDL R3, [R1+0x2ce8] ;  /* 0x002ce80001037983 */ /* 0x000ee20000100800 */
[----:B----4-:R-:W-:-:S02]  /*354e0*/  PRMT R4, RZ, 0x7610, R4 ;  /* 0x00007610ff047816 */ /* 0x010fc40000000004 */
[----:B---3--:R-:W-:-:S04]  /*354f0*/  @!P0 LOP3.LUT R3, R3, R2, RZ, 0x3c, !PT ;  /* 0x0000000203038212 */ /* 0x008fc800078e3cff */
[----:B------:R-:W-:-:S04]  /*35500*/  @!P0 LOP3.LUT R2, R3, R2, RZ, 0x3c, !PT ;  /* 0x0000000203028212 */ /* 0x000fc800078e3cff */
[----:B------:R-:W-:-:S05]  /*35510*/  @!P0 LOP3.LUT R3, R3, R2, RZ, 0x3c, !PT ;  /* 0x0000000203038212 */ /* 0x000fca00078e3cff */
[----:B------:R-:W3:Y:S04]  /*35520*/  @!P0 LDG.E.U8 R4, desc[UR42][R2.64] ;  /* 0x0000002a02048981 */ /* 0x000ee8000c1e1100 */
        /* <DEDUP_REMOVED lines=13> */
[----:B---3--:R-:W-:-:S02]  /*35600*/  PRMT R4, RZ, 0x7610, R4 ;  /* 0x00007610ff047816 */ /* 0x008fc40000000004 */
[----:B----4-:R-:W-:-:S04]  /*35610*/  @!P0 LOP3.LUT R3, R3, R2, RZ, 0x3c, !PT ;  /* 0x0000000203038212 */ /* 0x010fc800078e3cff */
        /* <DEDUP_REMOVED lines=2010> */
[----:B--2---:R0:W-:Y:S04]  /*3d3c0*/  STL [R1], R0 ;  /* 0x0000000001007387 */ /* 0x0041e80000100800 */
[----:B0-----:R-:W2:Y:S04]  /*3d3d0*/  LDL.LU R0, [R1+0x61a4] ;  /* 0x0061a40001007983 */ /* 0x001ea80000300800 */
[----:B------:R-:W3:Y:S04]  /*3d3e0*/  LDL R2, [R1+0x2f74] ;  /* 0x002f740001027983 */ /* 0x000ee80000100800 */
[----:B------:R-:W3:Y:S01]  /*3d3f0*/  LDL R3, [R1+0x2fb0] ;  /* 0x002fb00001037983 */ /* 0x000ee20000100800 */
[----:B------:R-:W-:-:S02]  /*3d400*/  PRMT R29, RZ, 0x7610, R29 ;  /* 0x00007610ff1d7816 */ /* 0x000fc4000000001d */
[----:B---3--:R-:W-:-:S04]  /*3d410*/  @!P0 LOP3.LUT R3, R3, R2, RZ, 0x3c, !PT ;  /* 0x0000000203038212 */ /* 0x008fc800078e3cff */
[----:B------:R-:W-:-:S04]  /*3d420*/  @!P0 LOP3.LUT R2, R3, R2, RZ, 0x3c, !PT ;  /* 0x0000000203028212 */ /* 0x000fc800078e3cff */
[----:B------:R-:W-:-:S05]  /*3d430*/  @!P0 LOP3.LUT R3, R3, R2, RZ, 0x3c, !PT ;  /* 0x0000000203038212 */ /* 0x000fca00078e3cff */
[----:B------:R-:W3:Y:S04]  /*3d440*/  @!P0 LDG.E.U8 R29, desc[UR42][R2.64] ;  /* 0x0000002a021d8981 */ /* 0x000ee8000c1e1100 */
[----:B------:R-:W2:Y:S04]  /*3d450*/  LDL R2, [R1+0x2f7c] ;  /* 0x002f7c0001027983 */ /* 0x000ea80000100800 */
[----:B------:R-:W2:Y:S01]  /*3d460*/  LDL R3, [R1+0x2fb8] ;  /* 0x002fb80001037983 */ /* 0x000ea20000100800 */
[----:B------:R-:W-:-:S03]  /*3d470*/  PRMT R28, RZ, 0x7610, R28 ;  /* 0x00007610ff1c7816 */ /* 0x000fc6000000001c */
[----:B---3--:R0:W-:Y:S04]  /*3d480*/  STL [R1+0x6130], R29 ;  /* 0x0061301d01007387 */ /* 0x0081e80000100800 */
[----:B0-----:R-:W3:Y:S01]  /*3d490*/  LDL R29, [R1+0x2fc0] ;  /* 0x002fc000011d7983 */ /* 0x001ee20000100800 */
[----:B--2---:R-:W-:-:S04]  /*3d4a0*/  @!P0 LOP3.LUT R3, R3, R2, RZ, 0x3c, !PT ;  /* 0x0000000203038212 */ /* 0x004fc800078e3cff */
[----:B------:R-:W-:-:S04]  /*3d4b0*/  @!P0 LOP3.LUT R2, R3, R2, RZ, 0x3c, !PT ;  /* 0x0000000203028212 */ /* 0x000fc800078e3cff */
[----:B------:R-:W-:-:S05]  /*3d4c0*/  @!P0 LOP3.LUT R3, R3, R2, RZ, 0x3c, !PT ;  /* 0x0000000203038212 */ /* 0x000fca00078e3cff */
[----:B------:R3:W2:Y:S04]  /*3d4d0*/  @!P0 LDG.E.U8 R28, desc[UR42][R2.64] ;  /* 0x0000002a021c8981 */ /* 0x0006a8000c1e1100 */
[----:B------:R-:W4:Y:S01]  /*3d4e0*/  LDL R3, [R1+0x2f84] ;  /* 0x002f840001037983 */ /* 0x000f220000100800 */
[----:B------:R-:W-:Y:S01]  /*3d4f0*/  PRMT R27, RZ, 0x7610, R27 ;  /* 0x00007610ff1b7816 */ /* 0x000fe2000000001b */
[----:B---3--:R-:W-:Y:S02]  /*3d500*/  @!P0 IMAD.MOV.U32 R2, RZ, RZ, R29 ;  /* 0x000000ffff028224 */ /* 0x008fe400078e001d */
[----:B--2---:R0:W-:Y:S01]  /*3d510*/  STL [R1+0x6100], R28 ;  /* 0x0061001c01007387 */ /* 0x0041e20000100800 */
[----:B------:R-:W-:-:S03]  /*3d520*/  PRMT R26, RZ, 0x7610, R26 ;  /* 0x00007610ff1a7816 */ /* 0x000fc6000000001a */
[----:B------:R-:W2:Y:S04]  /*3d530*/  LDL R29, [R1+0x2fa4] ;  /* 0x002fa400011d7983 */ /* 0x000ea80000100800 */
[----:B----4-:R1:W3:Y:S04]  /*3d540*/  @!P0 LDG.E.U8 R27, desc[UR42][R2.64] ;  /* 0x0000002a021b8981 */ /* 0x0102e8000c1e1100 */
[----:B0-----:R-:W4:Y:S04]  /*3d550*/  LDL R28, [R1+0x2fe0] ;  /* 0x002fe000011c7983 */ /* 0x001f280000100800 */
[----:B------:R-:W1:Y:S04]  /*3d560*/  LDL R2, [R1+0x2f8c] ;  /* 0x002f8c0001027983 */ /* 0x000e680000100800 */
[----:B------:R-:W1:Y:S02]  /*3d570*/  LDL R3, [R1+0x2fc8] ;  /* 0x002fc80001037983 */ /* 0x000e640000100800 */
[----:B-1----:R-:W-:-:S04]  /*3d580*/  @!P0 LOP3.LUT R3, R3, R2, RZ, 0x3c, !PT ;  /* 0x0000000203038212 */ /* 0x002fc800078e3cff */
[----:B------:R-:W-:-:S04]  /*3d590*/  @!P0 LOP3.LUT R2, R3, R2, RZ, 0x3c, !PT ;  /* 0x0000000203028212 */ /* 0x000fc800078e3cff */
[----:B------:R-:W-:-:S05]  /*3d5a0*/  @!P0 LOP3.LUT R3, R3, R2, RZ, 0x3c, !PT ;  /* 0x0000000203038212 */ /* 0x000fca00078e3cff */
[----:B------:R-:W2:Y:S04]  /*3d5b0*/  @!P0 LDG.E.U8 R26, desc[UR42][R2.64] ;  /* 0x0000002a021a8981 */ /* 0x000ea8000c1e1100 */
[----:B---3--:R0:W-:Y:S04]  /*3d5c0*/  STL [R1+0x6104], R27 ;  /* 0x0061041b01007387 */ /* 0x0081e80000100800 */
[----:B------:R-:W3:Y:S04]  /*3d5d0*/  LDL R2, [R1+0x2f94] ;  /* 0x002f940001027983 */ /* 0x000ee80000100800 */
[----:B------:R-:W3:Y:S04]  /*3d5e0*/  LDL R3, [R1+0x2fd0] ;  /* 0x002fd00001037983 */ /* 0x000ee80000100800 */
[----:B0-----:R-:W4:Y:S04]  /*3d5f0*/  LDL R27, [R1+0x2fd8] ;  /* 0x002fd800011b7983 */ /* 0x001f280000100800 */
[----:B--2---:R0:W-:Y:S04]  /*3d600*/  STL [R1+0x617c], R26 ;  /* 0x00617c1a01007387 */ /* 0x0041e80000100800 */
[----:B0-----:R-:W2:Y:S01]  /*3d610*/  LDL R26, [R1+0x2f9c] ;  /* 0x002f9c00011a7983 */ /* 0x001ea20000100800 */
[----:B---3--:R-:W-:-:S02]  /*3d620*/  @!P0 LOP3.LUT R3, R3, R2, RZ, 0x3c, !PT ;  /* 0x0000000203038212 */ /* 0x008fc400078e3cff */
[----:B------:R-:W-:Y:S02]  /*3d630*/  PRMT R25, RZ, 0x7610, R25 ;  /* 0x00007610ff197816 */ /* 0x000fe40000000019 */
[----:B------:R-:W-:-:S04]  /*3d640*/  @!P0 LOP3.LUT R2, R3, R2, RZ, 0x3c, !PT ;  /* 0x0000000203028212 */ /* 0x000fc800078e3cff */
[----:B------:R-:W-:Y:S02]  /*3d650*/  @!P0 LOP3.LUT R3, R3, R2, RZ, 0x3c, !PT ;  /* 0x0000000203038212 */ /* 0x000fe400078e3cff */
[----:B------:R-:W-:-:S03]  /*3d660*/  PRMT R24, RZ, 0x7610, R24 ;  /* 0x00007610ff187816 */ /* 0x000fc60000000018 */
[----:B------:R4:W3:Y:S02]  /*3d670*/  @!P0 LDG.E.U8 R25, desc[UR42][R2.64] ;  /* 0x0000002a02198981 */ /* 0x0008e4000c1e1100 */
[----:B----4-:R-:W-:Y:S02]  /*3d680*/  @!P0 IMAD.MOV.U32 R2, RZ, RZ, R27 ;  /* 0x000000ffff028224 */ /* 0x010fe400078e001b */
[----:B--2---:R-:W-:-:S05]  /*3d690*/  @!P0 IMAD.MOV.U32 R3, RZ, RZ, R26 ;  /* 0x000000ffff038224 */ /* 0x004fca00078e001a */
[----:B------:R0:W2:Y:S01]  /*3d6a0*/  @!P0 LDG.E.U8 R24, desc[UR42][R2.64] ;  /* 0x0000002a02188981 */ /* 0x0000a2000c1e1100 */
[----:B------:R-:W-:Y:S01]  /*3d6b0*/  PRMT R23, RZ, 0x7610, R23 ;  /* 0x00007610ff177816 */ /* 0x000fe20000000017 */
[----:B0-----:R-:W-:Y:S02]  /*3d6c0*/  @!P0 IMAD.MOV.U32 R2, RZ, RZ, R28 ;  /* 0x000000ffff028224 */ /* 0x001fe400078e001c */
[----:B------:R-:W-:Y:S01]  /*3d6d0*/  @!P0 IMAD.MOV.U32 R3, RZ, RZ, R29 ;  /* 0x000000ffff038224 */ /* 0x000fe200078e001d */
[----:B---3--:R0:W-:Y:S04]  /*3d6e0*/  STL [R1+0x6180], R25 ;  /* 0x0061801901007387 */ /* 0x0081e80000100800 */
[----:B------:R-:W3:Y:S04]  /*3d6f0*/  @!P0 LDG.E.U8 R23, desc[UR42][R2.64] ;  /* 0x0000002a02178981 */ /* 0x000ee8000c1e1100 */
[----:B0-----:R-:W4:Y:S04]  /*3d700*/  LDL R25, [R1+0x2fe8] ;  /* 0x002fe80001197983 */ /* 0x001f280000100800 */
[----:B--2---:R0:W-:Y:S01]  /*3d710*/  STL [R1+0x615c], R24 ;  /* 0x00615c1801007387 */ /* 0x0041e20000100800 */
[----:B------:R-:W-:-:S03]  /*3d720*/  PRMT R22, RZ, 0x7610, R22 ;  /* 0x00007610ff167816 */ /* 0x000fc60000000016 */
[----:B------:R-:W2:Y:S04]  /*3d730*/  LDL R29, [R1+0x2fbc] ;  /* 0x002fbc00011d7983 */ /* 0x000ea80000100800 */
[----:B------:R-:W2:Y:S04]  /*3d740*/  LDL R28, [R1+0x2ff8] ;  /* 0x002ff800011c7983 */ /* 0x000ea80000100800 */
[----:B------:R-:W2:Y:S04]  /*3d750*/  LDL R27, [R1+0x2fc4] ;  /* 0x002fc400011b7983 */ /* 0x000ea80000100800 */
[----:B------:R-:W2:Y:S04]  /*3d760*/  LDL R26, [R1+0x3000] ;  /* 0x00300000011a7983 */ /* 0x000ea80000100800 */
[----:B0-----:R-:W2:Y:S04]  /*3d770*/  LDL R24, [R1+0x2fac] ;  /* 0x002fac0001187983 */ /* 0x001ea80000100800 */
[----:B---3--:R0:W-:Y:S01]  /*3d780*/  STL [R1+0x6160], R23 ;  /* 0x0061601701007387 */ /* 0x0081e20000100800 */
[----:B----4-:R-:W-:-:S03]  /*3d790*/  @!P0 IMAD.MOV.U32 R2, RZ, RZ, R25 ;  /* 0x000000ffff028224 */ /* 0x010fc600078e0019 */
[----:B------:R-:W3:Y:S04]  /*3d7a0*/  LDL R25, [R1+0x2fcc] ;  /* 0x002fcc0001197983 */ /* 0x000ee80000100800 */
[----:B0-----:R-:W4:Y:S01]  /*3d7b0*/  LDL R23, [R1+0x2ff0] ;  /* 0x002ff00001177983 */ /* 0x001f220000100800 */
[----:B--2---:R-:W-:-:S03]  /*3d7c0*/  @!P0 IMAD.MOV.U32 R3, RZ, RZ, R24 ;  /* 0x000000ffff038224 */ /* 0x004fc600078e0018 */
[----:B------:R-:W2:Y:S04]  /*3d7d0*/  LDL R24, [R1+0x3008] ;  /* 0x0030080001187983 */ /* 0x000ea80000100800 */
[----:B------:R4:W2:Y:S04]  /*3d7e0*/  @!P0 LDG.E.U8 R22, desc[UR42][R2.64] ;  /* 0x0000002a02168981 */ /* 0x0008a8000c1e1100 */
[----:B------:R-:W2:Y:S01]  /*3d7f0*/  LDL R3, [R1+0x2fb4] ;  /* 0x002fb40001037983 */ /* 0x000ea20000100800 */
[----:B------:R-:W-:Y:S01]  /*3d800*/  PRMT R21, RZ, 0x7610, R21 ;  /* 0x00007610ff157816 */ /* 0x000fe20000000015 */
[----:B----4-:R-:W-:Y:S01]  /*3d810*/  @!P0 IMAD.MOV.U32 R2, RZ, RZ, R23 ;  /* 0x000000ffff028224 */ /* 0x010fe200078e0017 */
[----:B------:R-:W-:-:S02]  /*3d820*/  PRMT R20, RZ, 0x7610, R20 ;  /* 0x00007610ff147816 */ /* 0x000fc40000000014 */
[----:B------:R-:W-:Y:S02]  /*3d830*/  PRMT R19, RZ, 0x7610, R19 ;  /* 0x00007610ff137816 */ /* 0x000fe40000000013 */
[----:B------:R-:W-:Y:S01]  /*3d840*/  PRMT R18, RZ, 0x7610, R18 ;  /* 0x00007610ff127816 */ /* 0x000fe20000000012 */
[----:B--2---:R0:W2:Y:S02]  /*3d850*/  @!P0 LDG.E.U8 R21, desc[UR42][R2.64] ;  /* 0x0000002a02158981 */ /* 0x0040a4000c1e1100 */
[----:B0-----:R-:W-:Y:S02]  /*3d860*/  @!P0 IMAD.MOV.U32 R2, RZ, RZ, R28 ;  /* 0x000000ffff028224 */ /* 0x001fe400078e001c */
[----:B------:R-:W-:-:S05]  /*3d870*/  @!P0 IMAD.MOV.U32 R3, RZ, RZ, R29 ;  /* 0x000000ffff038224 */ /* 0x000fca00078e001d */
[----:B------:R0:W4:Y:S02]  /*3d880*/  @!P0 LDG.E.U8 R20, desc[UR42][R2.64] ;  /* 0x0000002a02148981 */ /* 0x000124000c1e1100 */
[----:B0-----:R-:W-:Y:S02]  /*3d890*/  @!P0 IMAD.MOV.U32 R2, RZ, RZ, R26 ;  /* 0x000000ffff028224 */ /* 0x001fe400078e001a */
[----:B------:R-:W-:-:S05]  /*3d8a0*/  @!P0 IMAD.MOV.U32 R3, RZ, RZ, R27 ;  /* 0x000000ffff038224 */ /* 0x000fca00078e001b */
[----:B------:R0:W4:Y:S04]  /*3d8b0*/  @!P0 LDG.E.U8 R19, desc[UR42][R2.64] ;  /* 0x0000002a02138981 */ /* 0x000128000c1e1100 */
[----:B------:R1:W-:Y:S04]  /*3d8c0*/  STL [R1+0x6134], R22 ;  /* 0x0061341601007387 */ /* 0x0003e80000100800 */
[----:B------:R-:W4:Y:S01]  /*3d8d0*/  LDL R23, [R1+0x2fd4] ;  /* 0x002fd40001177983 */ /* 0x000f220000100800 */
[----:B0-----:R-:W-:Y:S02]  /*3d8e0*/  @!P0 IMAD.MOV.U32 R2, RZ, RZ, R24 ;  /* 0x000000ffff028224 */ /* 0x001fe400078e0018 */
[----:B---3--:R-:W-:Y:S01]  /*3d8f0*/  @!P0 IMAD.MOV.U32 R3, RZ, RZ, R25 ;  /* 0x000000ffff038224 */ /* 0x008fe200078e0019 */
[----:B-1----:R-:W3:Y:S04]  /*3d900*/  LDL R22, [R1+0x3010] ;  /* 0x0030100001167983 */ /* 0x002ee80000100800 */
[----:B------:R0:W3:Y:S04]  /*3d910*/  @!P0 LDG.E.U8 R18, desc[UR42][R2.64] ;  /* 0x0000002a02128981 */ /* 0x0000e8000c1e1100 */
[----:B--2---:R1:W-:Y:S04]  /*3d920*/  STL [R1+0x6138], R21 ;  /* 0x0061381501007387 */ /* 0x0043e80000100800 */
[----:B----4-:R2:W-:Y:S04]  /*3d930*/  STL [R1+0x6108], R20 ;  /* 0x0061081401007387 */ /* 0x0105e80000100800 */
[----:B------:R-:W4:Y:S04]  /*3d940*/  LDL R27, [R1+0x2fdc] ;  /* 0x002fdc00011b7983 */ /* 0x000f280000100800 */
[----:B------:R-:W4:Y:S04]  /*3d950*/  LDL R26, [R1+0x3018] ;  /* 0x00301800011a7983 */ /* 0x000f280000100800 */
[----:B------:R1:W-:Y:S04]  /*3d960*/  STL [R1+0x610c], R19 ;  /* 0x00610c1301007387 */ /* 0x0003e80000100800 */
[----:B------:R-:W4:Y:S04]  /*3d970*/  LDL R25, [R1+0x2fe4] ;  /* 0x002fe40001197983 */ /* 0x000f280000100800 */
[----:B------:R-:W4:Y:S01]  /*3d980*/  LDL R24, [R1+0x3020] ;  /* 0x0030200001187983 */ /* 0x000f220000100800 */
[----:B0-----:R-:W-:-:S02]  /*3d990*/  @!P0 IMAD.MOV.U32 R3, RZ, RZ, R23 ;  /* 0x000000ffff038224 */ /* 0x001fc400078e0017 */
[----:B---3--:R-:W-:Y:S01]  /*3d9a0*/  @!P0 IMAD.MOV.U32 R2, RZ, RZ, R22 ;  /* 0x000000ffff028224 */ /* 0x008fe200078e0016 */
[----:B------:R0:W-:Y:S04]  /*3d9b0*/  STL [R1+0x6184], R18 ;  /* 0x0061841201007387 */ /* 0x0001e80000100800 */
[----:B------:R-:W3:Y:S04]  /*3d9c0*/  LDL R23, [R1+0x2fec] ;  /* 0x002fec0001177983 */ /* 0x000ee80000100800 */
[----:B------:R-:W3:Y:S01]  /*3d9d0*/  LDL R22, [R1+0x3028] ;  /* 0x0030280001167983 */ /* 0x000ee20000100800 */
[----:B------:R-:W-:-:S02]  /*3d9e0*/  PRMT R17, RZ, 0x7610, R17 ;  /* 0x00007610ff117816 */ /* 0x000fc40000000011 */
[----:B------:R-:W-:Y:S02]  /*3d9f0*/  PRMT R16, RZ, 0x7610, R16 ;  /* 0x00007610ff107816 */ /* 0x000fe40000000010 */
[----:B------:R-:W-:Y:S02]  /*3da00*/  PRMT R15, RZ, 0x7610, R15 ;  /* 0x00007610ff0f7816 */ /* 0x000fe4000000000f */
[----:B------:R-:W-:Y:S01]  /*3da10*/  PRMT R14, RZ, 0x7610, R14 ;  /* 0x00007610ff0e7816 */ /* 0x000fe2000000000e */
[----:B-1----:R-:W3:Y:S04]  /*3da20*/  LDL R21, [R1+0x2ff4] ;  /* 0x002ff40001157983 */ /* 0x002ee80000100800 */
[----:B------:R4:W3:Y:S04]  /*3da30*/  @!P0 LDG.E.U8 R17, desc[UR42][R2.64] ;  /* 0x0000002a02118981 */ /* 0x0008e8000c1e1100 */
[----:B--2---:R-:W2:Y:S01]  /*3da40*/  LDL R20, [R1+0x3030] ;  /* 0x0030300001147983 */ /* 0x004ea20000100800 */
[----:B----4-:R-:W-:-:S02]  /*3da50*/  @!P0 IMAD.MOV.U32 R3, RZ, RZ, R27 ;  /* 0x000000ffff038224 */ /* 0x010fc400078e001b */
[----:B------:R-:W-:-:S05]  /*3da60*/  @!P0 IMAD.MOV.U32 R2, RZ, RZ, R26 ;  /* 0x000000ffff028224 */ /* 0x000fca00078e001a */
[----:B------:R1:W4:Y:S02]  /*3da70*/  @!P0 LDG.E.U8 R16, desc[UR42][R2.64] ;  /* 0x0000002a02108981 */ /* 0x000324000c1e1100 */
[----:B-1----:R-:W-:Y:S02]  /*3da80*/  @!P0 IMAD.MOV.U32 R3, RZ, RZ, R25 ;  /* 0x000000ffff038224 */ /* 0x002fe400078e0019 */
[----:B------:R-:W-:-:S05]  /*3da90*/  @!P0 IMAD.MOV.U32 R2, RZ, RZ, R24 ;  /* 0x000000ffff028224 */ /* 0x000fca00078e0018 */
[----:B------:R3:W2:Y:S02]  /*3daa0*/  @!P0 LDG.E.U8 R15, desc[UR42][R2.64] ;  /* 0x0000002a020f8981 */ /* 0x0006a4000c1e1100 */
[----:B---3--:R-:W-:Y:S02]  /*3dab0*/  @!P0 IMAD.MOV.U32 R3, RZ, RZ, R23 ;  /* 0x000000ffff038224 */ /* 0x008fe400078e0017 */
[----:B------:R-:W-:-:S05]  /*3dac0*/  @!P0 IMAD.MOV.U32 R2, RZ, RZ, R22 ;  /* 0x000000ffff028224 */ /* 0x000fca00078e0016 */
[----:B------:R-:W3:Y:S04]  /*3dad0*/  @!P0 LDG.E.U8 R14, desc[UR42][R2.64] ;  /* 0x0000002a020e8981 */ /* 0x000ee8000c1e1100 */
[----:B------:R1:W-:Y:S04]  /*3dae0*/  STL [R1+0x6188], R17 ;  /* 0x0061881101007387 */ /* 0x0003e80000100800 */
[----:B------:R-:W3:Y:S04]  /*3daf0*/  LDL R19, [R1+0x2ffc] ;  /* 0x002ffc0001137983 */ /* 0x000ee80000100800 */
[----:B0-----:R-:W3:Y:S04]  /*3db00*/  LDL R18, [R1+0x3038] ;  /* 0x0030380001127983 */ /* 0x001ee80000100800 */
[----:B----4-:R0:W-:Y:S04]  /*3db10*/  STL [R1+0x6164], R16 ;  /* 0x0061641001007387 */ /* 0x0101e80000100800 */
[----:B-1----:R-:W4:Y:S04]  /*3db20*/  LDL R17, [R1+0x3004] ;  /* 0x0030040001117983 */ /* 0x002f280000100800 */
[----:B0-----:R-:W4:Y:S04]  /*3db30*/  LDL R16, [R1+0x3040] ;  /* 0x0030400001107983 */ /* 0x001f280000100800 */
[----:B--2---:R0:W-:Y:S04]  /*3db40*/  STL [R1+0x6168], R15 ;  /* 0x0061680f01007387 */ /* 0x0041e80000100800 */
[----:B---3--:R1:W-:Y:S04]  /*3db50*/  STL [R1+0x613c], R14 ;  /* 0x00613c0e01007387 */ /* 0x0083e80000100800 */
[----:B0-----:R-:W2:Y:S04]  /*3db60*/  LDL R15, [R1+0x300c] ;  /* 0x00300c00010f7983 */ /* 0x001ea80000100800 */
[----:B-1----:R-:W3:Y:S01]  /*3db70*/  LDL R14, [R1+0x3048] ;  /* 0x00304800010e7983 */ /* 0x002ee20000100800 */
[----:B------:R-:W-:Y:S01]  /*3db80*/  PRMT R13, RZ, 0x7610, R13 ;  /* 0x00007610ff0d7816 */ /* 0x000fe2000000000d */
[----:B------:R-:W-:-:S02]  /*3db90*/  @!P0 IMAD.MOV.U32 R2, RZ, RZ, R20 ;  /* 0x000000ffff028224 */ /* 0x000fc400078e0014 */
[----:B------:R-:W-:Y:S01]  /*3dba0*/  @!P0 IMAD.MOV.U32 R3, RZ, RZ, R21 ;  /* 0x000000ffff038224 */ /* 0x000fe200078e0015 */
[----:B------:R-:W-:-:S04]  /*3dbb0*/  PRMT R12, RZ, 0x7610, R12 ;  /* 0x00007610ff0c7816 */ /* 0x000fc8000000000c */
[----:B------:R0:W3:Y:S02]  /*3dbc0*/  @!P0 LDG.E.U8 R13, desc[UR42][R2.64] ;  /* 0x0000002a020d8981 */ /* 0x0000e4000c1e1100 */
[----:B0-----:R-:W-:Y:S02]  /*3dbd0*/  @!P0 IMAD.MOV.U32 R2, RZ, RZ, R18 ;  /* 0x000000ffff028224 */ /* 0x001fe400078e0012 */
[----:B------:R-:W-:-:S05]  /*3dbe0*/  @!P0 IMAD.MOV.U32 R3, RZ, RZ, R19 ;  /* 0x000000ffff038224 */ /* 0x000fca00078e0013 */
[----:B------:R4:W3:Y:S01]  /*3dbf0*/  @!P0 LDG.E.U8 R12, desc[UR42][R2.64] ;  /* 0x0000002a020c8981 */ /* 0x0008e2000c1e1100 */
[----:B------:R-:W-:Y:S02]  /*3dc00*/  PRMT R11, RZ, 0x7610, R11 ;  /* 0x00007610ff0b7816 */ /* 0x000fe4000000000b */
[----:B------:R-:W-:Y:S01]  /*3dc10*/  PRMT R10, RZ, 0x7610, R10 ;  /* 0x00007610ff0a7816 */ /* 0x000fe2000000000a */
[----:B----4-:R-:W-:Y:S02]  /*3dc20*/  @!P0 IMAD.MOV.U32 R3, RZ, RZ, R17 ;  /* 0x000000ffff038224 */ /* 0x010fe400078e0011 */
[----:B------:R-:W-:-:S05]  /*3dc30*/  @!P0 IMAD.MOV.U32 R2, RZ, RZ, R16 ;  /* 0x000000ffff028224 */ /* 0x000fca00078e0010 */
[----:B------:R2:W4:Y:S02]  /*3dc40*/  @!P0 LDG.E.U8 R11, desc[UR42][R2.64] ;  /* 0x0000002a020b8981 */ /* 0x000524000c1e1100 */
[----:B--2---:R-:W-:Y:S02]  /*3dc50*/  @!P0 IMAD.MOV.U32 R3, RZ, RZ, R15 ;  /* 0x000000ffff038224 */ /* 0x004fe400078e000f */
[----:B---3--:R-:W-:-:S05]  /*3dc60*/  @!P0 IMAD.MOV.U32 R2, RZ, RZ, R14 ;  /* 0x000000ffff028224 */ /* 0x008fca00078e000e */
[----:B------:R-:W2:Y:S04]  /*3dc70*/  @!P0 LDG.E.U8 R10, desc[UR42][R2.64] ;  /* 0x0000002a020a8981 */ /* 0x000ea8000c1e1100 */
[----:B------:R0:W-:Y:S04]  /*3dc80*/  STL [R1+0x6140], R13 ;  /* 0x0061400d01007387 */ /* 0x0001e80000100800 */
[----:B------:R-:W3:Y:S04]  /*3dc90*/  LDL R21, [R1+0x3014] ;  /* 0x0030140001157983 */ /* 0x000ee80000100800 */
[----:B------:R-:W3:Y:S04]  /*3dca0*/  LDL R20, [R1+0x3064] ;  /* 0x0030640001147983 */ /* 0x000ee80000100800 */
[----:B------:R1:W-:Y:S04]  /*3dcb0*/  STL [R1+0x6110], R12 ;  /* 0x0061100c01007387 */ /* 0x0003e80000100800 */
[----:B------:R-:W3:Y:S04]  /*3dcc0*/  LDL R19, [R1+0x301c] ;  /* 0x00301c0001137983 */ /* 0x000ee80000100800 */
[----:B------:R-:W3:Y:S04]  /*3dcd0*/  LDL R18, [R1+0x3060] ;  /* 0x0030600001127983 */ /* 0x000ee80000100800 */
[----:B------:R-:W3:Y:S04]  /*3dce0*/  LDL R17, [R1+0x3024] ;  /* 0x0030240001117983 */ /* 0x000ee80000100800 */
[----:B------:R-:W3:Y:S04]  /*3dcf0*/  LDL R16, [R1+0x305c] ;  /* 0x00305c0001107983 */ /* 0x000ee80000100800 */
[----:B----4-:R4:W-:Y:S04]  /*3dd00*/  STL [R1+0x6114], R11 ;  /* 0x0061140b01007387 */ /* 0x0109e80000100800 */
[----:B------:R-:W3:Y:S04]  /*3dd10*/  LDL R15, [R1+0x302c] ;  /* 0x00302c00010f7983 */ /* 0x000ee80000100800 */
[----:B------:R-:W3:Y:S04]  /*3dd20*/  LDL R14, [R1+0x3058] ;  /* 0x00305800010e7983 */ /* 0x000ee80000100800 */
[----:B0-----:R-:W3:Y:S04]  /*3dd30*/  LDL R13, [R1+0x3034] ;  /* 0x00303400010d7983 */ /* 0x001ee80000100800 */
[----:B-1----:R-:W3:Y:S04]  /*3dd40*/  LDL R12, [R1+0x3054] ;  /* 0x00305400010c7983 */ /* 0x002ee80000100800 */
[----:B--2---:R0:W-:Y:S04]  /*3dd50*/  STL [R1+0x618c], R10 ;  /* 0x00618c0a01007387 */ /* 0x0041e80000100800 */
[----:B----4-:R-:W2:Y:S04]  /*3dd60*/  LDL R11, [R1+0x303c] ;  /* 0x00303c00010b7983 */ /* 0x010ea80000100800 */
[----:B0-----:R-:W4:Y:S01]  /*3dd70*/  LDL R10, [R1+0x3050] ;  /* 0x00305000010a7983 */ /* 0x001f220000100800 */
[----:B------:R-:W-:Y:S01]  /*3dd80*/  PRMT R9, RZ, 0x7610, R9 ;  /* 0x00007610ff097816 */ /* 0x000fe20000000009 */
[----:B---3--:R-:W-:-:S02]  /*3dd90*/  @!P0 IMAD.MOV.U32 R2, RZ, RZ, R20 ;  /* 0x000000ffff028224 */ /* 0x008fc400078e0014 */
[----:B------:R-:W-:Y:S01]  /*3dda0*/  @!P0 IMAD.MOV.U32 R3, RZ, RZ, R21 ;  /* 0x000000ffff038224 */ /* 0x000fe200078e0015 */
[----:B------:R-:W-:-:S04]  /*3ddb0*/  PRMT R8, RZ, 0x7610, R8 ;  /* 0x00007610ff087816 */ /* 0x000fc80000000008 */
[----:B------:R0:W3:Y:S01]  /*3ddc0*/  @!P0 LDG.E.U8 R9, desc[UR42][R2.64] ;  /* 0x0000002a02098981 */ /* 0x0000e2000c1e1100 */
[----:B------:R-:W-:Y:S01]  /*3ddd0*/  PRMT R7, RZ, 0x7610, R7 ;  /* 0x00007610ff077816 */ /* 0x000fe20000000007 */
[----:B0-----:R-:W-:Y:S02]  /*3dde0*/  @!P0 IMAD.MOV.U32 R2, RZ, RZ, R18 ;  /* 0x000000ffff028224 */ /* 0x001fe400078e0012 */
[----:B------:R-:W-:-:S05]  /*3ddf0*/  @!P0 IMAD.MOV.U32 R3, RZ, RZ, R19 ;  /* 0x000000ffff038224 */ /* 0x000fca00078e0013 */
[----:B------:R0:W3:Y:S01]  /*3de00*/  @!P0 LDG.E.U8 R8, desc[UR42][R2.64] ;  /* 0x0000002a02088981 */ /* 0x0000e2000c1e1100 */
[----:B------:R-:W-:Y:S01]  /*3de10*/  PRMT R6, RZ, 0x7610, R6 ;  /* 0x00007610ff067816 */ /* 0x000fe20000000006 */
[----:B0-----:R-:W-:Y:S02]  /*3de20*/  @!P0 IMAD.MOV.U32 R2, RZ, RZ, R16 ;  /* 0x000000ffff028224 */ /* 0x001fe400078e0010 */
[----:B------:R-:W-:-:S05]  /*3de30*/  @!P0 IMAD.MOV.U32 R3, RZ, RZ, R17 ;  /* 0x000000ffff038224 */ /* 0x000fca00078e0011 */
[----:B------:R0:W3:Y:S01]  /*3de40*/  @!P0 LDG.E.U8 R7, desc[UR42][R2.64] ;  /* 0x0000002a02078981 */ /* 0x0000e2000c1e1100 */
[----:B------:R-:W-:Y:S02]  /*3de50*/  PRMT R5, RZ, 0x7610, R5 ;  /* 0x00007610ff057816 */ /* 0x000fe40000000005 */
[----:B------:R-:W-:Y:S01]  /*3de60*/  PRMT R4, RZ, 0x7610, R4 ;  /* 0x00007610ff047816 */ /* 0x000fe20000000004 */
[----:B0-----:R-:W-:Y:S02]  /*3de70*/  @!P0 IMAD.MOV.U32 R3, RZ, RZ, R15 ;  /* 0x000000ffff038224 */ /* 0x001fe400078e000f */
[----:B------:R-:W-:-:S05]  /*3de80*/  @!P0 IMAD.MOV.U32 R2, RZ, RZ, R14 ;  /* 0x000000ffff028224 */ /* 0x000fca00078e000e */
[----:B------:R0:W3:Y:S02]  /*3de90*/  @!P0 LDG.E.U8 R6, desc[UR42][R2.64] ;  /* 0x0000002a02068981 */ /* 0x0000e4000c1e1100 */
[----:B0-----:R-:W-:Y:S02]  /*3dea0*/  @!P0 IMAD.MOV.U32 R2, RZ, RZ, R12 ;  /* 0x000000ffff028224 */ /* 0x001fe400078e000c */
[----:B------:R-:W-:-:S05]  /*3deb0*/  @!P0 IMAD.MOV.U32 R3, RZ, RZ, R13 ;  /* 0x000000ffff038224 */ /* 0x000fca00078e000d */
[----:B------:R2:W3:Y:S02]  /*3dec0*/  @!P0 LDG.E.U8 R5, desc[UR42][R2.64] ;  /* 0x0000002a02058981 */ /* 0x0004e4000c1e1100 */
[----:B--2---:R-:W-:Y:S02]  /*3ded0*/  @!P0 IMAD.MOV.U32 R3, RZ, RZ, R11 ;  /* 0x000000ffff038224 */ /* 0x004fe400078e000b */
[----:B----4-:R-:W-:-:S05]  /*3dee0*/  @!P0 IMAD.MOV.U32 R2, RZ, RZ, R10 ;  /* 0x000000ffff028224 */ /* 0x010fca00078e000a */
[----:B------:R0:W2:Y:S04]  /*3def0*/  @!P0 LDG.E.U8 R4, desc[UR42][R2.64] ;  /* 0x0000002a02048981 */ /* 0x0000a8000c1e1100 */
[----:B0-----:R-:W0:Y:S04]  /*3df00*/  LDS.U8 R3, [R0+UR4] ;  /* 0x0000000400037984 */ /* 0x001e280008000000 */
[----:B------:R-:W1:Y:S04]  /*3df10*/  LDS.U8 R2, [R0+UR4+0x108] ;  /* 0x0001080400027984 */ /* 0x000e680008000000 */
[----:B---3--:R-:W-:Y:S04]  /*3df20*/  STL [R1+0x6190], R9 ;  /* 0x0061900901007387 */ /* 0x008fe80000100800 */
[----:B------:R-:W-:Y:S04]  /*3df30*/  STL [R1+0x616c], R8 ;  /* 0x00616c0801007387 */ /* 0x000fe80000100800 */
[----:B------:R-:W-:Y:S04]  /*3df40*/  STL [R1+0x6158], R7 ;  /* 0x0061580701007387 */ /* 0x000fe80000100800 */
[----:B------:R-:W-:Y:S04]  /*3df50*/  STL [R1+0x612c], R6 ;  /* 0x00612c0601007387 */ /* 0x000fe80000100800 */
[----:B------:R-:W-:Y:S04]  /*3df60*/  STL [R1+0x6144], R5 ;  /* 0x0061440501007387 */ /* 0x000fe80000100800 */
[----:B--2---:R-:W-:Y:S04]  /*3df70*/  STL [R1+0x6118], R4 ;  /* 0x0061180401007387 */ /* 0x004fe80000100800 */
[----:B0-----:R-:W-:Y:S04]  /*3df80*/  STL [R1+0x611c], R3 ;  /* 0x00611c0301007387 */ /* 0x001fe80000100800 */
[----:B-1----:R-:W-:Y:S04]  /*3df90*/  STL [R1+0x6120], R2 ;  /* 0x0061200201007387 */ /* 0x002fe80000100800 */
[----:B------:R-:W0:Y:S04]  /*3dfa0*/  LDS.U8 R2, [R0+UR4+0x210] ;  /* 0x0002100400027984 */ /* 0x000e280008000000 */
[----:B------:R-:W1:Y:S04]  /*3dfb0*/  LDS.U8 R4, [R0+UR4+0x318] ;  /* 0x0003180400047984 */ /* 0x000e680008000000 */
[----:B------:R-:W2:Y:S04]  /*3dfc0*/  LDS.U8 R3, [R0+UR4+0x8] ;  /* 0x0000080400037984 */ /* 0x000ea80008000000 */
[----:B0-----:R-:W-:Y:S04]  /*3dfd0*/  STL [R1+0x15a4], R2 ;  /* 0x0015a40201007387 */ /* 0x001fe80000100800 */
[----:B------:R-:W0:Y:S04]  /*3dfe0*/  LDS.U8 R2, [R0+UR4+0x100] ;  /* 0x0001000400027984 */ /* 0x000e280008000000 */
[----:B-1----:R-:W-:Y:S04]  /*3dff0*/  STL [R1+0x15a0], R4 ;  /* 0x0015a00401007387 */ /* 0x002fe80000100800 */
[----:B------:R-:W1:Y:S04]  /*3e000*/  LDS.U8 R4, [R0+UR4+0x218] ;  /* 0x0002180400047984 */ /* 0x000e680008000000 */
[----:B--2---:R-:W-:Y:S04]  /*3e010*/  STL [R1+0x13ac], R3 ;  /* 0x0013ac0301007387 */ /* 0x004fe80000100800 */
        /* <DEDUP_REMOVED lines=237> */
[----:B-1----:R1:W-:Y:S04]  /*3eef0*/  STL [R1+0x33b8], R4 ;  /* 0x0033b80401007387 */ /* 0x0023e80000100800 */
[----:B--2---:R-:W-:Y:S04]  /*3ef00*/  STL [R1+0x31c4], R3 ;  /* 0x0031c40301007387 */ /* 0x004fe80000100800 */
[----:B------:R-:W2:Y:S04]  /*3ef10*/  LDS.U8 R3, [R0+UR4+0x3288] ;  /* 0x0032880400037984 */ /* 0x000ea80008000000 */
[----:B0-----:R-:W-:Y:S04]  /*3ef20*/  STL [R1+0x31c0], R2 ;  /* 0x0031c00201007387 */ /* 0x001fe80000100800 */
[----:B------:R-:W0:Y:S01]  /*3ef30*/  LDS.U8 R2, [R0+UR4+0x3380] ;  /* 0x0033800400027984 */ /* 0x000e220008000000 */
[----:B-1----:R-:W-:-:S03]  /*3ef40*/  LOP3.LUT R4, R0, 0x20, RZ, 0x3c, !PT ;  /* 0x0000002000047812 */ /* 0x002fc600078e3cff */
[----:B------:R-:W-:Y:S04]  /*3ef50*/  STL [R1+0x3598], R0 ;  /* 0x0035980001007387 */ /* 0x000fe80000100800 */
[----:B--2---:R-:W-:Y:S04]  /*3ef60*/  STL [R1+0x33c4], R3 ;  /* 0x0033c40301007387 */ /* 0x004fe80000100800 */
[----:B------:R-:W1:Y:S04]  /*3ef70*/  LDS.U8 R3, [R4+UR4] ;  /* 0x0000000404037984 */ /* 0x000e680008000000 */
[----:B------:R-:W-:Y:S01]  /*3ef80*/  LDS.U8 R0, [R4+UR4+0x210] ;  /* 0x0002100404007984 */ /* 0x000fe20008000000 */
[----:B------:R-:W2:Y:S03]  /*3ef90*/  S2R R29, SR_TID.X ;  /* 0x00000000001d7919 */ /* 0x000ea60000002100 */
[----:B------:R-:W-:Y:S04]  /*3efa0*/  LDS.U8 R5, [R4+UR4+0x3190] ;  /* 0x0031900404057984 */ /* 0x000fe80008000000 */
[----:B0-----:R-:W-:Y:S04]  /*3efb0*/  STL [R1+0x33c0], R2 ;  /* 0x0033c00201007387 */ /* 0x001fe80000100800 */
[----:B------:R-:W0:Y:S04]  /*3efc0*/  LDS.U8 R2, [R4+UR4+0x108] ;  /* 0x0001080404027984 */ /* 0x000e280008000000 */
[----:B-1----:R-:W-:Y:S04]  /*3efd0*/  STL [R1+0x13e4], R3 ;  /* 0x0013e40301007387 */ /* 0x002fe80000100800 */
[----:B------:R-:W1:Y:S04]  /*3efe0*/  LDS.U8 R3, [R4+UR4+0x318] ;  /* 0x0003180404037984 */ /* 0x000e680008000000 */
[----:B0-----:R-:W-:Y:S04]  /*3eff0*/  STL [R1+0x13e0], R2 ;  /* 0x0013e00201007387 */ /* 0x001fe80000100800 */
[----:B------:R-:W0:Y:S04]  /*3f000*/  LDS.U8 R2, [R4+UR4+0x8] ;  /* 0x0000080404027984 */ /* 0x000e280008000000 */
[----:B------:R-:W-:Y:S04]  /*3f010*/  STL [R1+0x15e4], R0 ;  /* 0x0015e40001007387 */ /* 0x000fe80000100800 */
[----:B------:R-:W3:Y:S04]  /*3f020*/  LDS.U8 R0, [R4+UR4+0x100] ;  /* 0x0001000404007984 */ /* 0x000ee80008000000 */
[----:B-1----:R-:W-:Y:S04]  /*3f030*/  STL [R1+0x15e0], R3 ;  /* 0x0015e00301007387 */ /* 0x002fe80000100800 */
[----:B------:R-:W1:Y:S04]  /*3f040*/  LDS.U8 R3, [R4+UR4+0x218] ;  /* 0x0002180404037984 */ /* 0x000e680008000000 */
[----:B0-----:R-:W-:Y:S04]  /*3f050*/  STL [R1+0x13ec], R2 ;  /* 0x0013ec0201007387 */ /* 0x001fe80000100800 */
[----:B------:R-:W0:Y:S04]  /*3f060*/  LDS.U8 R2, [R4+UR4+0x310] ;  /* 0x0003100404027984 */ /* 0x000e280008000000 */
[----:B---3--:R-:W-:Y:S04]  /*3f070*/  STL [R1+0x13e8], R0 ;  /* 0x0013e80001007387 */ /* 0x008fe80000100800 */
        /* <DEDUP_REMOVED lines=28> */
[----:B---3--:R-:W-:Y:S04]  /*3f240*/  STL [R1+0x30d4], R0 ;  /* 0x0030d40001007387 */ /* 0x008fe80000100800 */
[----:B------:R-:W0:Y:S04]  /*3f250*/  LDS.U8 R0, [R4+UR4+0x2310] ;  /* 0x0023100404007984 */ /* 0x000e280008000000 */
[----:B------:R-:W3:Y:S04]  /*3f260*/  LDS.U8 R2, [R4+UR4+0x2218] ;  /* 0x0022180404027984 */ /* 0x000ee80008000000 */
[----:B-1----:R-:W-:Y:S04]  /*3f270*/  STL [R1+0x30d0], R3 ;  /* 0x0030d00301007387 */ /* 0x002fe80000100800 */
[----:B------:R-:W-:Y:S04]  /*3f280*/  LDS.U8 R3, [R4+UR4+0x3210] ;  /* 0x0032100404037984 */ /* 0x000fe80008000000 */
[----:B0-----:R-:W-:Y:S04]  /*3f290*/  STL [R1+0x35bc], R0 ;  /* 0x0035bc0001007387 */ /* 0x001fe80000100800 */
[----:B---3--:R-:W-:Y:S04]  /*3f2a0*/  STL [R1+0x32d4], R2 ;  /* 0x0032d40201007387 */ /* 0x008fe80000100800 */
[----:B------:R-:W0:Y:S04]  /*3f2b0*/  LDS.U8 R2, [R4+UR4+0x3000] ;  /* 0x0030000404027984 */ /* 0x000e280008000000 */
[----:B------:R-:W1:Y:S04]  /*3f2c0*/  LDS.U8 R0, [R4+UR4+0x3108] ;  /* 0x0031080404007984 */ /* 0x000e680008000000 */
[----:B0-----:R-:W-:Y:S04]  /*3f2d0*/  STL [R1+0x30dc], R2 ;  /* 0x0030dc0201007387 */ /* 0x001fe80000100800 */
[----:B------:R-:W0:Y:S04]  /*3f2e0*/  LDS.U8 R2, [R4+UR4+0x3318] ;  /* 0x0033180404027984 */ /* 0x000e280008000000 */
[----:B-1----:R-:W-:Y:S04]  /*3f2f0*/  STL [R1+0x30d8], R0 ;  /* 0x0030d80001007387 */ /* 0x002fe80000100800 */
[----:B------:R-:W1:Y:S04]  /*3f300*/  LDS.U8 R0, [R4+UR4+0x3008] ;  /* 0x0030080404007984 */ /* 0x000e680008000000 */
[----:B------:R-:W-:Y:S04]  /*3f310*/  STL [R1+0x32dc], R3 ;  /* 0x0032dc0301007387 */ /* 0x000fe80000100800 */
[----:B------:R-:W3:Y:S04]  /*3f320*/  LDS.U8 R3, [R4+UR4+0x3100] ;  /* 0x0031000404037984 */ /* 0x000ee80008000000 */
[----:B0-----:R-:W-:Y:S04]  /*3f330*/  STL [R1+0x32d8], R2 ;  /* 0x0032d80201007387 */ /* 0x001fe80000100800 */
[----:B------:R-:W0:Y:S04]  /*3f340*/  LDS.U8 R2, [R4+UR4+0x3218] ;  /* 0x0032180404027984 */ /* 0x000e280008000000 */
[----:B-1----:R-:W-:Y:S04]  /*3f350*/  STL [R1+0x30e4], R0 ;  /* 0x0030e40001007387 */ /* 0x002fe80000100800 */
[----:B------:R-:W1:Y:S04]  /*3f360*/  LDS.U8 R0, [R4+UR4+0x3310] ;  /* 0x0033100404007984 */ /* 0x000e680008000000 */
[----:B---3--:R-:W-:Y:S04]  /*3f370*/  STL [R1+0x30e0], R3 ;  /* 0x0030e00301007387 */ /* 0x008fe80000100800 */
        /* <DEDUP_REMOVED lines=185> */
[----:B---3--:R2:W-:Y:S02]  /*3ff10*/  STL [R1+0x33fc], R3 ;  /* 0x0033fc0301007387 */ /* 0x0085e40000100800 */
[----:B--2---:R-:W-:-:S04]  /*3ff20*/  SHF.R.U32.HI R3, RZ, 0x2, R29 ;  /* 0x00000002ff037819 */ /* 0x004fc8000001161d */
[----:B------:R-:W-:Y:S01]  /*3ff30*/  SGXT.U32 R3, R3, 0x3 ;  /* 0x000000030303781a */ /* 0x000fe20000000000 */
[----:B0-----:R0:W-:Y:S02]  /*3ff40*/  STL [R1+0x33f8], R2 ;  /* 0x0033f80201007387 */ /* 0x0011e40000100800 */
[----:B0-----:R-:W-:-:S05]  /*3ff50*/  LOP3.LUT R2, R29, 0x3, RZ, 0xc0, !PT ;  /* 0x000000031d027812 */ /* 0x001fca00078ec0ff */
[----:B------:R-:W-:Y:S01]  /*3ff60*/  IMAD R2, R2, 0x420, RZ ;  /* 0x0000042002027824 */ /* 0x000fe200078e02ff */
[----:B-1----:R-:W-:Y:S04]  /*3ff70*/  STL [R1+0x3204], R0 ;  /* 0x0032040001007387 */ /* 0x002fe80000100800 */
[----:B------:R-:W-:Y:S01]  /*3ff80*/  LDS.U8 R0, [R4+UR4+0x3380] ;  /* 0x0033800404007984 */ /* 0x000fe20008000000 */
[----:B------:R-:W-:-:S03]  /*3ff90*/  LOP3.LUT R2, R2, R3, RZ, 0xfc, !PT ;  /* 0x0000000302027212 */ /* 0x000fc600078efcff */
[----:B------:R-:W0:Y:S01]  /*3ffa0*/  LDS.U8 R3, [R4+UR4+0x3288] ;  /* 0x0032880404037984 */ /* 0x000e220008000000 */
[----:B------:R-:W-:-:S03]  /*3ffb0*/  LOP3.LUT R2, R2, 0x40, RZ, 0x3c, !PT ;  /* 0x0000004002027812 */ /* 0x000fc600078e3cff */
[----:B------:R-:W-:Y:S04]  /*3ffc0*/  STL [R1+0x3200], R5 ;  /* 0x0032000501007387 */ /* 0x000fe80000100800 */
[----:B------:R-:W1:Y:S04]  /*3ffd0*/  LDS.U8 R4, [R2+UR4] ;  /* 0x0000000402047984 */ /* 0x000e680008000000 */
[----:B------:R-:W-:Y:S04]  /*3ffe0*/  LDS.U8 R5, [R2+UR4+0x2198] ;  /* 0x0021980402057984 */ /* 0x000fe80008000000 */
[----:B0-----:R-:W-:Y:S04]  /*3fff0*/  STL [R1+0x3404], R3 ;  /* 0x0034040301007387 */ /* 0x001fe80000100800 */
[----:B------:R-:W0:Y:S04]  /*40000*/  LDS.U8 R3, [R2+UR4+0x108] ;  /* 0x0001080402037984 */ /* 0x000e280008000000 */
[----:B------:R-:W-:Y:S04]  /*40010*/  STL [R1+0x3400], R0 ;  /* 0x0034000001007387 */ /* 0x000fe80000100800 */
[----:B------:R-:W2:Y:S04]  /*40020*/  LDS.U8 R0, [R2+UR4+0x210] ;  /* 0x0002100402007984 */ /* 0x000ea80008000000 */
[----:B-1----:R-:W-:Y:S04]  /*40030*/  STL [R1+0x1424], R4 ;  /* 0x0014240401007387 */ /* 0x002fe80000100800 */
[----:B------:R-:W1:Y:S04]  /*40040*/  LDS.U8 R4, [R2+UR4+0x318] ;  /* 0x0003180402047984 */ /* 0x000e680008000000 */
[----:B0-----:R-:W-:Y:S04]  /*40050*/  STL [R1+0x1420], R3 ;  /* 0x0014200301007387 */ /* 0x001fe80000100800 */
[----:B------:R-:W0:Y:S04]  /*40060*/  LDS.U8 R3, [R2+UR4+0x8] ;  /* 0x0000080402037984 */ /* 0x000e280008000000 */
[----:B--2---:R-:W-:Y:S04]  /*40070*/  STL [R1+0x1624], R0 ;  /* 0x0016240001007387 */ /* 0x004fe80000100800 */
        /* <DEDUP_REMOVED lines=214> */
[----:B--2---:R0:W-:Y:S04]  /*40de0*/  STL [R1+0x2054], R0 ;  /* 0x0020540001007387 */ /* 0x0041e80000100800 */
[----:B------:R-:W2:Y:S04]  /*40df0*/  LDS.U8 R3, [R2+UR4+0x2090] ;  /* 0x0020900402037984 */ /* 0x000ea80008000000 */
[----:B0-----:R-:W3:Y:S04]  /*40e00*/  LDL R0, [R1+0x1fc8] ;  /* 0x001fc80001007983 */ /* 0x001ee80000100800 */
[----:B-1----:R-:W-:Y:S04]  /*40e10*/  STL [R1+0x2050], R4 ;  /* 0x0020500401007387 */ /* 0x002fe80000100800 */
[----:B------:R-:W0:Y:S04]  /*40e20*/  LDS.U8 R4, [R2+UR4+0x2280] ;  /* 0x0022800402047984 */ /* 0x000e280008000000 */
[----:B--2---:R-:W-:Y:S04]  /*40e30*/  STL [R1+0x322c], R3 ;  /* 0x00322c0301007387 */ /* 0x004fe80000100800 */
[----:B------:R-:W1:Y:S04]  /*40e40*/  LDS.U8 R3, [R2+UR4+0x2388] ;  /* 0x0023880402037984 */ /* 0x000e680008000000 */
[----:B------:R-:W-:Y:S04]  /*40e50*/  STL [R1+0x3228], R5 ;  /* 0x0032280501007387 */ /* 0x000fe80000100800 */
        /* <DEDUP_REMOVED lines=24> */
[----:B0-----:R-:W-:Y:S04]  /*40fe0*/  STL [R1+0x3444], R4 ;  /* 0x0034440401007387 */ /* 0x001fe80000100800 */
[----:B-1----:R-:W-:Y:S04]  /*40ff0*/  STL [R1+0x3440], R3 ;  /* 0x0034400301007387 */ /* 0x002fe80000100800 */
[----:B---3--:R-:W0:Y:S04]  /*41000*/  LDS.U8 R2, [R0+UR4] ;  /* 0x0000000400027984 */ /* 0x008e280008000000 */
        /* <DEDUP_REMOVED lines=248> */
[----:B0-----:R0:W-:Y:S04]  /*41f90*/  STL [R1+0x3478], R2 ;  /* 0x0034780201007387 */ /* 0x0011e80000100800 */
[----:B0-----:R-:W3:Y:S04]  /*41fa0*/  LDL.LU R2, [R1+0x13a4] ;  /* 0x0013a40001027983 */ /* 0x001ee80000300800 */
[----:B-1----:R-:W-:Y:S04]  /*41fb0*/  STL [R1+0x3284], R4 ;  /* 0x0032840401007387 */ /* 0x002fe80000100800 */
[----:B---3--:R-:W-:Y:S04]  /*41fc0*/  STL [R1+0x61a0], R2 ;  /* 0x0061a00201007387 */ /* 0x008fe80000100800 */
[----:B------:R-:W0:Y:S04]  /*41fd0*/  LDS.U8 R2, [R0+UR4+0x3288] ;  /* 0x0032880400027984 */ /* 0x000e280008000000 */
[----:B--2---:R1:W-:Y:S01]  /*41fe0*/  STL [R1+0x3280], R3 ;  /* 0x0032800301007387 */ /* 0x0043e20000100800 */
[----:B------:R-:W2:Y:S03]  /*41ff0*/  S2R R28, SR_TID.X ;  /* 0x00000000001c7919 */ /* 0x000ea60000002100 */
[----:B------:R-:W3:Y:S01]  /*42000*/  LDS.U8 R0, [R0+UR4+0x3380] ;  /* 0x0033800400007984 */ /* 0x000ee20008000000 */
[----:B------:R-:W-:Y:S06]  /*42010*/  BAR.SYNC.DEFER_BLOCKING 0x0 ;  /* 0x0000000000007b1d */ /* 0x000fec0000010000 */
        /* <DEDUP_REMOVED lines=26> */
[----:B0-----:R0:W-:Y:S04]  /*421c0*/  STL [R1+0x3484], R2 ;  /* 0x0034840201007387 */ /* 0x0011e80000100800 */
[----:B0-----:R-:W4:Y:S01]  /*421d0*/  LDL.LU R2, [R1+0x61a0] ;  /* 0x0061a00001027983 */ /* 0x001f220000300800 */
[----:B--2---:R-:W-:-:S03]  /*421e0*/  LOP3.LUT R28, R28, 0x3f, RZ, 0xc0, !PT ;  /* 0x0000003f1c1c7812 */ /* 0x004fc600078ec0ff */
[----:B---3--:R-:W-:Y:S04]  /*421f0*/  STL [R1+0x3480], R0 ;  /* 0x0034800001007387 */ /* 0x008fe80000100800 */
[----:B----4-:R-:W-:Y:S04]  /*42200*/  STS.U8 [R28+UR4], R2 ;  /* 0x000000021c007988 */ /* 0x010fe80008000004 */
        /* <DEDUP_REMOVED lines=8> */
[----:B--2---:R0:W-:Y:S04]  /*42290*/  STL [R1+0x6194], R9 ;  /* 0x0061940901007387 */ /* 0x0041e80000100800 */
[----:B0-----:R-:W2:Y:S04]  /*422a0*/  LDL.LU R9, [R1+0x11dc] ;  /* 0x0011dc0001097983 */ /* 0x001ea80000300800 */
[----:B--2---:R0:W-:Y:S04]  /*422b0*/  STL [R1+0x6198], R9 ;  /* 0x0061980901007387 */ /* 0x0041e80000100800 */
[----:B0-----:R-:W2:Y:S04]  /*422c0*/  LDL.LU R9, [R1+0x11e0] ;  /* 0x0011e00001097983 */ /* 0x001ea80000300800 */
        /* <DEDUP_REMOVED lines=44> */
[----:B------:R-:W3:Y:S04]  /*42590*/  LDL.LU R24, [R1+0x2c] ;  /* 0x00002c0001187983 */ /* 0x000ee80000300800 */
[----:B------:R1:W-:Y:S04]  /*425a0*/  STS.U8 [R28+UR4+0x1a00], R29 ;  /* 0x001a001d1c007988 */ /* 0x0003e80008000004 */
[----:B0-----:R-:W3:Y:S04]  /*425b0*/  LDL.LU R27, [R1+0x10] ;  /* 0x00001000011b7983 */ /* 0x001ee80000300800 */
[----:B-1----:R-:W3:Y:S04]  /*425c0*/  LDL.LU R29, [R1+0xc] ;  /* 0x00000c00011d7983 */ /* 0x002ee80000300800 */
[----:B--2---:R0:W-:Y:S04]  /*425d0*/  STS.U8 [R28+UR4+0x1a40], R9 ;  /* 0x001a40091c007988 */ /* 0x0041e80008000004 */
[----:B0-----:R-:W2:Y:S04]  /*425e0*/  LDL.LU R9, [R1+0x619c] ;  /* 0x00619c0001097983 */ /* 0x001ea80000300800 */
[----:B--2---:R0:W-:Y:S04]  /*425f0*/  STS.U8 [R28+UR4+0x1c00], R9 ;  /* 0x001c00091c007988 */ /* 0x0041e80008000004 */
[----:B0-----:R-:W2:Y:S04]  /*42600*/  LDL.LU R9, [R1+0x6198] ;  /* 0x0061980001097983 */ /* 0x001ea80000300800 */
[----:B--2---:R0:W-:Y:S04]  /*42610*/  STS.U8 [R28+UR4+0x1c40], R9 ;  /* 0x001c40091c007988 */ /* 0x0041e80008000004 */
[----:B0-----:R-:W2:Y:S04]  /*42620*/  LDL.LU R9, [R1+0x6194] ;  /* 0x0061940001097983 */ /* 0x001ea80000300800 */
[----:B--2---:R0:W-:Y:S04]  /*42630*/  STS.U8 [R28+UR4+0x1e00], R9 ;  /* 0x001e00091c007988 */ /* 0x0041e80008000004 */
[----:B---3--:R1:W-:Y:S04]  /*42640*/  STS.U8 [R28+UR4+0x1e40], R10 ;  /* 0x001e400a1c007988 */ /* 0x0083e80008000004 */
[----:B----4-:R2:W-:Y:S04]  /*42650*/  STS.U8 [R28+UR4+0x2000], R17 ;  /* 0x002000111c007988 */ /* 0x0105e80008000004 */
[----:B------:R3:W-:Y:S04]  /*42660*/  STS.U8 [R28+UR4+0x2040], R18 ;  /* 0x002040121c007988 */ /* 0x0007e80008000004 */
        /* <DEDUP_REMOVED lines=54> */
[----:B------:R-:W2:Y:S04]  /*429d0*/  LDL.LU R29, [R1+0x11f8] ;  /* 0x0011f800011d7983 */ /* 0x000ea80000300800 */
[----:B------:R0:W-:Y:S04]  /*429e0*/  STS.U8 [R0+UR4+0x3a00], R26 ;  /* 0x003a001a00007988 */ /* 0x0001e80008000004 */
[----:B----4-:R1:W-:Y:S04]  /*429f0*/  STS.U8 [R0+UR4+0x3a40], R25 ;  /* 0x003a401900007988 */ /* 0x0103e80008000004 */
[----:B---3--:R3:W-:Y:S04]  /*42a00*/  STS.U8 [R0+UR4+0x3c00], R18 ;  /* 0x003c001200007988 */ /* 0x0087e80008000004 */
[----:B------:R4:W-:Y:S04]  /*42a10*/  STS.U8 [R0+UR4+0x3c40], R17 ;  /* 0x003c401100007988 */ /* 0x0009e80008000004 */
[----:B------:R3:W-:Y:S04]  /*42a20*/  STS.U8 [R0+UR4+0x3e00], R10 ;  /* 0x003e000a00007988 */ /* 0x0007e80008000004 */
[----:B0-----:R-:W2:Y:S04]  /*42a30*/  LDL.LU R26, [R1+0x1358] ;  /* 0x00135800011a7983 */ /* 0x001ea80000300800 */
[----:B-1----:R-:W2:Y:S04]  /*42a40*/  LDL.LU R25, [R1+0x1374] ;  /* 0x0013740001197983 */ /* 0x002ea80000300800 */
[----:B---3--:R-:W3:Y:S04]  /*42a50*/  LDL.LU R18, [R1+0x1378] ;  /* 0x0013780001127983 */ /* 0x008ee80000300800 */
[----:B----4-:R-:W4:Y:S04]  /*42a60*/  LDL.LU R17, [R1+0x1394] ;  /* 0x0013940001117983 */ /* 0x010f280000300800 */
[----:B------:R-:W2:Y:S01]  /*42a70*/  LDL.LU R10, [R1+0x1398] ;  /* 0x00139800010a7983 */ /* 0x000ea20000300800 */
[----:B------:R-:W-:-:S03]  /*42a80*/  LOP3.LUT R7, R0, 0x10, RZ, 0x3c, !PT ;  /* 0x0000001000077812 */ /* 0x000fc600078e3cff */
[----:B------:R0:W-:Y:S04]  /*42a90*/  STS.U8 [R0+UR4+0x3e40], R9 ;  /* 0x003e400900007988 */ /* 0x0001e80008000004 */
[----:B0-----:R-:W3:Y:S04]  /*42aa0*/  LDL.LU R0, [R1+0x6178] ;  /* 0x0061780001007983 */ /* 0x001ee80000300800 */
[----:B--2---:R-:W-:Y:S04]  /*42ab0*/  STS.U8 [R7+UR4+0x80], R10 ;  /* 0x0000800a07007988 */ /* 0x004fe80008000004 */
[----:B----4-:R-:W-:Y:S04]  /*42ac0*/  STS.U8 [R7+UR4+0xc0], R17 ;  /* 0x0000c01107007988 */ /* 0x010fe80008000004 */
        /* <DEDUP_REMOVED lines=25> */
[----:B------:R-:W3:Y:S04]  /*42c60*/  LDL.LU R8, [R1+0x11b8] ;  /* 0x0011b80001087983 */ /* 0x000ee80000300800 */
[----:B---3--:R0:W-:Y:S04]  /*42c70*/  STL [R1+0x6170], R8 ;  /* 0x0061700801007387 */ /* 0x0081e80000100800 */
[----:B0-----:R-:W3:Y:S04]  /*42c80*/  LDL.LU R8, [R1+0x11d4] ;  /* 0x0011d40001087983 */ /* 0x001ee80000300800 */
[----:B------:R-:W-:Y:S04]  /*42c90*/  STS.U8 [R7+UR4+0x1a80], R29 ;  /* 0x001a801d07007988 */ /* 0x000fe80008000004 */
[----:B---3--:R0:W-:Y:S04]  /*42ca0*/  STL [R1+0x6174], R8 ;  /* 0x0061740801007387 */ /* 0x0081e80000100800 */
[----:B0-----:R-:W3:Y:S04]  /*42cb0*/  LDL.LU R8, [R1+0x11d8] ;  /* 0x0011d80001087983 */ /* 0x001ee80000300800 */
        /* <DEDUP_REMOVED lines=25> */
[----:B--2---:R0:W-:Y:S04]  /*42e50*/  STS.U8 [R7+UR4+0x1ac0], R28 ;  /* 0x001ac01c07007988 */ /* 0x0041e80008000004 */
[----:B------:R-:W2:Y:S04]  /*42e60*/  LDL.LU R27, [R1+0x8] ;  /* 0x00000800011b7983 */ /* 0x000ea80000300800 */
[----:B0-----:R-:W2:Y:S04]  /*42e70*/  LDL.LU R28, [R1+0x4] ;  /* 0x00000400011c7983 */ /* 0x001ea80000300800 */
[----:B---3--:R0:W-:Y:S04]  /*42e80*/  STS.U8 [R7+UR4+0x1c80], R8 ;  /* 0x001c800807007988 */ /* 0x0081e80008000004 */
[----:B0-----:R-:W3:Y:S04]  /*42e90*/  LDL.LU R8, [R1+0x6174] ;  /* 0x0061740001087983 */ /* 0x001ee80000300800 */
[----:B---3--:R0:W-:Y:S04]  /*42ea0*/  STS.U8 [R7+UR4+0x1cc0], R8 ;  /* 0x001cc00807007988 */ /* 0x0081e80008000004 */
[----:B0-----:R-:W3:Y:S04]  /*42eb0*/  LDL.LU R8, [R1+0x6170] ;  /* 0x0061700001087983 */ /* 0x001ee80000300800 */
[----:B---3--:R0:W-:Y:S04]  /*42ec0*/  STS.U8 [R7+UR4+0x1e80], R8 ;  /* 0x001e800807007988 */ /* 0x0081e80008000004 */
[----:B----4-:R1:W-:Y:S04]  /*42ed0*/  STS.U8 [R7+UR4+0x1ec0], R15 ;  /* 0x001ec00f07007988 */ /* 0x0103e80008000004 */
[----:B------:R3:W-:Y:S04]  /*42ee0*/  STS.U8 [R7+UR4+0x2080], R16 ;  /* 0x0020801007007988 */ /* 0x0007e80008000004 */
[----:B------:R4:W-:Y:S04]  /*42ef0*/  STS.U8 [R7+UR4+0x20c0], R23 ;  /* 0x0020c01707007988 */ /* 0x0009e80008000004 */
[----:B------:R2:W-:Y:S04]  /*42f00*/  STS.U8 [R7+UR4+0x2280], R24 ;  /* 0x0022801807007988 */ /* 0x0005e80008000004 */
[----:B0-----:R-:W2:Y:S04]  /*42f10*/  LDL.LU R8, [R1+0x616c] ;  /* 0x00616c0001087983 */ /* 0x001ea80000300800 */
[----:B-1----:R-:W2:Y:S04]  /*42f20*/  LDL.LU R15, [R1+0x6168] ;  /* 0x00616800010f7983 */ /* 0x002ea80000300800 */
[----:B---3--:R-:W3:Y:S04]  /*42f30*/  LDL.LU R16, [R1+0x6164] ;  /* 0x0061640001107983 */ /* 0x008ee80000300800 */
[----:B----4-:R-:W4:Y:S04]  /*42f40*/  LDL.LU R23, [R1+0x6160] ;  /* 0x0061600001177983 */ /* 0x010f280000300800 */
[----:B--2---:R-:W2:Y:S04]  /*42f50*/  LDL.LU R24, [R1+0x615c] ;  /* 0x00615c0001187983 */ /* 0x004ea80000300800 */
[----:B------:R-:W-:Y:S04]  /*42f60*/  STS.U8 [R7+UR4+0x22c0], R9 ;  /* 0x0022c00907007988 */ /* 0x000fe80008000004 */
[----:B------:R0:W-:Y:S04]  /*42f70*/  STS.U8 [R7+UR4+0x2480], R10 ;  /* 0x0024800a07007988 */ /* 0x0001e80008000004 */
        /* <DEDUP_REMOVED lines=18> */
[----:B0-----:R-:W3:Y:S04]  /*430a0*/  LDL.LU R10, [R1+0x134c] ;  /* 0x00134c00010a7983 */ /* 0x001ee80000300800 */
[----:B-1----:R-:W3:Y:S04]  /*430b0*/  LDL.LU R17, [R1+0x1330] ;  /* 0x0013300001117983 */ /* 0x002ee80000300800 */
[----:B------:R-:W3:Y:S04]  /*430c0*/  LDL.LU R18, [R1+0x132c] ;  /* 0x00132c0001127983 */ /* 0x000ee80000300800 */
[----:B------:R-:W3:Y:S04]  /*430d0*/  LDL.LU R25, [R1+0x1310] ;  /* 0x0013100001197983 */ /* 0x000ee80000300800 */
[----:B------:R-:W3:Y:S04]  /*430e0*/  LDL.LU R26, [R1+0x130c] ;  /* 0x00130c00011a7983 */ /* 0x000ee80000300800 */
[----:B------:R-:W3:Y:S04]  /*430f0*/  LDL.LU R0, [R1+0x12f0] ;  /* 0x0012f00001007983 */ /* 0x000ee80000300800 */
[----:B------:R-:W3:Y:S04]  /*43100*/  LDL.LU R2, [R1+0x12ec] ;  /* 0x0012ec0001027983 */ /* 0x000ee80000300800 */
[----:B------:R-:W3:Y:S04]  /*43110*/  LDL.LU R3, [R1+0x12d0] ;  /* 0x0012d00001037983 */ /* 0x000ee80000300800 */
[----:B------:R-:W3:Y:S01]  /*43120*/  LDL.LU R4, [R1+0x12cc] ;  /* 0x0012cc0001047983 */ /* 0x000ee20000300800 */
[----:B------:R-:W0:Y:S03]  /*43130*/  S2R R29, SR_TID.X ;  /* 0x00000000001d7919 */ /* 0x000e260000002100 */
        /* <DEDUP_REMOVED lines=10> */
[----:B------:R0:W-:Y:S04]  /*431e0*/  STS.U8 [R7+UR4+0x38c0], R28 ;  /* 0x0038c01c07007988 */ /* 0x0001e80008000004 */
[----:B-1----:R-:W3:Y:S04]  /*431f0*/  LDL.LU R22, [R1+0x1230] ;  /* 0x0012300001167983 */ /* 0x002ee80000300800 */
[----:B0-----:R-:W3:Y:S04]  /*43200*/  LDL.LU R27, [R1+0x122c] ;  /* 0x00122c00011b7983 */ /* 0x001ee80000300800 */
[----:B------:R-:W3:Y:S01]  /*43210*/  LDL.LU R28, [R1+0x1210] ;  /* 0x00121000011c7983 */ /* 0x000ee20000300800 */
[----:B------:R-:W-:-:S03]  /*43220*/  LOP3.LUT R9, R29, 0x3f, RZ, 0xc0, !PT ;  /* 0x0000003f1d097812 */ /* 0x000fc600078ec0ff */
[----:B------:R-:W3:Y:S01]  /*43230*/  LDL.LU R29, [R1+0x120c] ;  /* 0x00120c00011d7983 */ /* 0x000ee20000300800 */
[----:B------:R-:W-:-:S03]  /*43240*/  LOP3.LUT R6, R9, 0x20, RZ, 0x3c, !PT ;  /* 0x0000002009067812 */ /* 0x000fc600078e3cff */
[----:B--2---:R0:W-:Y:S04]  /*43250*/  STS.U8 [R7+UR4+0x3a80], R24 ;  /* 0x003a801807007988 */ /* 0x0041e80008000004 */
[----:B----4-:R1:W-:Y:S04]  /*43260*/  STS.U8 [R7+UR4+0x3ac0], R23 ;  /* 0x003ac01707007988 */ /* 0x0103e80008000004 */
[----:B---3--:R2:W-:Y:S04]  /*43270*/  STS.U8 [R7+UR4+0x3c80], R16 ;  /* 0x003c801007007988 */ /* 0x0085e80008000004 */
[----:B------:R-:W-:Y:S04]  /*43280*/  STS.U8 [R7+UR4+0x3cc0], R15 ;  /* 0x003cc00f07007988 */ /* 0x000fe80008000004 */
[----:B------:R-:W-:Y:S04]  /*43290*/  STS.U8 [R7+UR4+0x3e80], R8 ;  /* 0x003e800807007988 */ /* 0x000fe80008000004 */
[----:B0-----:R-:W3:Y:S04]  /*432a0*/  LDL.LU R24, [R1+0x1350] ;  /* 0x0013500001187983 */ /* 0x001ee80000300800 */
[----:B-1----:R-:W4:Y:S04]  /*432b0*/  LDL.LU R23, [R1+0x136c] ;  /* 0x00136c0001177983 */ /* 0x002f280000300800 */
[----:B--2---:R-:W2:Y:S04]  /*432c0*/  LDL.LU R16, [R1+0x1370] ;  /* 0x0013700001107983 */ /* 0x004ea80000300800 */
[----:B------:R0:W-:Y:S04]  /*432d0*/  STL [R1+0x6148], R9 ;  /* 0x0061480901007387 */ /* 0x0001e80000100800 */
[----:B0-----:R-:W2:Y:S04]  /*432e0*/  LDL.LU R9, [R1+0x138c] ;  /* 0x00138c0001097983 */ /* 0x001ea80000300800 */
[----:B------:R-:W2:Y:S04]  /*432f0*/  LDL.LU R15, [R1+0x1390] ;  /* 0x00139000010f7983 */ /* 0x000ea80000300800 */
[----:B------:R-:W2:Y:S01]  /*43300*/  LDL.LU R7, [R1+0x6158] ;  /* 0x0061580001077983 */ /* 0x000ea20000300800 */
[----:B------:R-:W0:Y:S02]  /*43310*/  S2R R8, SR_TID.X ;  /* 0x0000000000087919 */ /* 0x000e240000002100 */
[----:B0-----:R-:W-:-:S04]  /*43320*/  LOP3.LUT R8, R8, 0x3f, RZ, 0xc0, !PT ;  /* 0x0000003f08087812 */ /* 0x001fc800078ec0ff */
[----:B------:R-:W-:-:S05]  /*43330*/  LOP3.LUT R8, R8, 0x10, RZ, 0x3c, !PT ;  /* 0x0000001008087812 */ /* 0x000fca00078e3cff */
[----:B--2---:R-:W-:Y:S04]  /*43340*/  STS.U8 [R8+UR4+0x3ec0], R7 ;  /* 0x003ec00708007988 */ /* 0x004fe80008000004 */
        /* <DEDUP_REMOVED lines=34> */
[----:B------:R-:W-:Y:S04]  /*43570*/  STS.U8 [R6+UR4+0x1900], R28 ;  /* 0x0019001c06007988 */ /* 0x000fe80008000004 */
[----:B------:R-:W3:Y:S04]  /*43580*/  LDL.LU R21, [R1+0x118c] ;  /* 0x00118c0001157983 */ /* 0x000ee80000300800 */
[----:B------:R0:W-:Y:S04]  /*43590*/  STS.U8 [R6+UR4+0x1940], R29 ;  /* 0x0019401d06007988 */ /* 0x0001e80008000004 */
        /* <DEDUP_REMOVED lines=22> */
[----:B------:R-:W3:Y:S04]  /*43700*/  LDL.LU R28, [R1] ;  /* 0x00000000011c7983 */ /* 0x000ee80000300800 */
        /* <DEDUP_REMOVED lines=28> */
[----:B0-----:R-:W3:Y:S04]  /*438d0*/  LDL.LU R7, [R1+0x1348] ;  /* 0x0013480001077983 */ /* 0x001ee80000300800 */
[----:B-1----:R-:W3:Y:S04]  /*438e0*/  LDL.LU R8, [R1+0x1344] ;  /* 0x0013440001087983 */ /* 0x002ee80000300800 */
[----:B------:R-:W-:Y:S04]  /*438f0*/  STS.U8 [R6+UR4+0x2d00], R18 ;  /* 0x002d001206007988 */ /* 0x000fe80008000004 */
[----:B------:R-:W-:Y:S04]  /*43900*/  STS.U8 [R6+UR4+0x2d40], R25 ;  /* 0x002d401906007988 */ /* 0x000fe80008000004 */
[----:B------:R-:W3:Y:S04]  /*43910*/  LDL.LU R15, [R1+0x1328] ;  /* 0x00132800010f7983 */ /* 0x000ee80000300800 */
[----:B------:R-:W3:Y:S04]  /*43920*/  LDL.LU R16, [R1+0x1324] ;  /* 0x0013240001107983 */ /* 0x000ee80000300800 */
[----:B------:R-:W-:Y:S04]  /*43930*/  STS.U8 [R6+UR4+0x2f00], R26 ;  /* 0x002f001a06007988 */ /* 0x000fe80008000004 */
[----:B------:R-:W3:Y:S04]  /*43940*/  LDL.LU R23, [R1+0x1308] ;  /* 0x0013080001177983 */ /* 0x000ee80000300800 */
[----:B------:R0:W-:Y:S04]  /*43950*/  STS.U8 [R6+UR4+0x2f40], R0 ;  /* 0x002f400006007988 */ /* 0x0001e80008000004 */
[----:B------:R-:W3:Y:S04]  /*43960*/  LDL.LU R24, [R1+0x1304] ;  /* 0x0013040001187983 */ /* 0x000ee80000300800 */
[----:B------:R1:W-:Y:S04]  /*43970*/  STS.U8 [R6+UR4+0x3100], R2 ;  /* 0x0031000206007988 */ /* 0x0003e80008000004 */
[----:B------:R1:W-:Y:S04]  /*43980*/  STS.U8 [R6+UR4+0x3140], R3 ;  /* 0x0031400306007988 */ /* 0x0003e80008000004 */
[----:B0-----:R-:W3:Y:S04]  /*43990*/  LDL.LU R0, [R1+0x12e8] ;  /* 0x0012e80001007983 */ /* 0x001ee80000300800 */
[----:B------:R-:W3:Y:S04]  /*439a0*/  LDL.LU R10, [R1+0x12e4] ;  /* 0x0012e400010a7983 */ /* 0x000ee80000300800 */
[----:B------:R-:W3:Y:S04]  /*439b0*/  LDL.LU R17, [R1+0x12c8] ;  /* 0x0012c80001117983 */ /* 0x000ee80000300800 */
[----:B------:R-:W3:Y:S04]  /*439c0*/  LDL.LU R18, [R1+0x12c4] ;  /* 0x0012c40001127983 */ /* 0x000ee80000300800 */
[----:B------:R-:W3:Y:S04]  /*439d0*/  LDL.LU R25, [R1+0x12a8] ;  /* 0x0012a80001197983 */ /* 0x000ee80000300800 */
[----:B------:R-:W3:Y:S04]  /*439e0*/  LDL.LU R26, [R1+0x12a4] ;  /* 0x0012a400011a7983 */ /* 0x000ee80000300800 */
[----:B-1----:R-:W3:Y:S04]  /*439f0*/  LDL.LU R2, [R1+0x1288] ;  /* 0x0012880001027983 */ /* 0x002ee80000300800 */
[----:B------:R0:W-:Y:S04]  /*43a00*/  STS.U8 [R6+UR4+0x3300], R4 ;  /* 0x0033000406007988 */ /* 0x0001e80008000004 */
[----:B------:R-:W3:Y:S04]  /*43a10*/  LDL.LU R3, [R1+0x1284] ;  /* 0x0012840001037983 */ /* 0x000ee80000300800 */
[----:B------:R1:W-:Y:S04]  /*43a20*/  STS.U8 [R6+UR4+0x3340], R11 ;  /* 0x0033400b06007988 */ /* 0x0003e80008000004 */
[----:B------:R0:W-:Y:S04]  /*43a30*/  STS.U8 [R6+UR4+0x3500], R12 ;  /* 0x0035000c06007988 */ /* 0x0001e80008000004 */
[----:B------:R0:W-:Y:S04]  /*43a40*/  STS.U8 [R6+UR4+0x3540], R19 ;  /* 0x0035401306007988 */ /* 0x0001e80008000004 */
[----:B------:R1:W-:Y:S04]  /*43a50*/  STS.U8 [R6+UR4+0x3700], R20 ;  /* 0x0037001406007988 */ /* 0x0003e80008000004 */
[----:B------:R1:W-:Y:S04]  /*43a60*/  STS.U8 [R6+UR4+0x3740], R27 ;  /* 0x0037401b06007988 */ /* 0x0003e80008000004 */
[----:B0-----:R-:W3:Y:S04]  /*43a70*/  LDL.LU R4, [R1+0x1268] ;  /* 0x0012680001047983 */ /* 0x001ee80000300800 */
[----:B-1----:R-:W3:Y:S04]  /*43a80*/  LDL.LU R11, [R1+0x1264] ;  /* 0x00126400010b7983 */ /* 0x002ee80000300800 */
[----:B------:R-:W3:Y:S04]  /*43a90*/  LDL.LU R12, [R1+0x1248] ;  /* 0x00124800010c7983 */ /* 0x000ee80000300800 */
[----:B------:R-:W3:Y:S04]  /*43aa0*/  LDL.LU R19, [R1+0x1244] ;  /* 0x0012440001137983 */ /* 0x000ee80000300800 */
[----:B------:R-:W3:Y:S04]  /*43ab0*/  LDL.LU R20, [R1+0x1228] ;  /* 0x0012280001147983 */ /* 0x000ee80000300800 */
[----:B------:R0:W-:Y:S04]  /*43ac0*/  STS.U8 [R6+UR4+0x3900], R28 ;  /* 0x0039001c06007988 */ /* 0x0001e80008000004 */
[----:B------:R-:W3:Y:S04]  /*43ad0*/  LDL.LU R27, [R1+0x1224] ;  /* 0x00122400011b7983 */ /* 0x000ee80000300800 */
[----:B0-----:R-:W3:Y:S04]  /*43ae0*/  LDL.LU R28, [R1+0x1208] ;  /* 0x00120800011c7983 */ /* 0x001ee80000300800 */
[----:B--2---:R0:W-:Y:S04]  /*43af0*/  STS.U8 [R6+UR4+0x3940], R29 ;  /* 0x0039401d06007988 */ /* 0x0041e80008000004 */
[----:B------:R1:W-:Y:S04]  /*43b00*/  STS.U8 [R6+UR4+0x3b00], R22 ;  /* 0x003b001606007988 */ /* 0x0003e80008000004 */
[----:B----4-:R2:W-:Y:S04]  /*43b10*/  STS.U8 [R6+UR4+0x3b40], R21 ;  /* 0x003b401506007988 */ /* 0x0105e80008000004 */
[----:B---3--:R3:W-:Y:S04]  /*43b20*/  STS.U8 [R6+UR4+0x3d00], R14 ;  /* 0x003d000e06007988 */ /* 0x0087e80008000004 */
[----:B------:R4:W-:Y:S04]  /*43b30*/  STS.U8 [R6+UR4+0x3d40], R13 ;  /* 0x003d400d06007988 */ /* 0x0009e80008000004 */
[----:B0-----:R-:W3:Y:S04]  /*43b40*/  LDL.LU R29, [R1+0x1364] ;  /* 0x00136400011d7983 */ /* 0x001ee80000300800 */
[----:B-1----:R-:W3:Y:S04]  /*43b50*/  LDL.LU R22, [R1+0x1368] ;  /* 0x0013680001167983 */ /* 0x002ee80000300800 */
[----:B--2---:R-:W2:Y:S04]  /*43b60*/  LDL.LU R21, [R1+0x1384] ;  /* 0x0013840001157983 */ /* 0x004ea80000300800 */
[----:B---3--:R-:W3:Y:S04]  /*43b70*/  LDL.LU R14, [R1+0x1388] ;  /* 0x00138800010e7983 */ /* 0x008ee80000300800 */
[----:B----4-:R-:W4:Y:S01]  /*43b80*/  LDL.LU R6, [R1+0x612c] ;  /* 0x00612c0001067983 */ /* 0x010f220000300800 */
[----:B------:R-:W0:Y:S01]  /*43b90*/  S2R R13, SR_TID.X ;  /* 0x00000000000d7919 */ /* 0x000e220000002100 */
[----:B------:R-:W-:-:S02]  /*43ba0*/  LOP3.LUT R9, R9, 0x30, RZ, 0x3c, !PT ;  /* 0x0000003009097812 */ /* 0x000fc400078e3cff */
[----:B0-----:R-:W-:-:S04]  /*43bb0*/  LOP3.LUT R13, R13, 0x3f, RZ, 0xc0, !PT ;  /* 0x0000003f0d0d7812 */ /* 0x001fc800078ec0ff */
[----:B------:R-:W-:-:S05]  /*43bc0*/  LOP3.LUT R13, R13, 0x20, RZ, 0x3c, !PT ;  /* 0x000000200d0d7812 */ /* 0x000fca00078e3cff */
[----:B----4-:R-:W-:Y:S04]  /*43bd0*/  STS.U8 [R13+UR4+0x3f00], R6 ;  /* 0x003f00060d007988 */ /* 0x010fe80008000004 */
[----:B------:R-:W-:Y:S04]  /*43be0*/  STS.U8 [R13+UR4+0x3f40], R5 ;  /* 0x003f40050d007988 */ /* 0x000fe80008000004 */
[----:B---3--:R-:W-:Y:S04]  /*43bf0*/  STS.U8 [R9+UR4+0x180], R14 ;  /* 0x0001800e09007988 */ /* 0x008fe80008000004 */
        /* <DEDUP_REMOVED lines=10> */
[----:B------:R-:W-:Y:S04]  /*43ca0*/  STS.U8 [R9+UR4+0xbc0], R10 ;  /* 0x000bc00a09007988 */ /* 0x000fe80008000004 */
[----:B------:R-:W-:Y:S04]  /*43cb0*/  STS.U8 [R9+UR4+0xd80], R17 ;  /* 0x000d801109007988 */ /* 0x000fe80008000004 */
[----:B------:R-:W-:Y:S04]  /*43cc0*/  STS.U8 [R9+UR4+0xdc0], R18 ;  /* 0x000dc01209007988 */ /* 0x000fe80008000004 */
[----:B------:R-:W-:Y:S04]  /*43cd0*/  STS.U8 [R9+UR4+0xf80], R25 ;  /* 0x000f801909007988 */ /* 0x000fe80008000004 */
[----:B------:R-:W-:Y:S04]  /*43ce0*/  STS.U8 [R9+UR4+0xfc0], R26 ;  /* 0x000fc01a09007988 */ /* 0x000fe80008000004 */
[----:B------:R1:W-:Y:S04]  /*43cf0*/  STS.U8 [R9+UR4+0x1180], R2 ;  /* 0x0011800209007988 */ /* 0x0003e80008000004 */
[----:B0-----:R-:W2:Y:S04]  /*43d00*/  LDL.LU R0, [R1+0x1204] ;  /* 0x0012040001007983 */ /* 0x001ea80000300800 */
[----:B-1----:R-:W3:Y:S04]  /*43d10*/  LDL.LU R2, [R1+0x11c8] ;  /* 0x0011c80001027983 */ /* 0x002ee80000300800 */
[----:B---3--:R0:W-:Y:S04]  /*43d20*/  STL [R1+0x6124], R2 ;  /* 0x0061240201007387 */ /* 0x0081e80000100800 */
[----:B0-----:R-:W3:Y:S04]  /*43d30*/  LDL.LU R2, [R1+0x11e4] ;  /* 0x0011e40001027983 */ /* 0x001ee80000300800 */
        /* <DEDUP_REMOVED lines=47> */
[----:B------:R2:W-:Y:S04]  /*44030*/  STS.U8 [R9+UR4+0x21c0], R19 ;  /* 0x0021c01309007988 */ /* 0x0005e80008000004 */
[----:B0-----:R-:W2:Y:S04]  /*44040*/  LDL.LU R2, [R1+0x6120] ;  /* 0x0061200001027983 */ /* 0x001ea80000300800 */
[----:B-1----:R-:W2:Y:S04]  /*44050*/  LDL.LU R3, [R1+0x611c] ;  /* 0x00611c0001037983 */ /* 0x002ea80000300800 */
[----:B---3--:R-:W3:Y:S04]  /*44060*/  LDL.LU R4, [R1+0x6118] ;  /* 0x0061180001047983 */ /* 0x008ee80000300800 */
[----:B----4-:R-:W4:Y:S04]  /*44070*/  LDL.LU R11, [R1+0x6114] ;  /* 0x00611400010b7983 */ /* 0x010f280000300800 */
[----:B------:R-:W3:Y:S04]  /*44080*/  LDL.LU R12, [R1+0x6110] ;  /* 0x00611000010c7983 */ /* 0x000ee80000300800 */
[----:B--2---:R-:W2:Y:S04]  /*44090*/  LDL.LU R19, [R1+0x610c] ;  /* 0x00610c0001137983 */ /* 0x004ea80000300800 */
[----:B------:R0:W-:Y:S04]  /*440a0*/  STS.U8 [R9+UR4+0x2380], R20 ;  /* 0x0023801409007988 */ /* 0x0001e80008000004 */
[----:B------:R1:W-:Y:S04]  /*440b0*/  STS.U8 [R9+UR4+0x23c0], R27 ;  /* 0x0023c01b09007988 */ /* 0x0003e80008000004 */
[----:B------:R1:W-:Y:S04]  /*440c0*/  STS.U8 [R9+UR4+0x2580], R28 ;  /* 0x0025801c09007988 */ /* 0x0003e80008000004 */
[----:B------:R-:W-:Y:S04]  /*440d0*/  STS.U8 [R9+UR4+0x25c0], R5 ;  /* 0x0025c00509007988 */ /* 0x000fe80008000004 */
[----:B0-----:R-:W2:Y:S04]  /*440e0*/  LDL.LU R20, [R1+0x6108] ;  /* 0x0061080001147983 */ /* 0x001ea80000300800 */
[----:B-1----:R-:W2:Y:S04]  /*440f0*/  LDL.LU R27, [R1+0x6104] ;  /* 0x00610400011b7983 */ /* 0x002ea80000300800 */
[----:B------:R-:W2:Y:S04]  /*44100*/  LDL.LU R28, [R1+0x6100] ;  /* 0x00610000011c7983 */ /* 0x000ea80000300800 */
[----:B------:R-:W-:Y:S04]  /*44110*/  STS.U8 [R9+UR4+0x2780], R6 ;  /* 0x0027800609007988 */ /* 0x000fe80008000004 */
[----:B------:R0:W-:Y:S04]  /*44120*/  STS.U8 [R9+UR4+0x27c0], R18 ;  /* 0x0027c01209007988 */ /* 0x0001e80008000004 */
[----:B------:R-:W-:Y:S04]  /*44130*/  STS.U8 [R9+UR4+0x2980], R13 ;  /* 0x0029800d09007988 */ /* 0x000fe80008000004 */
[----:B0-----:R-:W4:Y:S04]  /*44140*/  LDL.LU R18, [R1+0x139c] ;  /* 0x00139c0001127983 */ /* 0x001f280000300800 */
        /* <DEDUP_REMOVED lines=15> */
[----:B0-----:R-:W4:Y:S04]  /*44240*/  LDL R0, [R1+0x10a4] ;  /* 0x0010a40001007983 */ /* 0x001f280000100800 */
[----:B------:R-:W4:Y:S04]  /*44250*/  LDL.LU R23, [R1+0x13ac] ;  /* 0x0013ac0001177983 */ /* 0x000f280000300800 */
[----:B------:R-:W4:Y:S04]  /*44260*/  LDL.LU R24, [R1+0x13a8] ;  /* 0x0013a80001187983 */ /* 0x000f280000300800 */
[----:B------:R-:W4:Y:S04]  /*44270*/  LDL.LU R10, [R1+0x13b4] ;  /* 0x0013b400010a7983 */ /* 0x000f280000300800 */
[----:B------:R-:W4:Y:S04]  /*44280*/  LDL.LU R17, [R1+0x13b0] ;  /* 0x0013b00001117983 */ /* 0x000f280000300800 */
[----:B------:R-:W4:Y:S04]  /*44290*/  LDL.LU R25, [R1+0x13bc] ;  /* 0x0013bc0001197983 */ /* 0x000f280000300800 */
[----:B------:R-:W4:Y:S04]  /*442a0*/  LDL.LU R26, [R1+0x13b8] ;  /* 0x0013b800011a7983 */ /* 0x000f280000300800 */
[----:B--2---:R-:W-:Y:S04]  /*442b0*/  STS.U8 [R9+UR4+0x3980], R28 ;  /* 0x0039801c09007988 */ /* 0x004fe80008000004 */
[----:B------:R-:W-:Y:S04]  /*442c0*/  STS.U8 [R9+UR4+0x39c0], R27 ;  /* 0x0039c01b09007988 */ /* 0x000fe80008000004 */
[----:B------:R-:W-:Y:S04]  /*442d0*/  STS.U8 [R9+UR4+0x3b80], R20 ;  /* 0x003b801409007988 */ /* 0x000fe80008000004 */
[----:B------:R-:W-:Y:S04]  /*442e0*/  STS.U8 [R9+UR4+0x3bc0], R19 ;  /* 0x003bc01309007988 */ /* 0x000fe80008000004 */
[----:B---3--:R-:W-:Y:S04]  /*442f0*/  STS.U8 [R9+UR4+0x3d80], R12 ;  /* 0x003d800c09007988 */ /* 0x008fe80008000004 */
[----:B----4-:R-:W-:Y:S04]  /*44300*/  STS.U8 [R9+UR4+0x3dc0], R11 ;  /* 0x003dc00b09007988 */ /* 0x010fe80008000004 */
[----:B------:R-:W-:Y:S04]  /*44310*/  STS.U8 [R9+UR4+0x3f80], R4 ;  /* 0x003f800409007988 */ /* 0x000fe80008000004 */
[----:B------:R-:W-:Y:S01]  /*44320*/  STS.U8 [R9+UR4+0x3fc0], R18 ;  /* 0x003fc01209007988 */ /* 0x000fe20008000004 */
[----:B------:R-:W-:Y:S06]  /*44330*/  BAR.SYNC.DEFER_BLOCKING 0x0 ;  /* 0x0000000000007b1d */ /* 0x000fec0000010000 */
[----:B------:R-:W0:Y:S04]  /*44340*/  LDSM.16.M88.4 R4, [R0] ;  /* 0x000000000004783b */ /* 0x000e280000000200 */
[----:B------:R-:W1:Y:S04]  /*44350*/  LDSM.16.M88.4 R12, [R0+0x400] ;  /* 0x00040000000c783b */ /* 0x000e680000000200 */
[----:B0-----:R-:W-:Y:S04]  /*44360*/  STL.64 [R1+0x1e90], R4 ;  /* 0x001e900401007387 */ /* 0x001fe80000100a00 */
[----:B------:R0:W-:Y:S04]  /*44370*/  STL.64 [R1+0x1e98], R6 ;  /* 0x001e980601007387 */ /* 0x0001e80000100a00 */
[----:B-1----:R-:W-:Y:S04]  /*44380*/  STL.64 [R1+0x1ea0], R12 ;  /* 0x001ea00c01007387 */ /* 0x002fe80000100a00 */
[----:B------:R-:W-:Y:S01]  /*44390*/  STL.64 [R1+0x1ea8], R14 ;  /* 0x001ea80e01007387 */ /* 0x000fe20000100a00 */
[----:B0-----:R-:W-:-:S02]  /*443a0*/  IMAD.MOV.U32 R6, RZ, RZ, R12 ;  /* 0x000000ffff067224 */ /* 0x001fc400078e000c */
[----:B------:R-:W-:Y:S02]  /*443b0*/  IMAD.MOV.U32 R7, RZ, RZ, R13 ;  /* 0x000000ffff077224 */ /* 0x000fe400078e000d */
[----:B------:R-:W0:Y:S01]  /*443c0*/  LDSM.16.M88.4 R12, [R0+0x800] ;  /* 0x00080000000c783b */ /* 0x000e220000000200 */
[----:B------:R-:W-:-:S03]  /*443d0*/  IMAD.MOV.U32 R8, RZ, RZ, R5 ;  /* 0x000000ffff087224 */ /* 0x000fc600078e0005 */
[----:B0-----:R-:W-:Y:S01]  /*443e0*/  STL.64 [R1+0x1eb0], R12 ;  /* 0x001eb00c01007387 */ /* 0x001fe20000100a00 */
[----:B------:R-:W-:-:S03]  /*443f0*/  IMAD.MOV.U32 R22, RZ, RZ, R12 ;  /* 0x000000ffff167224 */ /* 0x000fc600078e000c */
[----:B------:R-:W-:Y:S01]  /*44400*/  STL.64 [R1+0x1eb8], R14 ;  /* 0x001eb80e01007387 */ /* 0x000fe20000100a00 */
[----:B------:R-:W-:-:S03]  /*44410*/  IMAD.MOV.U32 R5, RZ, RZ, R13 ;  /* 0x000000ffff057224 */ /* 0x000fc600078e000d */
[----:B------:R-:W0:Y:S01]  /*44420*/  LDSM.16.M88.4 R12, [R0+0xc00] ;  /* 0x000c0000000c783b */ /* 0x000e220000000200 */
[----:B------:R-:W-:Y:S02]  /*44430*/  IMAD.MOV.U32 R9, RZ, RZ, R4 ;  /* 0x000000ffff097224 */ /* 0x000fe400078e0004 */
[----:B0-----:R-:W-:Y:S01]  /*44440*/  IMAD.MOV.U32 R4, RZ, RZ, R13 ;  /* 0x000000ffff047224 */ /* 0x001fe200078e000d */
[----:B------:R0:W-:Y:S04]  /*44450*/  STL.64 [R1+0x1ec0], R12 ;  /* 0x001ec00c01007387 */ /* 0x0001e80000100a00 */
[----:B------:R1:W-:Y:S01]  /*44460*/  STL.64 [R1+0x1ec8], R14 ;  /* 0x001ec80e01007387 */ /* 0x0003e20000100a00 */
[----:B------:R-:W-:-:S03]  /*44470*/  IMAD.MOV.U32 R0, RZ, RZ, R12 ;  /* 0x000000ffff007224 */ /* 0x000fc600078e000c */
[----:B------:R-:W-:Y:S04]  /*44480*/  STL.64 [R1+0x60f8], R6 ;  /* 0x0060f80601007387 */ /* 0x000fe80000100a00 */
[----:B------:R-:W-:Y:S01]  /*44490*/  STL.64 [R1+0x60f0], R4 ;  /* 0x0060f00401007387 */ /* 0x000fe20000100a00 */
[----:B0-----:R-:W-:-:S03]  /*444a0*/  IMAD R12, R2, 0x100, R3 ;  /* 0x00000100020c7824 */ /* 0x001fc600078e0203 */
[----:B------:R-:W2:Y:S01]  /*444b0*/  LDL R3, [R1+0x10a4] ;  /* 0x0010a40001037983 */ /* 0x000ea20000100800 */
[----:B------:R-:W-:Y:S02]  /*444c0*/  IMAD R13, R24, 0x100, R23 ;  /* 0x00000100180d7824 */ /* 0x000fe400078e0217 */
[----:B-1----:R-:W-:Y:S02]  /*444d0*/  IMAD R15, R26, 0x100, R25 ;  /* 0x000001001a0f7824 */ /* 0x002fe400078e0219 */
[----:B------:R-:W-:Y:S01]  /*444e0*/  IMAD R14, R17, 0x100, R10 ;  /* 0x00000100110e7824 */ /* 0x000fe200078e020a */
[----:B------:R-:W-:Y:S01]  /*444f0*/  F2FP.F16.E5M2.UNPACK_B R20, R9 ;  /* 0x00000009ff14723e */ /* 0x000fe200020004ff */
[----:B--2---:R-:W0:Y:S04]  /*44500*/  LDSM.16.M88.4 R4, [R3+0x1000] ;  /* 0x001000000304783b */ /* 0x004e280000000200 */
[----:B0-----:R-:W-:Y:S01]  /*44510*/  STL.64 [R1+0x1ed0], R4 ;  /* 0x001ed00401007387 */ /* 0x001fe20000100a00 */
[----:B------:R-:W-:-:S03]  /*44520*/  IMAD.MOV.U32 R18, RZ, RZ, R4 ;  /* 0x000000ffff127224 */ /* 0x000fc600078e0004 */
[----:B------:R-:W-:Y:S01]  /*44530*/  STL.64 [R1+0x1ed8], R6 ;  /* 0x001ed80601007387 */ /* 0x000fe20000100a00 */
[----:B------:R-:W-:-:S03]  /*44540*/  IMAD.MOV.U32 R2, RZ, RZ, R5 ;  /* 0x000000ffff027224 */ /* 0x000fc600078e0005 */
[----:B------:R-:W0:Y:S04]  /*44550*/  LDSM.16.M88.4 R4, [R3+0x1400] ;  /* 0x001400000304783b */ /* 0x000e280000000200 */
[----:B------:R1:W-:Y:S04]  /*44560*/  STL [R1+0x60e8], R18 ;  /* 0x0060e81201007387 */ /* 0x0003e80000100800 */
[----:B------:R-:W2:Y:S04]  /*44570*/  LDL.LU.64 R24, [R1+0x30] ;  /* 0x0000300001187983 */ /* 0x000ea80000300a00 */
[----:B------:R-:W2:Y:S04]  /*44580*/  LDL.LU.64 R26, [R1+0x38] ;  /* 0x00003800011a7983 */ /* 0x000ea80000300a00 */
[----:B0-----:R-:W-:Y:S01]  /*44590*/  STL.64 [R1+0x1ee0], R4 ;  /* 0x001ee00401007387 */ /* 0x001fe20000100a00 */
[----:B------:R-:W-:-:S03]  /*445a0*/  IMAD.MOV.U32 R11, RZ, RZ, R4 ;  /* 0x000000ffff0b7224 */ /* 0x000fc600078e0004 */
[----:B------:R-:W-:Y:S01]  /*445b0*/  STL.64 [R1+0x1ee8], R6 ;  /* 0x001ee80601007387 */ /* 0x000fe20000100a00 */
[----:B------:R-:W-:-:S03]  /*445c0*/  IMAD.MOV.U32 R10, RZ, RZ, R5 ;  /* 0x000000ffff0a7224 */ /* 0x000fc600078e0005 */
[----:B------:R-:W3:Y:S04]  /*445d0*/  LDL.LU.64 R16, [R1+0x60] ;  /* 0x0000600001107983 */ /* 0x000ee80000300a00 */
[----:B------:R-:W0:Y:S04]  /*445e0*/  LDSM.16.M88.4 R4, [R3+0x1800] ;  /* 0x001800000304783b */ /* 0x000e280000000200 */
[----:B-1----:R-:W3:Y:S04]  /*445f0*/  LDL.LU.64 R18, [R1+0x68] ;  /* 0x0000680001127983 */ /* 0x002ee80000300a00 */
[----:B------:R-:W-:Y:S04]  /*44600*/  STL [R1+0x18], R20 ;  /* 0x0000181401007387 */ /* 0x000fe80000100800 */
[----:B0-----:R-:W-:Y:S04]  /*44610*/  STL.64 [R1+0x1ef0], R4 ;  /* 0x001ef00401007387 */ /* 0x001fe80000100a00 */
[----:B------:R0:W-:Y:S04]  /*44620*/  STL.64 [R1+0x1ef8], R6 ;  /* 0x001ef80601007387 */ /* 0x0001e80000100a00 */
[----:B0-----:R-:W4:Y:S01]  /*44630*/  LDL.LU.64 R6, [R1+0x60f8] ;  /* 0x0060f80001067983 */ /* 0x001f220000300a00 */
[----:B------:R-:W-:-:S02]  /*44640*/  F2FP.F16.E5M2.UNPACK_B R12, R12 ;  /* 0x0000000cff0c723e */ /* 0x000fc400020004ff */
[----:B------:R-:W-:Y:S02]  /*44650*/  F2FP.F16.E5M2.UNPACK_B R13, R13 ;  /* 0x0000000dff0d723e */ /* 0x000fe400020004ff */
[----:B------:R-:W-:Y:S02]  /*44660*/  F2FP.F16.E5M2.UNPACK_B R14, R14 ;  /* 0x0000000eff0e723e */ /* 0x000fe400020004ff */
[----:B------:R-:W-:Y:S02]  /*44670*/  F2FP.F16.E5M2.UNPACK_B R15, R15 ;  /* 0x0000000fff0f723e */ /* 0x000fe400020004ff */
[----:B------:R-:W-:Y:S01]  /*44680*/  F2FP.F16.E5M2.UNPACK_B R21, R8 ;  /* 0x00000008ff15723e */ /* 0x000fe200020004ff */
[----:B------:R-:W-:Y:S02]  /*44690*/  IMAD.MOV.U32 R9, RZ, RZ, R4 ;  /* 0x000000ffff097224 */ /* 0x000fe400078e0004 */
[----:B------:R-:W-:Y:S02]  /*446a0*/  IMAD.MOV.U32 R8, RZ, RZ, R5 ;  /* 0x000000ffff087224 */ /* 0x000fe400078e0005 */
[----:B------:R-:W3:Y:S04]  /*446b0*/  LDL.LU.64 R4, [R1+0x60f0] ;  /* 0x0060f00001047983 */ /* 0x000ee80000300a00 */
[----:B------:R-:W-:Y:S04]  /*446c0*/  STL [R1+0x1c], R21 ;  /* 0x00001c1501007387 */ /* 0x000fe80000100800 */
[----:B------:R-:W-:Y:S04]  /*446d0*/  STL.64 [R1+0x60e0], R10 ;  /* 0x0060e00a01007387 */ /* 0x000fe80000100a00 */
[----:B------:R0:W-:Y:S04]  /*446e0*/  STL.64 [R1+0x60d8], R8 ;  /* 0x0060d80801007387 */ /* 0x0001e80000100a00 */
[----:B0-----:R-:W3:Y:S04]  /*446f0*/  LDL.LU.64 R8, [R1+0x90] ;  /* 0x0000900001087983 */ /* 0x001ee80000300a00 */
[----:B------:R-:W3:Y:S01]  /*44700*/  LDL.LU.64 R10, [R1+0x98] ;  /* 0x00009800010a7983 */ /* 0x000ee20000300a00 */
[----:B--2---:R-:W-:-:S15]  /*44710*/  HMMA.16816.F32 R24, R12, R20, R24 ;  /* 0x000000140c18723c */ /* 0x004fde0000001818 */
[----:B------:R-:W-:-:S04]  /*44720*/  NOP ;  /* 0x0000000000007918 */ /* 0x000fc80000000000 */
[----:B------:R-:W-:Y:S04]  /*44730*/  STL.64 [R1+0x50], R24 ;  /* 0x0000501801007387 */ /* 0x000fe80000100a00 */
[----:B------:R-:W-:Y:S04]  /*44740*/  STL.64 [R1+0x58], R26 ;  /* 0x0000581a01007387 */ /* 0x000fe80000100a00 */
[----:B------:R-:W0:Y:S02]  /*44750*/  LDSM.16.M88.4 R24, [R3+0x1c00] ;  /* 0x001c00000318783b */ /* 0x000e240000000200 */
[----:B0-----:R-:W-:-:S02]  /*44760*/  IMAD.MOV.U32 R21, RZ, RZ, R24 ;  /* 0x000000ffff157224 */ /* 0x001fc400078e0018 */
[----:B------:R-:W-:Y:S01]  /*44770*/  IMAD.MOV.U32 R20, RZ, RZ, R25 ;  /* 0x000000ffff147224 */ /* 0x000fe200078e0019 */
[----:B----4-:R-:W-:Y:S02]  /*44780*/  F2FP.F16.E5M2.UNPACK_B R6, R6 ;  /* 0x00000006ff06723e */ /* 0x010fe400020004ff */
[----:B------:R-:W-:-:S03]  /*44790*/  F2FP.F16.E5M2.UNPACK_B R7, R7 ;  /* 0x00000007ff07723e */ /* 0x000fc600020004ff */
[----:B------:R-:W-:Y:S04]  /*447a0*/  STL [R1+0x10], R6 ;  /* 0x0000100601007387 */ /* 0x000fe80000100800 */
[----:B------:R0:W-:Y:S04]  /*447b0*/  STL.64 [R1+0x1f00], R24 ;  /* 0x001f001801007387 */ /* 0x0001e80000100a00 */
[----:B------:R-:W-:Y:S04]  /*447c0*/  STL.64 [R1+0x1f08], R26 ;  /* 0x001f081a01007387 */ /* 0x000fe80000100a00 */
[----:B------:R-:W-:Y:S04]  /*447d0*/  STL [R1+0x14], R7 ;  /* 0x0000140701007387 */ /* 0x000fe80000100800 */
[----:B------:R1:W-:Y:S01]  /*447e0*/  STL.64 [R1+0x60c0], R20 ;  /* 0x0060c01401007387 */ /* 0x0003e20000100a00 */
[----:B0-----:R-:W-:-:S03]  /*447f0*/  F2FP.F16.E5M2.UNPACK_B R24, R22 ;  /* 0x00000016ff18723e */ /* 0x001fc600020004ff */
[----:B-1----:R-:W2:Y:S04]  /*44800*/  LDL.LU.64 R20, [R1+0xb0] ;  /* 0x0000b00001147983 */ /* 0x002ea80000300a00 */
[----:B------:R-:W2:Y:S01]  /*44810*/  LDL.LU.64 R22, [R1+0xb8] ;  /* 0x0000b80001167983 */ /* 0x000ea20000300a00 */
[----:B---3--:R-:W-:-:S15]  /*44820*/  HMMA.16816.F32 R16, R12, R6, R16 ;  /* 0x000000060c10723c */ /* 0x008fde0000001810 */
[----:B------:R-:W-:-:S04]  /*44830*/  NOP ;  /* 0x0000000000007918 */ /* 0x000fc80000000000 */
[----:B------:R-:W-:Y:S04]  /*44840*/  STL.64 [R1+0x70], R16 ;  /* 0x0000701001007387 */ /* 0x000fe80000100a00 */
[----:B------:R-:W-:Y:S04]  /*44850*/  STL.64 [R1+0x78], R18 ;  /* 0x0000781201007387 */ /* 0x000fe80000100a00 */
[----:B------:R-:W0:Y:S01]  /*44860*/  LDSM.16.M88.4 R16, [R3+0x2000] ;  /* 0x002000000310783b */ /* 0x000e220000000200 */
[----:B------:R-:W-:-:S03]  /*44870*/  F2FP.F16.E5M2.UNPACK_B R25, R5 ;  /* 0x00000005ff19723e */ /* 0x000fc600020004ff */
[----:B------:R-:W-:Y:S04]  /*44880*/  STL [R1+0x8], R24 ;  /* 0x0000081801007387 */ /* 0x000fe80000100800 */
[----:B------:R-:W-:Y:S01]  /*44890*/  HMMA.16816.F32 R8, R12, R24, R8 ;  /* 0x000000180c08723c */ /* 0x000fe20000001808 */
[----:B0-----:R0:W-:Y:S01]  /*448a0*/  STL.64 [R1+0x1f10], R16 ;  /* 0x001f101001007387 */ /* 0x0011e20000100a00 */
[----:B------:R-:W-:-:S03]  /*448b0*/  IMAD.MOV.U32 R7, RZ, RZ, R16 ;  /* 0x000000ffff077224 */ /* 0x000fc600078e0010 */
[----:B------:R1:W-:Y:S01]  /*448c0*/  STL.64 [R1+0x1f18], R18 ;  /* 0x001f181201007387 */ /* 0x0003e20000100a00 */
[----:B0-----:R-:W-:Y:S01]  /*448d0*/  F2FP.F16.E5M2.UNPACK_B R16, R0 ;  /* 0x00000000ff10723e */ /* 0x001fe200020004ff */
[----:B------:R-:W-:Y:S02]  /*448e0*/  IMAD.MOV.U32 R0, RZ, RZ, R25 ;  /* 0x000000ffff007224 */ /* 0x000fe400078e0019 */
[----:B-1----:R-:W3:Y:S04]  /*448f0*/  LDL.LU R18, [R1+0x60e8] ;  /* 0x0060e80001127983 */ /* 0x002ee80000300800 */
[----:B------:R-:W-:Y:S04]  /*44900*/  STL [R1+0xc], R25 ;  /* 0x00000c1901007387 */ /* 0x000fe80000100800 */
[----:B------:R-:W0:Y:S04]  /*44910*/  LDSM.16.M88.4 R24, [R3+0x2400] ;  /* 0x002400000318783b */ /* 0x000e280000000200 */
[----:B------:R-:W-:Y:S01]  /*44920*/  STL.64 [R1+0x90], R8 ;  /* 0x0000900801007387 */ /* 0x000fe20000100a00 */
[----:B------:R-:W-:-:S03]  /*44930*/  IMAD.MOV.U32 R6, RZ, RZ, R17 ;  /* 0x000000ffff067224 */ /* 0x000fc600078e0011 */
[----:B------:R1:W-:Y:S01]  /*44940*/  STL.64 [R1+0x98], R10 ;  /* 0x0000980a01007387 */ /* 0x0003e20000100a00 */
[----:B------:R-:W-:-:S03]  /*44950*/  F2FP.F16.E5M2.UNPACK_B R17, R4 ;  /* 0x00000004ff11723e */ /* 0x000fc600020004ff */
[----:B-1----:R-:W4:Y:S04]  /*44960*/  LDL.LU.64 R10, [R1+0x60e0] ;  /* 0x0060e000010a7983 */ /* 0x002f280000300a00 */
[----:B------:R-:W3:Y:S04]  /*44970*/  LDL.LU.64 R8, [R1+0x60d8] ;  /* 0x0060d80001087983 */ /* 0x000ee80000300a00 */
[----:B------:R-:W-:Y:S01]  /*44980*/  STL [R1], R16 ;  /* 0x0000001001007387 */ /* 0x000fe20000100800 */
[----:B0-----:R-:W-:Y:S02]  /*44990*/  IMAD.MOV.U32 R5, RZ, RZ, R24 ;  /* 0x000000ffff057224 */ /* 0x001fe400078e0018 */
[----:B------:R-:W-:Y:S01]  /*449a0*/  IMAD.MOV.U32 R4, RZ, RZ, R25 ;  /* 0x000000ffff047224 */ /* 0x000fe200078e0019 */
[----:B------:R-:W-:Y:S04]  /*449b0*/  STL.64 [R1+0x1f20], R24 ;  /* 0x001f201801007387 */ /* 0x000fe80000100a00 */
[----:B------:R-:W-:Y:S04]  /*449c0*/  STL.64 [R1+0x1f28], R26 ;  /* 0x001f281a01007387 */ /* 0x000fe80000100a00 */
[----:B------:R-:W-:Y:S04]  /*449d0*/  STL [R1+0x4], R17 ;  /* 0x0000041101007387 */ /* 0x000fe80000100800 */
[----:B------:R-:W-:Y:S04]  /*449e0*/  STL.64 [R1+0x60b8], R6 ;  /* 0x0060b80601007387 */ /* 0x000fe80000100a00 */
[----:B------:R2:W-:Y:S02]  /*449f0*/  STL.64 [R1+0x60b0], R4 ;  /* 0x0060b00401007387 */ /* 0x0005e40000100a00 */
[----:B--2---:R-:W-:Y:S02]  /*44a00*/  HMMA.16816.F32 R4, R12, R16, R20 ;  /* 0x000000100c04723c */ /* 0x004fe40000001814 */
[----:B------:R-:W2:Y:S04]  /*44a10*/  LDL.LU.64 R20, [R1+0xf0] ;  /* 0x0000f00001147983 */ /* 0x000ea80000300a00 */
[----:B------:R-:W2:-:S13]  /*44a20*/  LDL.LU.64 R22, [R1+0xf8] ;  /* 0x0000f80001167983 */ /* 0x000e9a0000300a00 */
[----:B------:R-:W-:Y:S04]  /*44a30*/  STL.64 [R1+0xb0], R4 ;  /* 0x0000b00401007387 */ /* 0x000fe80000100a00 */
[----:B------:R-:W-:Y:S04]  /*44a40*/  STL.64 [R1+0xb8], R6 ;  /* 0x0000b80601007387 */ /* 0x000fe80000100a00 */
[----:B------:R-:W0:Y:S04]  /*44a50*/  LDSM.16.M88.4 R4, [R3+0x2800] ;  /* 0x002800000304783b */ /* 0x000e280000000200 */
[----:B--2---:R-:W-:Y:S04]  /*44a60*/  STL.64 [R1+0x60d0], R22 ;  /* 0x0060d01601007387 */ /* 0x004fe80000100a00 */
[----:B------:R1:W-:Y:S04]  /*44a70*/  STL.64 [R1+0x60c8], R20 ;  /* 0x0060c81401007387 */ /* 0x0003e80000100a00 */
[----:B-1----:R-:W2:Y:S04]  /*44a80*/  LDL.LU.64 R20, [R1+0xd0] ;  /* 0x0000d00001147983 */ /* 0x002ea80000300a00 */
[----:B------:R-:W2:Y:S01]  /*44a90*/  LDL.LU.64 R22, [R1+0xd8] ;  /* 0x0000d80001167983 */ /* 0x000ea20000300a00 */
[----:B---3--:R-:W-:-:S02]  /*44aa0*/  F2FP.F16.E5M2.UNPACK_B R28, R18 ;  /* 0x00000012ff1c723e */ /* 0x008fc400020004ff */
[----:B------:R-:W-:Y:S01]  /*44ab0*/  F2FP.F16.E5M2.UNPACK_B R29, R2 ;  /* 0x00000002ff1d723e */ /* 0x000fe200020004ff */
[----:B0-----:R-:W-:Y:S01]  /*44ac0*/  IMAD.MOV.U32 R16, RZ, RZ, R4 ;  /* 0x000000ffff107224 */ /* 0x001fe200078e0004 */
[----:B------:R0:W-:Y:S04]  /*44ad0*/  STL.64 [R1+0x1f30], R4 ;  /* 0x001f300401007387 */ /* 0x0001e80000100a00 */
[----:B------:R1:W-:Y:S01]  /*44ae0*/  STL.64 [R1+0x1f38], R6 ;  /* 0x001f380601007387 */ /* 0x0003e20000100a00 */
[----:B------:R-:W-:-:S03]  /*44af0*/  IMAD.MOV.U32 R2, RZ, RZ, R5 ;  /* 0x000000ffff027224 */ /* 0x000fc600078e0005 */
[----:B0-----:R-:W3:Y:S04]  /*44b00*/  LDL.LU.64 R4, [R1+0x120] ;  /* 0x0001200001047983 */ /* 0x001ee80000300a00 */
[----:B-1----:R-:W3:Y:S04]  /*44b10*/  LDL.LU.64 R6, [R1+0x128] ;  /* 0x0001280001067983 */ /* 0x002ee80000300a00 */
[----:B------:R0:W-:Y:S04]  /*44b20*/  STL [R1+0x60a8], R16 ;  /* 0x0060a81001007387 */ /* 0x0001e80000100800 */
[----:B0-----:R-:W3:Y:S01]  /*44b30*/  LDL.LU.64 R16, [R1+0x140] ;  /* 0x0001400001107983 */ /* 0x001ee20000300a00 */
[----:B----4-:R-:W-:-:S02]  /*44b40*/  F2FP.F16.E5M2.UNPACK_B R26, R11 ;  /* 0x0000000bff1a723e */ /* 0x010fc400020004ff */
[----:B------:R-:W-:Y:S01]  /*44b50*/  F2FP.F16.E5M2.UNPACK_B R27, R10 ;  /* 0x0000000aff1b723e */ /* 0x000fe200020004ff */
[----:B--2---:R-:W-:-:S15]  /*44b60*/  HMMA.16816.F32 R20, R12, R28, R20 ;  /* 0x0000001c0c14723c */ /* 0x004fde0000001814 */
[----:B------:R-:W-:-:S04]  /*44b70*/  NOP ;  /* 0x0000000000007918 */ /* 0x000fc80000000000 */
[----:B------:R-:W-:Y:S04]  /*44b80*/  STL.64 [R1+0xd0], R20 ;  /* 0x0000d01401007387 */ /* 0x000fe80000100a00 */
[----:B------:R-:W-:Y:S04]  /*44b90*/  STL.64 [R1+0xd8], R22 ;  /* 0x0000d81601007387 */ /* 0x000fe80000100a00 */
[----:B------:R-:W0:Y:S04]  /*44ba0*/  LDSM.16.M88.4 R20, [R3+0x2c00] ;  /* 0x002c00000314783b */ /* 0x000e280000000200 */
[----:B------:R-:W2:Y:S04]  /*44bb0*/  LDL.LU.64 R18, [R1+0x148] ;  /* 0x0001480001127983 */ /* 0x000ea80000300a00 */
[----:B0-----:R-:W-:Y:S04]  /*44bc0*/  STL.64 [R1+0x1f40], R20 ;  /* 0x001f401401007387 */ /* 0x001fe80000100a00 */
[----:B------:R0:W-:Y:S01]  /*44bd0*/  STL.64 [R1+0x1f48], R22 ;  /* 0x001f481601007387 */ /* 0x0001e20000100a00 */
[----:B------:R-:W-:-:S02]  /*44be0*/  IMAD.MOV.U32 R10, RZ, RZ, R20 ;  /* 0x000000ffff0a7224 */ /* 0x000fc400078e0014 */
[----:B------:R-:W-:Y:S01]  /*44bf0*/  IMAD.MOV.U32 R11, RZ, RZ, R21 ;  /* 0x000000ffff0b7224 */ /* 0x000fe200078e0015 */
[----:B0-----:R-:W4:Y:S04]  /*44c00*/  LDL.LU.64 R22, [R1+0x60d0] ;  /* 0x0060d00001167983 */ /* 0x001f280000300a00 */
[----:B------:R-:W4:Y:S01]  /*44c10*/  LDL.LU.64 R20, [R1+0x60c8] ;  /* 0x0060c80001147983 */ /* 0x000f220000300a00 */
[----:B------:R-:W-:Y:S02]  /*44c20*/  F2FP.F16.E5M2.UNPACK_B R24, R9 ;  /* 0x00000009ff18723e */ /* 0x000fe400020004ff */
[----:B------:R-:W-:-:S07]  /*44c30*/  F2FP.F16.E5M2.UNPACK_B R25, R8 ;  /* 0x00000008ff19723e */ /* 0x000fce00020004ff */
[C---:B---3--:R-:W-:Y:S08]  /*44c40*/  HMMA.16816.F32 R4, R12.reuse, R24, R4 ;  /* 0x000000180c04723c */ /* 0x048ff00000001804 */
[----:B----4-:R-:W-:-:S15]  /*44c50*/  HMMA.16816.F32 R20, R12, R26, R20 ;  /* 0x0000001a0c14723c */ /* 0x010fde0000001814 */
[----:B------:R-:W-:-:S04]  /*44c60*/  NOP ;  /* 0x0000000000007918 */ /* 0x000fc80000000000 */
[----:B------:R-:W-:Y:S04]  /*44c70*/  STL.64 [R1+0xf0], R20 ;  /* 0x0000f01401007387 */ /* 0x000fe80000100a00 */
[----:B------:R-:W-:Y:S04]  /*44c80*/  STL.64 [R1+0xf8], R22 ;  /* 0x0000f81601007387 */ /* 0x000fe80000100a00 */
[----:B------:R-:W0:Y:S04]  /*44c90*/  LDSM.16.M88.4 R20, [R3+0x3000] ;  /* 0x003000000314783b */ /* 0x000e280000000200 */
[----:B0-----:R0:W-:Y:S01]  /*44ca0*/  STL.64 [R1+0x1f50], R20 ;  /* 0x001f501401007387 */ /* 0x0011e20000100a00 */
[----:B------:R-:W-:-:S03]  /*44cb0*/  IMAD.MOV.U32 R8, RZ, RZ, R20 ;  /* 0x000000ffff087224 */ /* 0x000fc600078e0014 */
[----:B------:R-:W-:Y:S01]  /*44cc0*/  STL.64 [R1+0x1f58], R22 ;  /* 0x001f581601007387 */ /* 0x000fe20000100a00 */
[----:B------:R-:W-:-:S03]  /*44cd0*/  IMAD.MOV.U32 R9, RZ, RZ, R21 ;  /* 0x000000ffff097224 */ /* 0x000fc600078e0015 */
[----:B0-----:R-:W3:Y:S04]  /*44ce0*/  LDL.LU.64 R20, [R1+0x60c0] ;  /* 0x0060c00001147983 */ /* 0x001ee80000300a00 */
[----:B------:R-:W-:Y:S04]  /*44cf0*/  STL.64 [R1+0x120], R4 ;  /* 0x0001200401007387 */ /* 0x000fe80000100a00 */
[----:B------:R0:W-:Y:S04]  /*44d00*/  STL.64 [R1+0x128], R6 ;  /* 0x0001280601007387 */ /* 0x0001e80000100a00 */
[----:B0-----:R-:W4:Y:S04]  /*44d10*/  LDL.LU.64 R6, [R1+0x60b8] ;  /* 0x0060b80001067983 */ /* 0x001f280000300a00 */
[----:B------:R-:W4:Y:S04]  /*44d20*/  LDL.LU.64 R4, [R1+0x60b0] ;  /* 0x0060b00001047983 */ /* 0x000f280000300a00 */
[----:B------:R-:W-:Y:S04]  /*44d30*/  STL.64 [R1+0x6000], R26 ;  /* 0x0060001a01007387 */ /* 0x000fe80000100a00 */
[----:B------:R0:W-:Y:S04]  /*44d40*/  STL.64 [R1+0x5ff8], R24 ;  /* 0x005ff81801007387 */ /* 0x0001e80000100a00 */
[----:B0-----:R-:W4:Y:S04]  /*44d50*/  LDL.LU.64 R24, [R1+0x300] ;  /* 0x0003000001187983 */ /* 0x001f280000300a00 */
[----:B------:R-:W4:Y:S01]  /*44d60*/  LDL.LU.64 R26, [R1+0x308] ;  /* 0x00030800011a7983 */ /* 0x000f220000300a00 */
[----:B---3--:R-:W-:-:S02]  /*44d70*/  F2FP.F16.E5M2.UNPACK_B R22, R21 ;  /* 0x00000015ff16723e */ /* 0x008fc400020004ff */
[----:B------:R-:W-:-:S07]  /*44d80*/  F2FP.F16.E5M2.UNPACK_B R23, R20 ;  /* 0x00000014ff17723e */ /* 0x000fce00020004ff */
[----:B--2---:R-:W-:-:S15]  /*44d90*/  HMMA.16816.F32 R16, R12, R22, R16 ;  /* 0x000000160c10723c */ /* 0x004fde0000001810 */
[----:B------:R-:W-:-:S04]  /*44da0*/  NOP ;  /* 0x0000000000007918 */ /* 0x000fc80000000000 */
[----:B------:R-:W-:Y:S04]  /*44db0*/  STL.64 [R1+0x140], R16 ;  /* 0x0001401001007387 */ /* 0x000fe80000100a00 */
[----:B------:R-:W-:Y:S04]  /*44dc0*/  STL.64 [R1+0x148], R18 ;  /* 0x0001481201007387 */ /* 0x000fe80000100a00 */
[----:B------:R-:W0:Y:S01]  /*44dd0*/  LDSM.16.M88.4 R16, [R3+0x3400] ;  /* 0x003400000310783b */ /* 0x000e220000000200 */
[----:B----4-:R-:W-:Y:S02]  /*44de0*/  F2FP.F16.E5M2.UNPACK_B R20, R7 ;  /* 0x00000007ff14723e */ /* 0x010fe400020004ff */
[----:B------:R-:W-:-:S07]  /*44df0*/  F2FP.F16.E5M2.UNPACK_B R21, R6 ;  /* 0x00000006ff15723e */ /* 0x000fce00020004ff */
[----:B------:R-:W-:Y:S01]  /*44e00*/  HMMA.16816.F32 R24, R12, R20, R24 ;  /* 0x000000140c18723c */ /* 0x000fe20000001818 */
[----:B0-----:R0:W-:Y:S01]  /*44e10*/  STL.64 [R1+0x1f60], R16 ;  /* 0x001f601001007387 */ /* 0x0011e20000100a00 */
[----:B------:R-:W-:-:S03]  /*44e20*/  IMAD.MOV.U32 R6, RZ, RZ, R16 ;  /* 0x000000ffff067224 */ /* 0x000fc600078e0010 */
[----:B------:R-:W-:Y:S04]  /*44e30*/  STL.64 [R1+0x1f68], R18 ;  /* 0x001f681201007387 */ /* 0x000fe80000100a00 */
[----:B0-----:R-:W2:Y:S10]  /*44e40*/  LDL.LU R16, [R1+0x60a8] ;  /* 0x0060a80001107983 */ /* 0x001eb40000300800 */
[----:B------:R0:W-:Y:S04]  /*44e50*/  STL.64 [R1+0x170], R24 ;  /* 0x0001701801007387 */ /* 0x0001e80000100a00 */
[----:B------:R1:W-:Y:S04]  /*44e60*/  STL.64 [R1+0x178], R26 ;  /* 0x0001781a01007387 */ /* 0x0003e80000100a00 */
[----:B0-----:R-:W3:Y:S04]  /*44e70*/  LDL.LU R24, [R1+0x13cc] ;  /* 0x0013cc0001187983 */ /* 0x001ee80000300800 */
[----:B------:R-:W3:Y:S04]  /*44e80*/  LDL.LU R25, [R1+0x13c8] ;  /* 0x0013c80001197983 */ /* 0x000ee80000300800 */
[----:B-1----:R-:W4:Y:S04]  /*44e90*/  LDL.LU R26, [R1+0x13d4] ;  /* 0x0013d400011a7983 */ /* 0x002f280000300800 */
[----:B------:R-:W4:Y:S04]  /*44ea0*/  LDL.LU R27, [R1+0x13d0] ;  /* 0x0013d000011b7983 */ /* 0x000f280000300800 */
[----:B----4-:R-:W-:Y:S04]  /*44eb0*/  STL.64 [R1+0x6078], R26 ;  /* 0x0060781a01007387 */ /* 0x010fe80000100a00 */
[----:B---3--:R0:W-:Y:S04]  /*44ec0*/  STL.64 [R1+0x6070], R24 ;  /* 0x0060701801007387 */ /* 0x0081e80000100a00 */
[----:B0-----:R-:W3:Y:S04]  /*44ed0*/  LDL.LU.64 R24, [R1+0x1040] ;  /* 0x0010400001187983 */ /* 0x001ee80000300a00 */
[----:B------:R-:W3:Y:S04]  /*44ee0*/  LDL.LU.64 R26, [R1+0x1048] ;  /* 0x00104800011a7983 */ /* 0x000ee80000300a00 */
[----:B------:R0:W-:Y:S04]  /*44ef0*/  STL.64 [R1+0x5fe0], R22 ;  /* 0x005fe01601007387 */ /* 0x0001e80000100a00 */
[----:B0-----:R-:W4:Y:S04]  /*44f00*/  LDL.LU R22, [R1+0x13c4] ;  /* 0x0013c40001167983 */ /* 0x001f280000300800 */
[----:B------:R-:W4:Y:S04]  /*44f10*/  LDL.LU R23, [R1+0x13c0] ;  /* 0x0013c00001177983 */ /* 0x000f280000300800 */
[----:B------:R-:W-:Y:S01]  /*44f20*/  STL.64 [R1+0x5fd8], R20 ;  /* 0x005fd81401007387 */ /* 0x000fe20000100a00 */
[----:B------:R-:W-:Y:S01]  /*44f30*/  IMAD.MOV.U32 R7, RZ, RZ, R17 ;  /* 0x000000ffff077224 */ /* 0x000fe200078e0011 */
[----:B------:R-:W-:-:S02]  /*44f40*/  F2FP.F16.E5M2.UNPACK_B R18, R5 ;  /* 0x00000005ff12723e */ /* 0x000fc400020004ff */
[----:B------:R-:W-:Y:S01]  /*44f50*/  F2FP.F16.E5M2.UNPACK_B R19, R4 ;  /* 0x00000004ff13723e */ /* 0x000fe200020004ff */
[----:B----4-:R-:W-:Y:S04]  /*44f60*/  STL.64 [R1+0x6080], R22 ;  /* 0x0060801601007387 */ /* 0x010fe80000100a00 */
[----:B------:R-:W0:Y:S02]  /*44f70*/  LDSM.16.M88.4 R20, [R3+0x3800] ;  /* 0x003800000314783b */ /* 0x000e240000000200 */
[----:B0-----:R-:W-:Y:S02]  /*44f80*/  IMAD.MOV.U32 R4, RZ, RZ, R20 ;  /* 0x000000ffff047224 */ /* 0x001fe400078e0014 */
[----:B------:R-:W-:Y:S01]  /*44f90*/  IMAD.MOV.U32 R5, RZ, RZ, R21 ;  /* 0x000000ffff057224 */ /* 0x000fe200078e0015 */
[----:B------:R-:W-:Y:S04]  /*44fa0*/  STL.64 [R1+0x1f70], R20 ;  /* 0x001f701401007387 */ /* 0x000fe80000100a00 */
[----:B------:R-:W-:Y:S04]  /*44fb0*/  STL.64 [R1+0x1f78], R22 ;  /* 0x001f781601007387 */ /* 0x000fe80000100a00 */
[----:B------:R-:W-:Y:S04]  /*44fc0*/  STL.64 [R1+0x6090], R6 ;  /* 0x0060900601007387 */ /* 0x000fe80000100a00 */
[----:B------:R0:W-:Y:S04]  /*44fd0*/  STL.64 [R1+0x6088], R4 ;  /* 0x0060880401007387 */ /* 0x0001e80000100a00 */
[----:B0-----:R-:W4:Y:S04]  /*44fe0*/  LDL.LU.64 R4, [R1+0x1050] ;  /* 0x0010500001047983 */ /* 0x001f280000300a00 */
[----:B------:R-:W4:Y:S01]  /*44ff0*/  LDL.LU.64 R6, [R1+0x1058] ;  /* 0x0010580001067983 */ /* 0x000f220000300a00 */
[----:B---3--:R-:W-:Y:S01]  /*45000*/  HMMA.16816.F32 R24, R12, R18, R24 ;  /* 0x000000120c18723c */ /* 0x008fe20000001818 */
[----:B--2---:R-:W-:-:S02]  /*45010*/  F2FP.F16.E5M2.UNPACK_B R16, R16 ;  /* 0x00000010ff10723e */ /* 0x004fc400020004ff */
[----:B------:R-:W-:Y:S01]  /*45020*/  F2FP.F16.E5M2.UNPACK_B R17, R2 ;  /* 0x00000002ff11723e */ /* 0x000fe200020004ff */
[----:B----4-:R-:W-:Y:S04]  /*45030*/  STL.64 [R1+0x60a0], R6 ;  /* 0x0060a00601007387 */ /* 0x010fe80000100a00 */
[----:B------:R0:W-:Y:S04]  /*45040*/  STL.64 [R1+0x6098], R4 ;  /* 0x0060980401007387 */ /* 0x0001e80000100a00 */
[----:B0-----:R-:W2:Y:S04]  /*45050*/  LDL.LU.64 R4, [R1+0x1060] ;  /* 0x0010600001047983 */ /* 0x001ea80000300a00 */
[----:B------:R-:W2:Y:S04]  /*45060*/  LDL.LU.64 R6, [R1+0x1068] ;  /* 0x0010680001067983 */ /* 0x000ea80000300a00 */
[----:B------:R-:W3:Y:S04]  /*45070*/  LDL.LU.64 R20, [R1+0x1070] ;  /* 0x0010700001147983 */ /* 0x000ee80000300a00 */
[----:B------:R-:W3:Y:S04]  /*45080*/  LDL.LU.64 R22, [R1+0x1078] ;  /* 0x0010780001167983 */ /* 0x000ee80000300a00 */
[----:B------:R-:W-:Y:S04]  /*45090*/  STL.64 [R1+0x1d0], R24 ;  /* 0x0001d01801007387 */ /* 0x000fe80000100a00 */
[----:B------:R-:W-:Y:S04]  /*450a0*/  STL.64 [R1+0x1d8], R26 ;  /* 0x0001d81a01007387 */ /* 0x000fe80000100a00 */
[----:B------:R-:W0:Y:S04]  /*450b0*/  LDSM.16.M88.4 R24, [R3+0x3c00] ;  /* 0x003c00000318783b */ /* 0x000e280000000200 */
[----:B0-----:R0:W-:Y:S01]  /*450c0*/  STL.64 [R1+0x1f80], R24 ;  /* 0x001f801801007387 */ /* 0x0011e20000100a00 */
[----:B------:R-:W-:-:S03]  /*450d0*/  IMAD.MOV.U32 R2, RZ, RZ, R24 ;  /* 0x000000ffff027224 */ /* 0x000fc600078e0018 */
[----:B------:R1:W-:Y:S01]  /*450e0*/  STL.64 [R1+0x1f88], R26 ;  /* 0x001f881a01007387 */ /* 0x0003e20000100a00 */
[----:B------:R-:W-:-:S03]  /*450f0*/  IMAD.MOV.U32 R3, RZ, RZ, R25 ;  /* 0x000000ffff037224 */ /* 0x000fc600078e0019 */
[----:B0-----:R-:W4:Y:S04]  /*45100*/  LDL.LU.64 R24, [R1+0x2f0] ;  /* 0x0002f00001187983 */ /* 0x001f280000300a00 */
[----:B-1----:R-:W4:Y:S01]  /*45110*/  LDL.LU.64 R26, [R1+0x2f8] ;  /* 0x0002f800011a7983 */ /* 0x002f220000300a00 */
[----:B--2---:R-:W-:-:S15]  /*45120*/  HMMA.16816.F32 R4, R12, R16, R4 ;  /* 0x000000100c04723c */ /* 0x004fde0000001804 */
[----:B------:R-:W-:-:S04]  /*45130*/  NOP ;  /* 0x0000000000007918 */ /* 0x000fc80000000000 */
[----:B------:R-:W-:Y:S04]  /*45140*/  STL.64 [R1+0x1f0], R4 ;  /* 0x0001f00401007387 */ /* 0x000fe80000100a00 */
[----:B------:R0:W-:Y:S04]  /*45150*/  STL.64 [R1+0x1f8], R6 ;  /* 0x0001f80601007387 */ /* 0x0001e80000100a00 */
[----:B0-----:R-:W2:Y:S04]  /*45160*/  LDL.LU.64 R6, [R1+0x60a0] ;  /* 0x0060a00001067983 */ /* 0x001ea80000300a00 */
[----:B------:R-:W2:Y:S01]  /*45170*/  LDL.LU.64 R4, [R1+0x6098] ;  /* 0x0060980001047983 */ /* 0x000ea20000300a00 */
[----:B------:R-:W-:-:S02]  /*45180*/  F2FP.F16.E5M2.UNPACK_B R10, R10 ;  /* 0x0000000aff0a723e */ /* 0x000fc400020004ff */
[----:B------:R-:W-:Y:S01]  /*45190*/  F2FP.F16.E5M2.UNPACK_B R11, R11 ;  /* 0x0000000bff0b723e */ /* 0x000fe200020004ff */
[----:B------:R-:W-:Y:S04]  /*451a0*/  STL.64 [R1+0x5ff0], R18 ;  /* 0x005ff01201007387 */ /* 0x000fe80000100a00 */
[----:B------:R0:W-:Y:S04]  /*451b0*/  STL.64 [R1+0x5fe8], R16 ;  /* 0x005fe81001007387 */ /* 0x0001e80000100a00 */
[----:B0-----:R-:W3:Y:S04]  /*451c0*/  LDL.LU.64 R16, [R1+0x2e0] ;  /* 0x0002e00001107983 */ /* 0x001ee80000300a00 */
[----:B------:R-:W3:Y:S01]  /*451d0*/  LDL.LU.64 R18, [R1+0x2e8] ;  /* 0x0002e80001127983 */ /* 0x000ee20000300a00 */
[----:B--2---:R-:W-:-:S15]  /*451e0*/  HMMA.16816.F32 R4, R12, R10, R4 ;  /* 0x0000000a0c04723c */ /* 0x004fde0000001804 */
[----:B------:R-:W-:-:S04]  /*451f0*/  NOP ;  /* 0x0000000000007918 */ /* 0x000fc80000000000 */
[----:B------:R-:W-:Y:S04]  /*45200*/  STL.64 [R1+0x210], R4 ;  /* 0x0002100401007387 */ /* 0x000fe80000100a00 */
[----:B------:R0:W-:Y:S04]  /*45210*/  STL.64 [R1+0x218], R6 ;  /* 0x0002180601007387 */ /* 0x0001e80000100a00 */
[----:B0-----:R-:W2:Y:S01]  /*45220*/  LDL.LU.64 R6, [R1+0x6090] ;  /* 0x0060900001067983 */ /* 0x001ea20000300a00 */
[----:B------:R-:W-:Y:S02]  /*45230*/  F2FP.F16.E5M2.UNPACK_B R8, R8 ;  /* 0x00000008ff08723e */ /* 0x000fe400020004ff */
[----:B------:R-:W-:Y:S01]  /*45240*/  F2FP.F16.E5M2.UNPACK_B R9, R9 ;  /* 0x00000009ff09723e */ /* 0x000fe200020004ff */
[----:B------:R-:W4:Y:S06]  /*45250*/  LDL.LU.64 R4, [R1+0x6088] ;  /* 0x0060880001047983 */ /* 0x000f2c0000300a00 */
[----:B---3--:R-:W-:-:S15]  /*45260*/  HMMA.16816.F32 R20, R12, R8, R20 ;  /* 0x000000080c14723c */ /* 0x008fde0000001814 */
[----:B------:R-:W-:-:S04]  /*45270*/  NOP ;  /* 0x0000000000007918 */ /* 0x000fc80000000000 */
[----:B------:R-:W-:Y:S04]  /*45280*/  STL.64 [R1+0x230], R20 ;  /* 0x0002301401007387 */ /* 0x000fe80000100a00 */
[----:B------:R0:W-:Y:S04]  /*45290*/  STL.64 [R1+0x238], R22 ;  /* 0x0002381601007387 */ /* 0x0001e80000100a00 */
[----:B0-----:R-:W3:Y:S04]  /*452a0*/  LDL.LU.64 R22, [R1+0x6080] ;  /* 0x0060800001167983 */ /* 0x001ee80000300a00 */
[----:B------:R-:W-:Y:S04]  /*452b0*/  STL.64 [R1+0x5fc0], R10 ;  /* 0x005fc00a01007387 */ /* 0x000fe80000100a00 */
[----:B------:R0:W-:Y:S04]  /*452c0*/  STL.64 [R1+0x5fb8], R8 ;  /* 0x005fb80801007387 */ /* 0x0001e80000100a00 */
[----:B0-----:R-:W3:Y:S04]  /*452d0*/  LDL.LU.64 R8, [R1+0x1030] ;  /* 0x0010300001087983 */ /* 0x001ee80000300a00 */
[----:B------:R-:W3:Y:S01]  /*452e0*/  LDL.LU.64 R10, [R1+0x1038] ;  /* 0x00103800010a7983 */ /* 0x000ee20000300a00 */
[----:B--2---:R-:W-:-:S02]  /*452f0*/  F2FP.F16.E5M2.UNPACK_B R6, R6 ;  /* 0x00000006ff06723e */ /* 0x004fc400020004ff */
[----:B------:R-:W-:-:S07]  /*45300*/  F2FP.F16.E5M2.UNPACK_B R7, R7 ;  /* 0x00000007ff07723e */ /* 0x000fce00020004ff */
[----:B----4-:R-:W-:-:S15]  /*45310*/  HMMA.16816.F32 R24, R12, R6, R24 ;  /* 0x000000060c18723c */ /* 0x010fde0000001818 */
[----:B------:R-:W-:-:S04]  /*45320*/  NOP ;  /* 0x0000000000007918 */ /* 0x000fc80000000000 */
[----:B------:R-:W-:Y:S04]  /*45330*/  STL.64 [R1+0x340], R24 ;  /* 0x0003401801007387 */ /* 0x000fe80000100a00 */
[----:B------:R0:W-:Y:S04]  /*45340*/  STL.64 [R1+0x348], R26 ;  /* 0x0003481a01007387 */ /* 0x0001e80000100a00 */
[----:B0-----:R-:W2:Y:S04]  /*45350*/  LDL.LU.64 R26, [R1+0x6078] ;  /* 0x00607800011a7983 */ /* 0x001ea80000300a00 */
[----:B------:R-:W4:Y:S01]  /*45360*/  LDL.LU.64 R24, [R1+0x6070] ;  /* 0x0060700001187983 */ /* 0x000f220000300a00 */
[----:B------:R-:W-:-:S02]  /*45370*/  F2FP.F16.E5M2.UNPACK_B R4, R4 ;  /* 0x00000004ff04723e */ /* 0x000fc400020004ff */
[----:B------:R-:W-:Y:S02]  /*45380*/  F2FP.F16.E5M2.UNPACK_B R5, R5 ;  /* 0x00000005ff05723e */ /* 0x000fe400020004ff */
[----:B------:R-:W-:Y:S02]  /*45390*/  F2FP.F16.E5M2.UNPACK_B R2, R2 ;  /* 0x00000002ff02723e */ /* 0x000fe400020004ff */
[----:B------:R-:W-:Y:S01]  /*453a0*/  F2FP.F16.E5M2.UNPACK_B R3, R3 ;  /* 0x00000003ff03723e */ /* 0x000fe200020004ff */
[----:B------:R-:W-:Y:S04]  /*453b0*/  STL.64 [R1+0x5fa0], R6 ;  /* 0x005fa00601007387 */ /* 0x000fe80000100a00 */
[----:B------:R0:W-:Y:S01]  /*453c0*/  STL.64 [R1+0x5f98], R4 ;  /* 0x005f980401007387 */ /* 0x0001e20000100a00 */
[C---:B---3--:R-:W-:Y:S08]  /*453d0*/  HMMA.16816.F32 R8, R12.reuse, R4, R8 ;  /* 0x000000040c08723c */ /* 0x048ff00000001808 */
[----:B0-----:R-:W-:Y:S11]  /*453e0*/  HMMA.16816.F32 R4, R12, R2, R16 ;  /* 0x000000020c04723c */ /* 0x001ff60000001810 */
[----:B------:R-:W-:Y:S04]  /*453f0*/  STL.64 [R1+0x1070], R8 ;  /* 0x0010700801007387 */ /* 0x000fe80000100a00 */
[----:B------:R-:W-:Y:S04]  /*45400*/  STL.64 [R1+0x1078], R10 ;  /* 0x0010780a01007387 */ /* 0x000fe80000100a00 */
[----:B------:R-:W-:Y:S04]  /*45410*/  STL.64 [R1+0x330], R4 ;  /* 0x0003300401007387 */ /* 0x000fe80000100a00 */
[----:B------:R-:W-:Y:S01]  /*45420*/  STL.64 [R1+0x338], R6 ;  /* 0x0003380601007387 */ /* 0x000fe20000100a00 */
[----:B--2---:R-:W-:-:S02]  /*45430*/  IMAD R14, R27, 0x100, R26 ;  /* 0x000001001b0e7824 */ /* 0x004fc400078e021a */
[----:B----4-:R-:W-:Y:S02]  /*45440*/  IMAD R13, R25, 0x100, R24 ;  /* 0x00000100190d7824 */ /* 0x010fe400078e0218 */
[----:B------:R-:W2:Y:S04]  /*45450*/  LDL.LU.64 R24, [R1+0xfe0] ;  /* 0x000fe00001187983 */ /* 0x000ea80000300a00 */
[----:B------:R-:W3:Y:S04]  /*45460*/  LDL.LU.64 R26, [R1+0xfe8] ;  /* 0x000fe800011a7983 */ /* 0x000ee80000300a00 */
[----:B---3--:R0:W-:Y:S04]  /*45470*/  STL.64 [R1+0x6010], R26 ;  /* 0x0060101a01007387 */ /* 0x0081e80000100a00 */
[----:B0-----:R-:W3:Y:S04]  /*45480*/  LDL R26, [R1] ;  /* 0x00000000011a7983 */ /* 0x001ee80000100800 */
[----:B------:R-:W3:Y:S04]  /*45490*/  LDL R27, [R1+0x4] ;  /* 0x00000400011b7983 */ /* 0x000ee80000100800 */
[----:B--2---:R0:W-:Y:S04]  /*454a0*/  STL.64 [R1+0x6008], R24 ;  /* 0x0060081801007387 */ /* 0x0041e80000100a00 */
[----:B0-----:R-:W2:Y:S01]  /*454b0*/  LDL R24, [R1+0x8] ;  /* 0x0000080001187983 */ /* 0x001ea20000100800 */
[----:B------:R-:W-:-:S03]  /*454c0*/  IMAD.MOV.U32 R25, RZ, RZ, R0 ;  /* 0x000000ffff197224 */ /* 0x000fc600078e0000 */
[----:B------:R-:W4:Y:S04]  /*454d0*/  LDL.LU R15, [R1+0x13dc] ;  /* 0x0013dc00010f7983 */ /* 0x000f280000300800 */
[----:B------:R-:W4:Y:S04]  /*454e0*/  LDL.LU R0, [R1+0x13d8] ;  /* 0x0013d80001007983 */ /* 0x000f280000300800 */
[----:B---3--:R0:W-:Y:S04]  /*454f0*/  STL.64 [R1+0x6028], R26 ;  /* 0x0060281a01007387 */ /* 0x0081e80000100a00 */
[----:B0-----:R-:W3:Y:S04]  /*45500*/  LDL R26, [R1+0x10] ;  /* 0x00001000011a7983 */ /* 0x001ee80000100800 */
[----:B------:R-:W3:Y:S04]  /*45510*/  LDL R27, [R1+0x14] ;  /* 0x00001400011b7983 */ /* 0x000ee80000100800 */
[----:B--2---:R0:W-:Y:S04]  /*45520*/  STL.64 [R1+0x6040], R24 ;  /* 0x0060401801007387 */ /* 0x0041e80000100a00 */
[----:B0-----:R-:W2:Y:S04]  /*45530*/  LDL R24, [R1+0x18] ;  /* 0x0000180001187983 */ /* 0x001ea80000100800 */
[----:B------:R-:W2:Y:S04]  /*45540*/  LDL R25, [R1+0x1c] ;  /* 0x00001c0001197983 */ /* 0x000ea80000100800 */
[----:B---3--:R-:W-:Y:S04]  /*45550*/  STL.64 [R1+0x6058], R26 ;  /* 0x0060581a01007387 */ /* 0x008fe80000100a00 */
[----:B------:R-:W3:Y:S04]  /*45560*/  LDL.LU.64 R16, [R1+0xfd0] ;  /* 0x000fd00001107983 */ /* 0x000ee80000300a00 */
[----:B------:R-:W2:Y:S04]  /*45570*/  LDL.LU.64 R18, [R1+0xfd8] ;  /* 0x000fd80001127983 */ /* 0x000ea80000300a00 */
[----:B--2---:R-:W-:Y:S04]  /*45580*/  STL.64 [R1+0x6020], R18 ;  /* 0x0060201201007387 */ /* 0x004fe80000100a00 */
[----:B---3--:R0:W-:Y:S04]  /*45590*/  STL.64 [R1+0x6018], R16 ;  /* 0x0060181001007387 */ /* 0x0081e80000100a00 */
[----:B0-----:R-:W2:Y:S04]  /*455a0*/  LDL.LU.64 R16, [R1+0xff0] ;  /* 0x000ff00001107983 */ /* 0x001ea80000300a00 */
[----:B------:R-:W3:Y:S04]  /*455b0*/  LDL.LU.64 R18, [R1+0xff8] ;  /* 0x000ff80001127983 */ /* 0x000ee80000300a00 */
[----:B---3--:R-:W-:Y:S04]  /*455c0*/  STL.64 [R1+0x6038], R18 ;  /* 0x0060381201007387 */ /* 0x008fe80000100a00 */
[----:B--2---:R0:W-:Y:S04]  /*455d0*/  STL.64 [R1+0x6030], R16 ;  /* 0x0060301001007387 */ /* 0x0041e80000100a00 */
[----:B0-----:R-:W2:Y:S04]  /*455e0*/  LDL.LU.64 R16, [R1+0x1000] ;  /* 0x0010000001107983 */ /* 0x001ea80000300a00 */
[----:B------:R-:W3:Y:S04]  /*455f0*/  LDL.LU.64 R18, [R1+0x1008] ;  /* 0x0010080001127983 */ /* 0x000ee80000300a00 */
[----:B---3--:R-:W-:Y:S04]  /*45600*/  STL.64 [R1+0x6050], R18 ;  /* 0x0060501201007387 */ /* 0x008fe80000100a00 */
[----:B--2---:R0:W-:Y:S04]  /*45610*/  STL.64 [R1+0x6048], R16 ;  /* 0x0060481001007387 */ /* 0x0041e80000100a00 */
[----:B0-----:R-:W2:Y:S04]  /*45620*/  LDL.LU.64 R16, [R1+0x1010] ;  /* 0x0010100001107983 */ /* 0x001ea80000300a00 */
[----:B------:R-:W3:Y:S01]  /*45630*/  LDL.LU.64 R18, [R1+0x1018] ;  /* 0x0010180001127983 */ /* 0x000ee20000300a00 */
[----:B------:R-:W-:-:S02]  /*45640*/  IMAD R12, R23, 0x100, R22 ;  /* 0x00000100170c7824 */ /* 0x000fc400078e0216 */
[----:B----4-:R-:W-:Y:S01]  /*45650*/  IMAD R15, R0, 0x100, R15 ;  /* 0x00000100000f7824 */ /* 0x010fe200078e020f */
[----:B------:R-:W-:Y:S02]  /*45660*/  F2FP.F16.E5M2.UNPACK_B R13, R13 ;  /* 0x0000000dff0d723e */ /* 0x000fe400020004ff */
[----:B------:R-:W-:Y:S01]  /*45670*/  F2FP.F16.E5M2.UNPACK_B R14, R14 ;  /* 0x0000000eff0e723e */ /* 0x000fe200020004ff */
[----:B---3--:R-:W-:Y:S04]  /*45680*/  STL.64 [R1+0x6068], R18 ;  /* 0x0060681201007387 */ /* 0x008fe80000100a00 */
[----:B--2---:R0:W-:Y:S04]  /*45690*/  STL.64 [R1+0x6060], R16 ;  /* 0x0060601001007387 */ /* 0x0041e80000100a00 */
[----:B0-----:R-:W2:Y:S04]  /*456a0*/  LDL.LU.64 R16, [R1+0x1c0] ;  /* 0x0001c00001107983 */ /* 0x001ea80000300a00 */
[----:B------:R-:W2:Y:S01]  /*456b0*/  LDL.LU.64 R18, [R1+0x1c8] ;  /* 0x0001c80001127983 */ /* 0x000ea20000300a00 */
[----:B------:R-:W-:-:S02]  /*456c0*/  F2FP.F16.E5M2.UNPACK_B R12, R12 ;  /* 0x0000000cff0c723e */ /* 0x000fc400020004ff */
[----:B------:R-:W-:Y:S01]  /*456d0*/  F2FP.F16.E5M2.UNPACK_B R15, R15 ;  /* 0x0000000fff0f723e */ /* 0x000fe200020004ff */
[----:B------:R-:W3:Y:S04]  /*456e0*/  LDL.LU.64 R20, [R1+0xfc0] ;  /* 0x000fc00001147983 */ /* 0x000ee80000300a00 */
[----:B------:R-:W3:Y:S04]  /*456f0*/  LDL.LU.64 R22, [R1+0xfc8] ;  /* 0x000fc80001167983 */ /* 0x000ee80000300a00 */
[----:B------:R-:W4:Y:S04]  /*45700*/  LDL.LU.64 R8, [R1+0xfb0] ;  /* 0x000fb00001087983 */ /* 0x000f280000300a00 */
[----:B------:R-:W4:Y:S04]  /*45710*/  LDL.LU.64 R10, [R1+0xfb8] ;  /* 0x000fb800010a7983 */ /* 0x000f280000300a00 */
[----:B------:R-:W3:Y:S04]  /*45720*/  LDL.LU.64 R4, [R1+0xfa0] ;  /* 0x000fa00001047983 */ /* 0x000ee80000300a00 */
[----:B------:R-:W3:Y:S04]  /*45730*/  LDL.LU.64 R6, [R1+0xfa8] ;  /* 0x000fa80001067983 */ /* 0x000ee80000300a00 */
[----:B------:R-:W3:Y:S01]  /*45740*/  LDL.LU R0, [R1+0x13f8] ;  /* 0x0013f80001007983 */ /* 0x000ee20000300800 */
[----:B--2---:R-:W-:Y:S03]  /*45750*/  HMMA.16816.F32 R24, R12, R24, R16 ;  /* 0x000000180c18723c */ /* 0x004fe60000001810 */
[----:B------:R-:W2:Y:S04]  /*45760*/  LDL.LU.64 R18, [R1+0x6068] ;  /* 0x0060680001127983 */ /* 0x000ea80000300a00 */
[----:B------:R-:W2:-:S12]  /*45770*/  LDL.LU.64 R16, [R1+0x6060] ;  /* 0x0060600001107983 */ /* 0x000e980000300a00 */
[----:B------:R-:W-:Y:S04]  /*45780*/  STL.64 [R1+0x1060], R24 ;  /* 0x0010601801007387 */ /* 0x000fe80000100a00 */
[----:B------:R0:W-:Y:S04]  /*45790*/  STL.64 [R1+0x1068], R26 ;  /* 0x0010681a01007387 */ /* 0x0001e80000100a00 */
[----:B0-----:R-:W2:Y:S02]  /*457a0*/  LDL.LU.64 R26, [R1+0x6058] ;  /* 0x00605800011a7983 */ /* 0x001ea40000300a00 */
[----:B--2---:R-:W-:Y:S02]  /*457b0*/  HMMA.16816.F32 R24, R12, R26, R16 ;  /* 0x0000001a0c18723c */ /* 0x004fe40000001810 */
[----:B------:R-:W2:Y:S04]  /*457c0*/  LDL.LU.64 R18, [R1+0x6050] ;  /* 0x0060500001127983 */ /* 0x000ea80000300a00 */
[----:B------:R-:W2:-:S13]  /*457d0*/  LDL.LU.64 R16, [R1+0x6048] ;  /* 0x0060480001107983 */ /* 0x000e9a0000300a00 */
[----:B------:R0:W-:Y:S04]  /*457e0*/  STL.64 [R1+0x1050], R24 ;  /* 0x0010501801007387 */ /* 0x0001e80000100a00 */
[----:B------:R2:W-:Y:S04]  /*457f0*/  STL.64 [R1+0x1058], R26 ;  /* 0x0010581a01007387 */ /* 0x0005e80000100a00 */
[----:B0-----:R-:W2:Y:S02]  /*45800*/  LDL.LU.64 R24, [R1+0x6040] ;  /* 0x0060400001187983 */ /* 0x001ea40000300a00 */
[----:B--2---:R-:W-:Y:S02]  /*45810*/  HMMA.16816.F32 R24, R12, R24, R16 ;  /* 0x000000180c18723c */ /* 0x004fe40000001810 */
[----:B------:R-:W2:Y:S04]  /*45820*/  LDL.LU.64 R18, [R1+0x6038] ;  /* 0x0060380001127983 */ /* 0x000ea80000300a00 */
[----:B------:R-:W2:-:S13]  /*45830*/  LDL.LU.64 R16, [R1+0x6030] ;  /* 0x0060300001107983 */ /* 0x000e9a0000300a00 */
[----:B------:R-:W-:Y:S04]  /*45840*/  STL.64 [R1+0x1040], R24 ;  /* 0x0010401801007387 */ /* 0x000fe80000100a00 */
[----:B------:R0:W-:Y:S04]  /*45850*/  STL.64 [R1+0x1048], R26 ;  /* 0x0010481a01007387 */ /* 0x0001e80000100a00 */
[----:B0-----:R-:W2:Y:S02]  /*45860*/  LDL.LU.64 R26, [R1+0x6028] ;  /* 0x00602800011a7983 */ /* 0x001ea40000300a00 */
[----:B--2---:R-:W-:Y:S02]  /*45870*/  HMMA.16816.F32 R24, R12, R26, R16 ;  /* 0x0000001a0c18723c */ /* 0x004fe40000001810 */
[----:B------:R-:W2:Y:S04]  /*45880*/  LDL.LU.64 R18, [R1+0x6020] ;  /* 0x0060200001127983 */ /* 0x000ea80000300a00 */
[----:B------:R-:W2:-:S13]  /*45890*/  LDL.LU.64 R16, [R1+0x6018] ;  /* 0x0060180001107983 */ /* 0x000e9a0000300a00 */
[----:B------:R-:W-:Y:S04]  /*458a0*/  STL.64 [R1+0x1030], R24 ;  /* 0x0010301801007387 */ /* 0x000fe80000100a00 */
[----:B------:R0:W-:Y:S04]  /*458b0*/  STL.64 [R1+0x1038], R26 ;  /* 0x0010381a01007387 */ /* 0x0001e80000100a00 */
[----:B0-----:R-:W2:Y:S04]  /*458c0*/  LDL.LU.64 R26, [R1+0x6010] ;  /* 0x00601000011a7983 */ /* 0x001ea80000300a00 */
[----:B------:R-:W2:Y:S02]  /*458d0*/  LDL.LU.64 R24, [R1+0x6008] ;  /* 0x0060080001187983 */ /* 0x000ea40000300a00 */
[----:B--2---:R-:W-:-:S15]  /*458e0*/  HMMA.16816.F32 R24, R12, R28, R24 ;  /* 0x0000001c0c18723c */ /* 0x004fde0000001818 */
[----:B------:R-:W-:-:S04]  /*458f0*/  NOP ;  /* 0x0000000000007918 */ /* 0x000fc80000000000 */
[----:B------:R-:W-:Y:S04]  /*45900*/  STL.64 [R1+0x1020], R24 ;  /* 0x0010201801007387 */ /* 0x000fe80000100a00 */
[----:B------:R0:W-:Y:S04]  /*45910*/  STL.64 [R1+0x1028], R26 ;  /* 0x0010281a01007387 */ /* 0x0001e80000100a00 */
[----:B0-----:R-:W2:Y:S04]  /*45920*/  LDL.LU.64 R26, [R1+0x6000] ;  /* 0x00600000011a7983 */ /* 0x001ea80000300a00 */
[----:B------:R-:W3:Y:S01]  /*45930*/  LDL.LU.64 R24, [R1+0x5ff8] ;  /* 0x005ff80001187983 */ /* 0x000ee20000300a00 */
[C---:B--2---:R-:W-:Y:S08]  /*45940*/  HMMA.16816.F32 R16, R12.reuse, R26, R16 ;  /* 0x0000001a0c10723c */ /* 0x044ff00000001810 */
[C---:B---3--:R-:W-:Y:S11]  /*45950*/  HMMA.16816.F32 R20, R12.reuse, R24, R20 ;  /* 0x000000180c14723c */ /* 0x048ff60000001814 */
[----:B------:R-:W-:Y:S04]  /*45960*/  STL.64 [R1+0x1010], R16 ;  /* 0x0010101001007387 */ /* 0x000fe80000100a00 */
[----:B------:R0:W-:Y:S04]  /*45970*/  STL.64 [R1+0x1018], R18 ;  /* 0x0010181201007387 */ /* 0x0001e80000100a00 */
[----:B0-----:R-:W2:Y:S04]  /*45980*/  LDL.LU.64 R18, [R1+0x5ff0] ;  /* 0x005ff00001127983 */ /* 0x001ea80000300a00 */
[----:B------:R-:W3:Y:S04]  /*45990*/  LDL.LU.64 R16, [R1+0x5fe8] ;  /* 0x005fe80001107983 */ /* 0x000ee80000300a00 */
[----:B------:R-:W-:Y:S04]  /*459a0*/  STL.64 [R1+0x1000], R20 ;  /* 0x0010001401007387 */ /* 0x000fe80000100a00 */
[----:B------:R0:W-:Y:S04]  /*459b0*/  STL.64 [R1+0x1008], R22 ;  /* 0x0010081601007387 */ /* 0x0001e80000100a00 */
[----:B0-----:R-:W4:Y:S04]  /*459c0*/  LDL.LU.64 R22, [R1+0x5fe0] ;  /* 0x005fe00001167983 */ /* 0x001f280000300a00 */
[----:B------:R-:W2:Y:S04]  /*459d0*/  LDL.LU.64 R20, [R1+0x5fd8] ;  /* 0x005fd80001147983 */ /* 0x000ea80000300a00 */
[----:B------:R-:W-:Y:S04]  /*459e0*/  STL.64 [R1+0x5f20], R26 ;  /* 0x005f201a01007387 */ /* 0x000fe80000100a00 */
[----:B------:R4:W-:Y:S02]  /*459f0*/  STL.64 [R1+0x5f18], R24 ;  /* 0x005f181801007387 */ /* 0x0009e40000100a00 */
[----:B----4-:R-:W-:Y:S02]  /*45a00*/  HMMA.16816.F32 R24, R12, R22, R8 ;  /* 0x000000160c18723c */ /* 0x010fe40000001808 */
[----:B------:R-:W4:-:S15]  /*45a10*/  LDL.LU.64 R8, [R1+0xf80] ;  /* 0x000f800001087983 */ /* 0x000f1e0000300a00 */
[----:B------:R-:W-:Y:S02]  /*45a20*/  NOP ;  /* 0x0000000000007918 */ /* 0x000fe40000000000 */
[----:B------:R-:W-:Y:S04]  /*45a30*/  STL.64 [R1+0xff0], R24 ;  /* 0x000ff01801007387 */ /* 0x000fe80000100a00 */
[----:B------:R-:W-:Y:S04]  /*45a40*/  STL.64 [R1+0xff8], R26 ;  /* 0x000ff81a01007387 */ /* 0x000fe80000100a00 */
[----:B------:R-:W3:Y:S01]  /*45a50*/  LDL.LU.64 R10, [R1+0xf88] ;  /* 0x000f8800010a7983 */ /* 0x000ee20000300a00 */
[----:B--2---:R-:W-:-:S15]  /*45a60*/  HMMA.16816.F32 R4, R12, R20, R4 ;  /* 0x000000140c04723c */ /* 0x004fde0000001804 */
[----:B------:R-:W-:-:S04]  /*45a70*/  NOP ;  /* 0x0000000000007918 */ /* 0x000fc80000000000 */
[----:B------:R-:W-:Y:S04]  /*45a80*/  STL.64 [R1+0xfe0], R4 ;  /* 0x000fe00401007387 */ /* 0x000fe80000100a00 */
[----:B------:R-:W-:Y:S04]  /*45a90*/  STL.64 [R1+0xfe8], R6 ;  /* 0x000fe80601007387 */ /* 0x000fe80000100a00 */
[----:B---3--:R-:W-:Y:S04]  /*45aa0*/  STL.64 [R1+0x5fd0], R10 ;  /* 0x005fd00a01007387 */ /* 0x008fe80000100a00 */
[----:B----4-:R0:W-:Y:S04]  /*45ab0*/  STL.64 [R1+0x5fc8], R8 ;  /* 0x005fc80801007387 */ /* 0x0101e80000100a00 */
[----:B0-----:R-:W2:Y:S04]  /*45ac0*/  LDL.LU.64 R8, [R1+0xf90] ;  /* 0x000f900001087983 */ /* 0x001ea80000300a00 */
[----:B------:R-:W2:Y:S04]  /*45ad0*/  LDL.LU.64 R10, [R1+0xf98] ;  /* 0x000f9800010a7983 */ /* 0x000ea80000300a00 */
[----:B------:R-:W3:Y:S04]  /*45ae0*/  LDL.LU.64 R4, [R1+0xf60] ;  /* 0x000f600001047983 */ /* 0x000ee80000300a00 */
[----:B------:R-:W4:Y:S04]  /*45af0*/  LDL.LU.64 R6, [R1+0xf68] ;  /* 0x000f680001067983 */ /* 0x000f280000300a00 */
[----:B----4-:R-:W-:Y:S04]  /*45b00*/  STL.64 [R1+0x5fb0], R6 ;  /* 0x005fb00601007387 */ /* 0x010fe80000100a00 */
[----:B---3--:R0:W-:Y:S04]  /*45b10*/  STL.64 [R1+0x5fa8], R4 ;  /* 0x005fa80401007387 */ /* 0x0081e80000100a00 */
[----:B0-----:R-:W3:Y:S04]  /*45b20*/  LDL.LU.64 R4, [R1+0xf70] ;  /* 0x000f700001047983 */ /* 0x001ee80000300a00 */
[----:B------:R-:W3:Y:S04]  /*45b30*/  LDL.LU.64 R6, [R1+0xf78] ;  /* 0x000f780001067983 */ /* 0x000ee80000300a00 */
[----:B------:R-:W4:Y:S04]  /*45b40*/  LDL.LU.64 R24, [R1+0x2d0] ;  /* 0x0002d00001187983 */ /* 0x000f280000300a00 */
[----:B------:R-:W3:Y:S01]  /*45b50*/  LDL.LU.64 R26, [R1+0x2d8] ;  /* 0x0002d800011a7983 */ /* 0x000ee20000300a00 */
[C---:B--2---:R-:W-:Y:S03]  /*45b60*/  HMMA.16816.F32 R8, R12.reuse, R18, R8 ;  /* 0x000000120c08723c */ /* 0x044fe60000001808 */
[----:B---3--:R-:W-:Y:S04]  /*45b70*/  STL.64 [R1+0x5f90], R26 ;  /* 0x005f901a01007387 */ /* 0x008fe80000100a00 */
[----:B----4-:R0:W-:Y:S04]  /*45b80*/  STL.64 [R1+0x5f88], R24 ;  /* 0x005f881801007387 */ /* 0x0101e80000100a00 */
[----:B0-----:R-:W2:Y:S04]  /*45b90*/  LDL.LU.64 R24, [R1+0xf50] ;  /* 0x000f500001187983 */ /* 0x001ea80000300a00 */
[----:B------:R-:W2:Y:S04]  /*45ba0*/  LDL.LU.64 R26, [R1+0xf58] ;  /* 0x000f5800011a7983 */ /* 0x000ea80000300a00 */
[----:B------:R0:W-:Y:S04]  /*45bb0*/  STL.64 [R1+0x5f00], R22 ;  /* 0x005f001601007387 */ /* 0x0001e80000100a00 */
[----:B0-----:R-:W3:Y:S04]  /*45bc0*/  LDL.LU R22, [R1+0x13f0] ;  /* 0x0013f00001167983 */ /* 0x001ee80000300800 */
[----:B------:R-:W4:Y:S04]  /*45bd0*/  LDL.LU R23, [R1+0x13fc] ;  /* 0x0013fc0001177983 */ /* 0x000f280000300800 */
[----:B------:R0:W-:Y:S04]  /*45be0*/  STL.64 [R1+0x5ef8], R20 ;  /* 0x005ef81401007387 */ /* 0x0001e80000100a00 */
[----:B0-----:R-:W2:Y:S04]  /*45bf0*/  LDL.LU R20, [R1+0x13e8] ;  /* 0x0013e80001147983 */ /* 0x001ea80000300800 */
[----:B------:R-:W3:Y:S04]  /*45c00*/  LDL.LU R21, [R1+0x13f4] ;  /* 0x0013f40001157983 */ /* 0x000ee80000300800 */
        /* <DEDUP_REMOVED lines=9> */
[----:B------:R-:W3:Y:S04]  /*45ca0*/  LDL.LU.64 R8, [R1+0x5fb8] ;  /* 0x005fb80001087983 */ /* 0x000ee80000300a00 */
[----:B------:R0:W-:Y:S04]  /*45cb0*/  STL.64 [R1+0x5f10], R18 ;  /* 0x005f101201007387 */ /* 0x0001e80000100a00 */
[----:B0-----:R-:W3:Y:S04]  /*45cc0*/  LDL.LU R18, [R1+0x13e0] ;  /* 0x0013e00001127983 */ /* 0x001ee80000300800 */
[----:B------:R-:W3:Y:S04]  /*45cd0*/  LDL.LU R19, [R1+0x13ec] ;  /* 0x0013ec0001137983 */ /* 0x000ee80000300800 */
[----:B------:R0:W-:Y:S04]  /*45ce0*/  STL.64 [R1+0x5f08], R16 ;  /* 0x005f081001007387 */ /* 0x0001e80000100a00 */
[----:B0-----:R-:W3:Y:S01]  /*45cf0*/  LDL.LU R17, [R1+0x13e4] ;  /* 0x0013e40001117983 */ /* 0x001ee20000300800 */
[----:B--2---:R-:W-:-:S15]  /*45d00*/  HMMA.16816.F32 R4, R12, R10, R4 ;  /* 0x0000000a0c04723c */ /* 0x004fde0000001804 */
[----:B------:R-:W-:-:S04]  /*45d10*/  NOP ;  /* 0x0000000000007918 */ /* 0x000fc80000000000 */
[----:B------:R-:W-:Y:S04]  /*45d20*/  STL.64 [R1+0xfb0], R4 ;  /* 0x000fb00401007387 */ /* 0x000fe80000100a00 */
[----:B------:R0:W-:Y:S04]  /*45d30*/  STL.64 [R1+0xfb8], R6 ;  /* 0x000fb80601007387 */ /* 0x0001e80000100a00 */
[----:B0-----:R-:W3:Y:S04]  /*45d40*/  LDL.LU.64 R6, [R1+0x5fb0] ;  /* 0x005fb00001067983 */ /* 0x001ee80000300a00 */
[----:B------:R-:W3:Y:S02]  /*45d50*/  LDL.LU.64 R4, [R1+0x5fa8] ;  /* 0x005fa80001047983 */ /* 0x000ee40000300a00 */
[----:B---3--:R-:W-:-:S15]  /*45d60*/  HMMA.16816.F32 R4, R12, R8, R4 ;  /* 0x000000080c04723c */ /* 0x008fde0000001804 */
[----:B------:R-:W-:-:S04]  /*45d70*/  NOP ;  /* 0x0000000000007918 */ /* 0x000fc80000000000 */
[----:B------:R-:W-:Y:S04]  /*45d80*/  STL.64 [R1+0xfa0], R4 ;  /* 0x000fa00401007387 */ /* 0x000fe80000100a00 */
[----:B------:R0:W-:Y:S04]  /*45d90*/  STL.64 [R1+0xfa8], R6 ;  /* 0x000fa80601007387 */ /* 0x0001e80000100a00 */
[----:B0-----:R-:W2:Y:S04]  /*45da0*/  LDL.LU.64 R6, [R1+0x5fa0] ;  /* 0x005fa00001067983 */ /* 0x001ea80000300a00 */
[----:B------:R-:W3:Y:S04]  /*45db0*/  LDL.LU.64 R4, [R1+0x5f98] ;  /* 0x005f980001047983 */ /* 0x000ee80000300a00 */
        /* <DEDUP_REMOVED lines=8> */
[----:B0-----:R-:W2:Y:S04]  /*45e40*/  LDL.LU.64 R26, [R1+0x5f90] ;  /* 0x005f9000011a7983 */ /* 0x001ea80000300a00 */
[----:B------:R-:W2:Y:S01]  /*45e50*/  LDL.LU.64 R24, [R1+0x5f88] ;  /* 0x005f880001187983 */ /* 0x000ea20000300a00 */
[----:B---3--:R-:W-:Y:S03]  /*45e60*/  HMMA.16816.F32 R8, R12, R4, R8 ;  /* 0x000000040c08723c */ /* 0x008fe60000001808 */
[----:B------:R-:W-:Y:S04]  /*45e70*/  STL.64 [R1+0x5ed0], R6 ;  /* 0x005ed00601007387 */ /* 0x000fe80000100a00 */
[----:B------:R0:W-:Y:S02]  /*45e80*/  STL.64 [R1+0x5ec8], R4 ;  /* 0x005ec80401007387 */ /* 0x0001e40000100a00 */
[----:B0-----:R-:W-:-:S10]  /*45e90*/  IMAD R5, R20, 0x100, R19 ;  /* 0x0000010014057824 */ /* 0x001fd400078e0213 */
[----:B------:R0:W-:Y:S02]  /*45ea0*/  STL.64 [R1+0xf80], R8 ;  /* 0x000f800801007387 */ /* 0x0001e40000100a00 */
[----:B0-----:R-:W-:Y:S02]  /*45eb0*/  IMAD R8, R18, 0x100, R17 ;  /* 0x0000010012087824 */ /* 0x001fe400078e0211 */
[----:B------:R-:W-:Y:S04]  /*45ec0*/  STL.64 [R1+0xf88], R10 ;  /* 0x000f880a01007387 */ /* 0x000fe80000100a00 */
[----:B------:R-:W-:Y:S01]  /*45ed0*/  STL [R1+0x5ec0], R3 ;  /* 0x005ec00301007387 */ /* 0x000fe20000100800 */
[----:B--2---:R-:W-:-:S15]  /*45ee0*/  HMMA.16816.F32 R16, R12, R2, R24 ;  /* 0x000000020c10723c */ /* 0x004fde0000001818 */
[----:B------:R-:W-:-:S04]  /*45ef0*/  NOP ;  /* 0x0000000000007918 */ /* 0x000fc80000000000 */
[----:B------:R-:W-:Y:S04]  /*45f00*/  STL.64 [R1+0x320], R16 ;  /* 0x0003201001007387 */ /* 0x000fe80000100a00 */
[----:B------:R-:W-:Y:S04]  /*45f10*/  STL.64 [R1+0x328], R18 ;  /* 0x0003281201007387 */ /* 0x000fe80000100a00 */
[----:B------:R-:W2:Y:S04]  /*45f20*/  LDL.LU.64 R24, [R1+0xef0] ;  /* 0x000ef00001187983 */ /* 0x000ea80000300a00 */
[----:B------:R-:W3:Y:S04]  /*45f30*/  LDL.LU.64 R26, [R1+0xef8] ;  /* 0x000ef800011a7983 */ /* 0x000ee80000300a00 */
[----:B---3--:R0:W-:Y:S04]  /*45f40*/  STL.64 [R1+0x5f30], R26 ;  /* 0x005f301a01007387 */ /* 0x0081e80000100a00 */
[----:B0-----:R-:W3:Y:S04]  /*45f50*/  LDL R26, [R1] ;  /* 0x00000000011a7983 */ /* 0x001ee80000100800 */
[----:B------:R-:W3:Y:S04]  /*45f60*/  LDL R27, [R1+0x4] ;  /* 0x00000400011b7983 */ /* 0x000ee80000100800 */
[----:B--2---:R0:W-:Y:S04]  /*45f70*/  STL.64 [R1+0x5f28], R24 ;  /* 0x005f281801007387 */ /* 0x0041e80000100a00 */
[----:B0-----:R-:W2:Y:S04]  /*45f80*/  LDL R24, [R1+0x8] ;  /* 0x0000080001187983 */ /* 0x001ea80000100800 */
[----:B------:R-:W2:Y:S04]  /*45f90*/  LDL R25, [R1+0xc] ;  /* 0x00000c0001197983 */ /* 0x000ea80000100800 */
[----:B---3--:R0:W-:Y:S04]  /*45fa0*/  STL.64 [R1+0x5f48], R26 ;  /* 0x005f481a01007387 */ /* 0x0081e80000100a00 */
[----:B0-----:R-:W3:Y:S04]  /*45fb0*/  LDL R26, [R1+0x10] ;  /* 0x00001000011a7983 */ /* 0x001ee80000100800 */
[----:B------:R-:W3:Y:S04]  /*45fc0*/  LDL R27, [R1+0x14] ;  /* 0x00001400011b7983 */ /* 0x000ee80000100800 */
[----:B--2---:R0:W-:Y:S04]  /*45fd0*/  STL.64 [R1+0x5f60], R24 ;  /* 0x005f601801007387 */ /* 0x0041e80000100a00 */
[----:B0-----:R-:W2:Y:S04]  /*45fe0*/  LDL.64 R24, [R1+0x18] ;  /* 0x0000180001187983 */ /* 0x001ea80000100a00 */
[----:B------:R-:W2:Y:S04]  /*45ff0*/  LDL.LU.64 R16, [R1+0xee0] ;  /* 0x000ee00001107983 */ /* 0x000ea80000300a00 */
[----:B------:R-:W2:Y:S04]  /*46000*/  LDL.LU.64 R18, [R1+0xee8] ;  /* 0x000ee80001127983 */ /* 0x000ea80000300a00 */
[----:B--2---:R-:W-:Y:S04]  /*46010*/  STL.64 [R1+0x5f40], R18 ;  /* 0x005f401201007387 */ /* 0x004fe80000100a00 */
[----:B------:R0:W-:Y:S04]  /*46020*/  STL.64 [R1+0x5f38], R16 ;  /* 0x005f381001007387 */ /* 0x0001e80000100a00 */
[----:B0-----:R-:W2:Y:S04]  /*46030*/  LDL.LU.64 R16, [R1+0xf00] ;  /* 0x000f000001107983 */ /* 0x001ea80000300a00 */
        /* <DEDUP_REMOVED lines=8> */
[----:B------:R-:W2:Y:S01]  /*460c0*/  LDL.LU.64 R18, [R1+0xf28] ;  /* 0x000f280001127983 */ /* 0x000ea20000300a00 */
[----:B------:R-:W-:-:S02]  /*460d0*/  IMAD R4, R22, 0x100, R21 ;  /* 0x0000010016047824 */ /* 0x000fc400078e0215 */
[----:B----4-:R-:W-:Y:S01]  /*460e0*/  IMAD R0, R0, 0x100, R23 ;  /* 0x0000010000007824 */ /* 0x010fe200078e0217 */
[----:B------:R-:W-:Y:S02]  /*460f0*/  F2FP.F16.E5M2.UNPACK_B R12, R8 ;  /* 0x00000008ff0c723e */ /* 0x000fe400020004ff */
[----:B------:R-:W-:Y:S01]  /*46100*/  F2FP.F16.E5M2.UNPACK_B R13, R5 ;  /* 0x00000005ff0d723e */ /* 0x000fe200020004ff */
[----:B--2---:R-:W-:Y:S04]  /*46110*/  STL.64 [R1+0x5f80], R18 ;  /* 0x005f801201007387 */ /* 0x004fe80000100a00 */
[----:B------:R0:W-:Y:S04]  /*46120*/  STL.64 [R1+0x5f78], R16 ;  /* 0x005f781001007387 */ /* 0x0001e80000100a00 */
[----:B0-----:R-:W2:Y:S04]  /*46130*/  LDL.LU.64 R16, [R1+0xf30] ;  /* 0x000f300001107983 */ /* 0x001ea80000300a00 */
[----:B------:R-:W2:Y:S01]  /*46140*/  LDL.LU.64 R18, [R1+0xf38] ;  /* 0x000f380001127983 */ /* 0x000ea20000300a00 */
[----:B------:R-:W-:-:S02]  /*46150*/  F2FP.F16.E5M2.UNPACK_B R14, R4 ;  /* 0x00000004ff0e723e */ /* 0x000fc400020004ff */
[----:B------:R-:W-:Y:S01]  /*46160*/  F2FP.F16.E5M2.UNPACK_B R15, R0 ;  /* 0x00000000ff0f723e */ /* 0x000fe200020004ff */
[----:B------:R-:W4:Y:S04]  /*46170*/  LDL.LU.64 R20, [R1+0xed0] ;  /* 0x000ed00001147983 */ /* 0x000f280000300a00 */
[----:B------:R-:W4:Y:S04]  /*46180*/  LDL.LU.64 R22, [R1+0xed8] ;  /* 0x000ed80001167983 */ /* 0x000f280000300a00 */
[----:B------:R-:W3:Y:S04]  /*46190*/  LDL.LU.64 R8, [R1+0xec0] ;  /* 0x000ec00001087983 */ /* 0x000ee80000300a00 */
[----:B------:R-:W3:Y:S04]  /*461a0*/  LDL.LU.64 R10, [R1+0xec8] ;  /* 0x000ec800010a7983 */ /* 0x000ee80000300a00 */
[----:B------:R-:W3:Y:S04]  /*461b0*/  LDL.LU.64 R4, [R1+0xeb0] ;  /* 0x000eb00001047983 */ /* 0x000ee80000300a00 */
[----:B------:R-:W3:Y:S01]  /*461c0*/  LDL.LU.64 R6, [R1+0xeb8] ;  /* 0x000eb80001067983 */ /* 0x000ee20000300a00 */
[----:B--2---:R-:W-:-:S15]  /*461d0*/  HMMA.16816.F32 R16, R12, R24, R16 ;  /* 0x000000180c10723c */ /* 0x004fde0000001810 */
[----:B------:R-:W-:-:S04]  /*461e0*/  NOP ;  /* 0x0000000000007918 */ /* 0x000fc80000000000 */
[----:B------:R-:W-:Y:S04]  /*461f0*/  STL.64 [R1+0xf70], R16 ;  /* 0x000f701001007387 */ /* 0x000fe80000100a00 */
[----:B------:R0:W-:Y:S04]  /*46200*/  STL.64 [R1+0xf78], R18 ;  /* 0x000f781201007387 */ /* 0x0001e80000100a00 */
[----:B0-----:R-:W3:Y:S04]  /*46210*/  LDL.LU.64 R18, [R1+0x5f80] ;  /* 0x005f800001127983 */ /* 0x001ee80000300a00 */
[----:B------:R-:W3:Y:S01]  /*46220*/  LDL.LU.64 R16, [R1+0x5f78] ;  /* 0x005f780001107983 */ /* 0x000ee20000300a00 */
[----:B------:R-:W-:-:S02]  /*46230*/  IMAD.MOV.U32 R3, RZ, RZ, R24 ;  /* 0x000000ffff037224 */ /* 0x000fc400078e0018 */
[----:B------:R-:W-:Y:S02]  /*46240*/  IMAD.MOV.U32 R0, RZ, RZ, R25 ;  /* 0x000000ffff007224 */ /* 0x000fe400078e0019 */
[----:B---3--:R-:W-:Y:S01]  /*46250*/  HMMA.16816.F32 R24, R12, R26, R16 ;  /* 0x0000001a0c18723c */ /* 0x008fe20000001810 */
[----:B------:R-:W2:Y:S04]  /*46260*/  LDL.LU.64 R18, [R1+0x5f70] ;  /* 0x005f700001127983 */ /* 0x000ea80000300a00 */
[----:B------:R-:W2:-:S14]  /*46270*/  LDL.LU.64 R16, [R1+0x5f68] ;  /* 0x005f680001107983 */ /* 0x000e9c0000300a00 */
        /* <DEDUP_REMOVED lines=21> */
[----:B------:R-:W4:Y:S04]  /*463d0*/  LDL.LU.64 R24, [R1+0x5f18] ;  /* 0x005f180001187983 */ /* 0x000f280000300a00 */
[----:B------:R-:W-:Y:S04]  /*463e0*/  STL [R1+0x5eac], R28 ;  /* 0x005eac1c01007387 */ /* 0x000fe80000100800 */
[----:B------:R-:W-:Y:S01]  /*463f0*/  STL [R1+0x5ea8], R29 ;  /* 0x005ea81d01007387 */ /* 0x000fe20000100800 */
[C---:B--2---:R-:W-:Y:S08]  /*46400*/  HMMA.16816.F32 R16, R12.reuse, R26, R16 ;  /* 0x0000001a0c10723c */ /* 0x044ff00000001810 */
[C---:B----4-:R-:W-:Y:S11]  /*46410*/  HMMA.16816.F32 R20, R12.reuse, R24, R20 ;  /* 0x000000180c14723c */ /* 0x050ff60000001814 */
        /* <DEDUP_REMOVED lines=8> */
[----:B------:R0:W-:Y:S04]  /*464a0*/  STL.64 [R1+0x5e88], R26 ;  /* 0x005e881a01007387 */ /* 0x0001e80000100a00 */
[----:B------:R-:W-:Y:S04]  /*464b0*/  STL.64 [R1+0x5e80], R24 ;  /* 0x005e801801007387 */ /* 0x000fe80000100a00 */
[----:B0-----:R-:W2:Y:S01]  /*464c0*/  LDL.64 R26, [R1+0x10] ;  /* 0x00001000011a7983 */ /* 0x001ea20000100a00 */
[----:B----4-:R-:W-:-:S15]  /*464d0*/  HMMA.16816.F32 R8, R12, R22, R8 ;  /* 0x000000160c08723c */ /* 0x010fde0000001808 */
[----:B------:R-:W-:-:S04]  /*464e0*/  NOP ;  /* 0x0000000000007918 */ /* 0x000fc80000000000 */
[----:B------:R0:W-:Y:S04]  /*464f0*/  STL.64 [R1+0xf00], R8 ;  /* 0x000f000801007387 */ /* 0x0001e80000100a00 */
[----:B------:R1:W-:Y:S04]  /*46500*/  STL.64 [R1+0xf08], R10 ;  /* 0x000f080a01007387 */ /* 0x0003e80000100a00 */
[----:B0-----:R-:W4:Y:S04]  /*46510*/  LDL.LU.64 R8, [R1+0xe90] ;  /* 0x000e900001087983 */ /* 0x001f280000300a00 */
[----:B-1----:R-:W3:Y:S01]  /*46520*/  LDL.LU.64 R10, [R1+0xe98] ;  /* 0x000e9800010a7983 */ /* 0x002ee20000300a00 */
        /* <DEDUP_REMOVED lines=8> */
[----:B------:R-:W3:Y:S04]  /*465b0*/  LDL.LU R28, [R1+0x1400] ;  /* 0x00140000011c7983 */ /* 0x000ee80000300800 */
[----:B------:R-:W4:Y:S01]  /*465c0*/  LDL.LU R29, [R1+0x1408] ;  /* 0x00140800011d7983 */ /* 0x000f220000300800 */
[----:B------:R-:W-:-:S02]  /*465d0*/  IMAD.MOV.U32 R24, RZ, RZ, R3 ;  /* 0x000000ffff187224 */ /* 0x000fc400078e0003 */
[----:B------:R-:W-:Y:S01]  /*465e0*/  IMAD.MOV.U32 R25, RZ, RZ, R0 ;  /* 0x000000ffff197224 */ /* 0x000fe200078e0000 */
[----:B------:R-:W3:Y:S04]  /*465f0*/  LDL.LU.64 R4, [R1+0xe80] ;  /* 0x000e800001047983 */ /* 0x000ee80000300a00 */
[----:B------:R-:W3:Y:S04]  /*46600*/  LDL.LU.64 R6, [R1+0xe88] ;  /* 0x000e880001067983 */ /* 0x000ee80000300a00 */
[----:B------:R-:W3:Y:S04]  /*46610*/  LDL.LU R3, [R1+0x141c] ;  /* 0x00141c0001037983 */ /* 0x000ee80000300800 */
[----:B------:R-:W-:Y:S04]  /*46620*/  STL.64 [R1+0x5eb8], R26 ;  /* 0x005eb81a01007387 */ /* 0x000fe80000100a00 */
[----:B------:R0:W-:Y:S04]  /*46630*/  STL.64 [R1+0x5eb0], R24 ;  /* 0x005eb01801007387 */ /* 0x0001e80000100a00 */
[----:B0-----:R-:W3:Y:S04]  /*46640*/  LDL.LU.64 R24, [R1+0xe60] ;  /* 0x000e600001187983 */ /* 0x001ee80000300a00 */
        /* <DEDUP_REMOVED lines=15> */
[----:B0-----:R-:W3:Y:S04]  /*46740*/  LDL.LU.64 R10, [R1+0x5ee0] ;  /* 0x005ee000010a7983 */ /* 0x001ee80000300a00 */
[----:B------:R-:W2:Y:S04]  /*46750*/  LDL.LU.64 R8, [R1+0x5ed8] ;  /* 0x005ed80001087983 */ /* 0x000ea80000300a00 */
[----:B------:R-:W-:Y:S04]  /*46760*/  STL [R1+0x5e38], R16 ;  /* 0x005e381001007387 */ /* 0x000fe80000100800 */
[----:B------:R0:W-:Y:S04]  /*46770*/  STL [R1+0x5e34], R17 ;  /* 0x005e341101007387 */ /* 0x0001e80000100800 */
[----:B------:R1:W-:Y:S04]  /*46780*/  STL.64 [R1+0x5ea0], R18 ;  /* 0x005ea01201007387 */ /* 0x0003e80000100a00 */
[----:B0-----:R-:W2:Y:S04]  /*46790*/  LDL.LU.64 R16, [R1+0xe70] ;  /* 0x000e700001107983 */ /* 0x001ea80000300a00 */
[----:B-1----:R-:W2:Y:S01]  /*467a0*/  LDL.LU.64 R18, [R1+0xe78] ;  /* 0x000e780001127983 */ /* 0x002ea20000300a00 */
[----:B---3--:R-:W-:-:S15]  /*467b0*/  HMMA.16816.F32 R4, R12, R10, R4 ;  /* 0x0000000a0c04723c */ /* 0x008fde0000001804 */
[----:B------:R-:W-:-:S04]  /*467c0*/  NOP ;  /* 0x0000000000007918 */ /* 0x000fc80000000000 */
[----:B------:R-:W-:Y:S04]  /*467d0*/  STL.64 [R1+0xec0], R4 ;  /* 0x000ec00401007387 */ /* 0x000fe80000100a00 */
[----:B------:R0:W-:Y:S04]  /*467e0*/  STL.64 [R1+0xec8], R6 ;  /* 0x000ec80601007387 */ /* 0x0001e80000100a00 */
[----:B0-----:R-:W3:Y:S04]  /*467f0*/  LDL.LU.64 R6, [R1+0x5ed0] ;  /* 0x005ed00001067983 */ /* 0x001ee80000300a00 */
[----:B------:R-:W4:Y:S01]  /*46800*/  LDL.LU.64 R4, [R1+0x5ec8] ;  /* 0x005ec80001047983 */ /* 0x000f220000300a00 */
[----:B--2---:R-:W-:Y:S03]  /*46810*/  HMMA.16816.F32 R16, R12, R8, R16 ;  /* 0x000000080c10723c */ /* 0x004fe60000001810 */
[----:B------:R0:W-:Y:S04]  /*46820*/  STL [R1+0x5e30], R11 ;  /* 0x005e300b01007387 */ /* 0x0001e80000100800 */
[----:B0-----:R-:W2:-:S12]  /*46830*/  LDL.LU R11, [R1+0x1410] ;  /* 0x00141000010b7983 */ /* 0x001e980000300800 */
[----:B------:R-:W-:Y:S04]  /*46840*/  STL.64 [R1+0xeb0], R16 ;  /* 0x000eb01001007387 */ /* 0x000fe80000100a00 */
[----:B------:R3:W-:Y:S02]  /*46850*/  STL.64 [R1+0xeb8], R18 ;  /* 0x000eb81201007387 */ /* 0x0007e40000100a00 */
[----:B---3--:R-:W-:Y:S02]  /*46860*/  HMMA.16816.F32 R16, R12, R6, R24 ;  /* 0x000000060c10723c */ /* 0x008fe40000001818 */
[----:B------:R-:W3:Y:S04]  /*46870*/  LDL.LU.64 R24, [R1+0x1140] ;  /* 0x0011400001187983 */ /* 0x000ee80000300a00 */
[----:B------:R-:W3:-:S13]  /*46880*/  LDL.LU.64 R26, [R1+0x1148] ;  /* 0x00114800011a7983 */ /* 0x000eda0000300a00 */
[----:B------:R-:W-:Y:S04]  /*46890*/  STL.64 [R1+0xea0], R16 ;  /* 0x000ea01001007387 */ /* 0x000fe80000100a00 */
[----:B------:R4:W-:Y:S02]  /*468a0*/  STL.64 [R1+0xea8], R18 ;  /* 0x000ea81201007387 */ /* 0x0009e40000100a00 */
[----:B----4-:R-:W-:-:S15]  /*468b0*/  HMMA.16816.F32 R16, R12, R4, R20 ;  /* 0x000000040c10723c */ /* 0x010fde0000001814 */
[----:B------:R-:W-:-:S04]  /*468c0*/  NOP ;  /* 0x0000000000007918 */ /* 0x000fc80000000000 */
[----:B------:R0:W-:Y:S04]  /*468d0*/  STL.64 [R1+0xe90], R16 ;  /* 0x000e901001007387 */ /* 0x0001e80000100a00 */
[----:B------:R1:W-:Y:S04]  /*468e0*/  STL [R1+0xe98], R18 ;  /* 0x000e981201007387 */ /* 0x0003e80000100800 */
[----:B------:R-:W4:Y:S04]  /*468f0*/  LDL.LU.64 R20, [R1+0xe40] ;  /* 0x000e400001147983 */ /* 0x000f280000300a00 */
[----:B------:R-:W4:Y:S01]  /*46900*/  LDL.LU.64 R22, [R1+0xe48] ;  /* 0x000e480001167983 */ /* 0x000f220000300a00 */
[----:B------:R-:W-:-:S03]  /*46910*/  IMAD.MOV.U32 R0, RZ, RZ, R19 ;  /* 0x000000ffff007224 */ /* 0x000fc600078e0013 */
[----:B0-----:R-:W2:Y:S04]  /*46920*/  LDL.LU.64 R16, [R1+0xe30] ;  /* 0x000e300001107983 */ /* 0x001ea80000300a00 */
[----:B-1----:R-:W2:Y:S04]  /*46930*/  LDL.LU.64 R18, [R1+0xe38] ;  /* 0x000e380001127983 */ /* 0x002ea80000300a00 */
[----:B------:R0:W-:Y:S04]  /*46940*/  STL.64 [R1+0x5e18], R6 ;  /* 0x005e180601007387 */ /* 0x0001e80000100a00 */
[----:B0-----:R-:W2:Y:S04]  /*46950*/  LDL.LU R6, [R1+0x1404] ;  /* 0x0014040001067983 */ /* 0x001ea80000300800 */
[----:B------:R-:W3:Y:S04]  /*46960*/  LDL.LU R7, [R1+0x140c] ;  /* 0x00140c0001077983 */ /* 0x000ee80000300800 */
[----:B------:R0:W-:Y:S04]  /*46970*/  STL.64 [R1+0x5e10], R4 ;  /* 0x005e100401007387 */ /* 0x0001e80000100a00 */
[----:B0-----:R-:W4:Y:S04]  /*46980*/  LDL.LU R5, [R1+0x1414] ;  /* 0x0014140001057983 */ /* 0x001f280000300800 */
[----:B------:R0:W-:Y:S04]  /*46990*/  STL [R1+0x5380], R0 ;  /* 0x0053800001007387 */ /* 0x0001e80000100800 */
[----:B0-----:R-:W4:Y:S01]  /*469a0*/  LDL.LU R0, [R1+0x1418] ;  /* 0x0014180001007983 */ /* 0x001f220000300800 */
[----:B--2---:R-:W-:-:S02]  /*469b0*/  IMAD R28, R28, 0x100, R6 ;  /* 0x000001001c1c7824 */ /* 0x004fc400078e0206 */
[----:B---3--:R-:W-:Y:S01]  /*469c0*/  IMAD R29, R29, 0x100, R7 ;  /* 0x000001001d1d7824 */ /* 0x008fe200078e0207 */
[----:B------:R-:W2:Y:S04]  /*469d0*/  LDL R6, [R1] ;  /* 0x0000000001067983 */ /* 0x000ea80000100800 */
[----:B------:R-:W2:Y:S01]  /*469e0*/  LDL R7, [R1+0x4] ;  /* 0x0000040001077983 */ /* 0x000ea20000100800 */
[----:B----4-:R-:W-:-:S03]  /*469f0*/  IMAD R11, R11, 0x100, R5 ;  /* 0x000001000b0b7824 */ /* 0x010fc600078e0205 */
[----:B------:R-:W3:Y:S01]  /*46a00*/  LDL.64 R4, [R1+0x8] ;  /* 0x0000080001047983 */ /* 0x000ee20000100a00 */
[----:B------:R-:W-:-:S03]  /*46a10*/  IMAD R0, R0, 0x100, R3 ;  /* 0x0000010000007824 */ /* 0x000fc600078e0203 */
[----:B------:R-:W4:Y:S02]  /*46a20*/  LDL.LU R3, [R1+0x5ec0] ;  /* 0x005ec00001037983 */ /* 0x000f240000300800 */
[----:B----4-:R-:W-:Y:S02]  /*46a30*/  HMMA.16816.F32 R12, R12, R2, R24 ;  /* 0x000000020c0c723c */ /* 0x010fe40000001818 */
[----:B------:R-:W4:Y:S04]  /*46a40*/  LDL.LU.64 R26, [R1+0x5eb8] ;  /* 0x005eb800011a7983 */ /* 0x000f280000300a00 */
[----:B------:R-:W2:-:S13]  /*46a50*/  LDL.LU.64 R24, [R1+0x5eb0] ;  /* 0x005eb00001187983 */ /* 0x000e9a0000300a00 */
[----:B------:R0:W-:Y:S04]  /*46a60*/  STL.64 [R1+0x310], R12 ;  /* 0x0003100c01007387 */ /* 0x0001e80000100a00 */
[----:B------:R1:W-:Y:S01]  /*46a70*/  STL.64 [R1+0x318], R14 ;  /* 0x0003180e01007387 */ /* 0x0003e20000100a00 */
[----:B0-----:R-:W-:Y:S02]  /*46a80*/  F2FP.F16.E5M2.UNPACK_B R12, R28 ;  /* 0x0000001cff0c723e */ /* 0x001fe400020004ff */
[----:B------:R-:W-:Y:S02]  /*46a90*/  F2FP.F16.E5M2.UNPACK_B R13, R29 ;  /* 0x0000001dff0d723e */ /* 0x000fe400020004ff */
[----:B-1----:R-:W-:Y:S02]  /*46aa0*/  F2FP.F16.E5M2.UNPACK_B R14, R11 ;  /* 0x0000000bff0e723e */ /* 0x002fe400020004ff */
[----:B------:R-:W-:Y:S01]  /*46ab0*/  F2FP.F16.E5M2.UNPACK_B R15, R0 ;  /* 0x00000000ff0f723e */ /* 0x000fe200020004ff */
[----:B------:R-:W3:Y:S04]  /*46ac0*/  LDL.LU R28, [R1+0x5eac] ;  /* 0x005eac00011c7983 */ /* 0x000ee80000300800 */
[----:B------:R-:W3:Y:S02]  /*46ad0*/  LDL.LU R29, [R1+0x5ea8] ;  /* 0x005ea800011d7983 */ /* 0x000ee40000300800 */
[C---:B--2---:R-:W-:Y:S08]  /*46ae0*/  HMMA.16816.F32 R20, R12.reuse, R24, R20 ;  /* 0x000000180c14723c */ /* 0x044ff00000001814 */
[----:B----4-:R-:W-:Y:S01]  /*46af0*/  HMMA.16816.F32 R16, R12, R26, R16 ;  /* 0x0000001a0c10723c */ /* 0x010fe20000001810 */
[----:B------:R-:W-:-:S02]  /*46b00*/  IMAD.MOV.U32 R11, RZ, RZ, R26 ;  /* 0x000000ffff0b7224 */ /* 0x000fc400078e001a */
[----:B------:R-:W-:-:S08]  /*46b10*/  IMAD.MOV.U32 R0, RZ, RZ, R27 ;  /* 0x000000ffff007224 */ /* 0x000fd000078e001b */
[----:B------:R-:W-:Y:S04]  /*46b20*/  STL.64 [R1+0xe80], R20 ;  /* 0x000e801401007387 */ /* 0x000fe80000100a00 */
[----:B------:R-:W-:Y:S04]  /*46b30*/  STL.64 [R1+0xe88], R22 ;  /* 0x000e881601007387 */ /* 0x000fe80000100a00 */
[----:B------:R0:W-:Y:S04]  /*46b40*/  STL.64 [R1+0xe70], R16 ;  /* 0x000e701001007387 */ /* 0x0001e80000100a00 */
[----:B------:R1:W-:Y:S04]  /*46b50*/  STL.64 [R1+0xe78], R18 ;  /* 0x000e781201007387 */ /* 0x0003e80000100a00 */
[----:B0-----:R-:W3:Y:S04]  /*46b60*/  LDL.LU.64 R16, [R1+0xe20] ;  /* 0x000e200001107983 */ /* 0x001ee80000300a00 */
[----:B-1----:R-:W3:Y:S04]  /*46b70*/  LDL.LU.64 R18, [R1+0xe28] ;  /* 0x000e280001127983 */ /* 0x002ee80000300a00 */
[----:B------:R-:W2:Y:S04]  /*46b80*/  LDL.LU.64 R24, [R1+0xe00] ;  /* 0x000e000001187983 */ /* 0x000ea80000300a00 */
[----:B------:R-:W4:Y:S04]  /*46b90*/  LDL.LU.64 R26, [R1+0xe08] ;  /* 0x000e0800011a7983 */ /* 0x000f280000300a00 */
[----:B----4-:R-:W-:Y:S04]  /*46ba0*/  STL.64 [R1+0x5e98], R26 ;  /* 0x005e981a01007387 */ /* 0x010fe80000100a00 */
[----:B--2---:R0:W-:Y:S04]  /*46bb0*/  STL.64 [R1+0x5e90], R24 ;  /* 0x005e901801007387 */ /* 0x0041e80000100a00 */
[----:B0-----:R-:W2:Y:S04]  /*46bc0*/  LDL.LU.64 R24, [R1+0xe10] ;  /* 0x000e100001187983 */ /* 0x001ea80000300a00 */
[----:B------:R-:W2:Y:S04]  /*46bd0*/  LDL.LU.64 R26, [R1+0xe18] ;  /* 0x000e1800011a7983 */ /* 0x000ea80000300a00 */
[----:B------:R-:W4:Y:S04]  /*46be0*/  LDL.LU.64 R20, [R1+0xde0] ;  /* 0x000de00001147983 */ /* 0x000f280000300a00 */
[----:B------:R-:W2:Y:S01]  /*46bf0*/  LDL.LU.64 R22, [R1+0xde8] ;  /* 0x000de80001167983 */ /* 0x000ea20000300a00 */
[----:B---3--:R-:W-:Y:S03]  /*46c00*/  HMMA.16816.F32 R16, R12, R4, R16 ;  /* 0x000000040c10723c */ /* 0x008fe60000001810 */
[----:B--2---:R-:W-:Y:S04]  /*46c10*/  STL.64 [R1+0x5e78], R22 ;  /* 0x005e781601007387 */ /* 0x004fe80000100a00 */
[----:B----4-:R0:W-:Y:S04]  /*46c20*/  STL.64 [R1+0x5e70], R20 ;  /* 0x005e701401007387 */ /* 0x0101e80000100a00 */
[----:B0-----:R-:W2:Y:S04]  /*46c30*/  LDL.LU.64 R20, [R1+0xdf0] ;  /* 0x000df00001147983 */ /* 0x001ea80000300a00 */
[----:B------:R-:W2:Y:S04]  /*46c40*/  LDL.LU.64 R22, [R1+0xdf8] ;  /* 0x000df80001167983 */ /* 0x000ea80000300a00 */
[----:B------:R-:W-:Y:S04]  /*46c50*/  STL.64 [R1+0x5e48], R10 ;  /* 0x005e480a01007387 */ /* 0x000fe80000100a00 */
[----:B------:R0:W-:Y:S04]  /*46c60*/  STL.64 [R1+0x5e40], R8 ;  /* 0x005e400801007387 */ /* 0x0001e80000100a00 */
[----:B0-----:R-:W3:Y:S04]  /*46c70*/  LDL.LU.64 R8, [R1+0xdc0] ;  /* 0x000dc00001087983 */ /* 0x001ee80000300a00 */
[----:B------:R-:W4:Y:S04]  /*46c80*/  LDL.LU.64 R10, [R1+0xdc8] ;  /* 0x000dc800010a7983 */ /* 0x000f280000300a00 */
[----:B----4-:R-:W-:Y:S04]  /*46c90*/  STL.64 [R1+0x5e58], R10 ;  /* 0x005e580a01007387 */ /* 0x010fe80000100a00 */
[----:B---3--:R0:W-:Y:S04]  /*46ca0*/  STL.64 [R1+0x5e50], R8 ;  /* 0x005e500801007387 */ /* 0x0081e80000100a00 */
[----:B0-----:R-:W3:Y:S04]  /*46cb0*/  LDL.LU.64 R8, [R1+0xdd0] ;  /* 0x000dd00001087983 */ /* 0x001ee80000300a00 */
[----:B------:R-:W3:Y:S04]  /*46cc0*/  LDL.LU.64 R10, [R1+0xdd8] ;  /* 0x000dd800010a7983 */ /* 0x000ee80000300a00 */
[----:B------:R0:W-:Y:S04]  /*46cd0*/  STL.64 [R1+0xe60], R16 ;  /* 0x000e601001007387 */ /* 0x0001e80000100a00 */
[----:B------:R1:W-:Y:S01]  /*46ce0*/  STL.64 [R1+0xe68], R18 ;  /* 0x000e681201007387 */ /* 0x0003e20000100a00 */
[----:B0-----:R-:W-:-:S02]  /*46cf0*/  IMAD.MOV.U32 R16, RZ, RZ, R4 ;  /* 0x000000ffff107224 */ /* 0x001fc400078e0004 */
[----:B------:R-:W-:Y:S01]  /*46d00*/  IMAD.MOV.U32 R17, RZ, RZ, R5 ;  /* 0x000000ffff117224 */ /* 0x000fe200078e0005 */
[----:B-1----:R-:W4:Y:S01]  /*46d10*/  LDL.LU.64 R18, [R1+0x5ea0] ;  /* 0x005ea00001127983 */ /* 0x002f220000300a00 */
[----:B------:R-:W-:Y:S03]  /*46d20*/  HMMA.16816.F32 R4, R12, R6, R24 ;  /* 0x000000060c04723c */ /* 0x000fe60000001818 */
[----:B------:R-:W2:Y:S04]  /*46d30*/  LDL.LU.64 R26, [R1+0x5e98] ;  /* 0x005e9800011a7983 */ /* 0x000ea80000300a00 */
[----:B------:R-:W2:-:S12]  /*46d40*/  LDL.LU.64 R24, [R1+0x5e90] ;  /* 0x005e900001187983 */ /* 0x000e980000300a00 */
[----:B------:R0:W-:Y:S04]  /*46d50*/  STL.64 [R1+0xe50], R4 ;  /* 0x000e500401007387 */ /* 0x0001e80000100a00 */
[----:B------:R1:W-:Y:S04]  /*46d60*/  STL.64 [R1+0xe58], R6 ;  /* 0x000e580601007387 */ /* 0x0003e80000100a00 */
[----:B0-----:R-:W4:Y:S04]  /*46d70*/  LDL.LU.64 R4, [R1+0xdb0] ;  /* 0x000db00001047983 */ /* 0x001f280000300a00 */
[----:B-1----:R-:W4:Y:S01]  /*46d80*/  LDL.LU.64 R6, [R1+0xdb8] ;  /* 0x000db80001067983 */ /* 0x002f220000300a00 */
[----:B--2---:R-:W-:-:S15]  /*46d90*/  HMMA.16816.F32 R24, R12, R28, R24 ;  /* 0x0000001c0c18723c */ /* 0x004fde0000001818 */
[----:B------:R-:W-:-:S04]  /*46da0*/  NOP ;  /* 0x0000000000007918 */ /* 0x000fc80000000000 */
[----:B------:R-:W-:Y:S04]  /*46db0*/  STL.64 [R1+0xe40], R24 ;  /* 0x000e401801007387 */ /* 0x000fe80000100a00 */
[----:B------:R0:W-:Y:S04]  /*46dc0*/  STL.64 [R1+0xe48], R26 ;  /* 0x000e481a01007387 */ /* 0x0001e80000100a00 */
[----:B0-----:R-:W2:Y:S04]  /*46dd0*/  LDL.LU.64 R26, [R1+0x5e88] ;  /* 0x005e8800011a7983 */ /* 0x001ea80000300a00 */
[----:B------:R-:W3:Y:S04]  /*46de0*/  LDL.LU.64 R24, [R1+0x5e80] ;  /* 0x005e800001187983 */ /* 0x000ee80000300a00 */
[----:B------:R-:W-:Y:S01]  /*46df0*/  STL.64 [R1+0x5da8], R28 ;  /* 0x005da81c01007387 */ /* 0x000fe20000100a00 */
        /* <DEDUP_REMOVED lines=15> */
[----:B------:R-:W3:Y:S04]  /*46ef0*/  LDL.LU.64 R26, [R1+0xda8] ;  /* 0x000da800011a7983 */ /* 0x000ee80000300a00 */
[----:B------:R-:W3:Y:S01]  /*46f00*/  LDL.64 R28, [R1] ;  /* 0x00000000011c7983 */ /* 0x000ee20000100a00 */
        /* <DEDUP_REMOVED lines=12> */
[----:B------:R0:W-:Y:S02]  /*46fd0*/  STL.64 [R1+0x5dc8], R22 ;  /* 0x005dc81601007387 */ /* 0x0001e40000100a00 */
[----:B0-----:R-:W-:-:S02]  /*46fe0*/  IMAD.MOV.U32 R22, RZ, RZ, R16 ;  /* 0x000000ffff167224 */ /* 0x001fc400078e0010 */
[----:B------:R-:W-:Y:S01]  /*46ff0*/  IMAD.MOV.U32 R23, RZ, RZ, R17 ;  /* 0x000000ffff177224 */ /* 0x000fe200078e0011 */
[----:B------:R-:W3:Y:S04]  /*47000*/  LDL.LU R16, [R1+0x5e38] ;  /* 0x005e380001107983 */ /* 0x000ee80000300800 */
[----:B------:R-:W3:Y:S04]  /*47010*/  LDL.LU R17, [R1+0x5e34] ;  /* 0x005e340001117983 */ /* 0x000ee80000300800 */
[----:B------:R-:W-:Y:S04]  /*47020*/  STL.64 [R1+0x5dc0], R20 ;  /* 0x005dc01401007387 */ /* 0x000fe80000100a00 */
[----:B------:R4:W-:Y:S02]  /*47030*/  STL.64 [R1+0x5de0], R22 ;  /* 0x005de01601007387 */ /* 0x0009e40000100a00 */
[----:B----4-:R-:W-:Y:S02]  /*47040*/  HMMA.16816.F32 R20, R12, R18, R4 ;  /* 0x000000120c14723c */ /* 0x010fe40000001804 */
[----:B------:R-:W4:Y:S04]  /*47050*/  LDL.LU.64 R4, [R1+0xd80] ;  /* 0x000d800001047983 */ /* 0x000f280000300a00 */
[----:B------:R-:W3:-:S13]  /*47060*/  LDL.LU.64 R6, [R1+0xd88] ;  /* 0x000d880001067983 */ /* 0x000eda0000300a00 */
[----:B------:R2:W-:Y:S04]  /*47070*/  STL.64 [R1+0xdf0], R20 ;  /* 0x000df01401007387 */ /* 0x0005e80000100a00 */
[----:B------:R-:W-:Y:S01]  /*47080*/  STL.64 [R1+0xdf8], R22 ;  /* 0x000df81601007387 */ /* 0x000fe20000100a00 */
[----:B--2---:R-:W-:-:S03]  /*47090*/  IMAD.MOV.U32 R20, RZ, RZ, R11 ;  /* 0x000000ffff147224 */ /* 0x004fc600078e000b */
[----:B---3--:R-:W-:Y:S04]  /*470a0*/  STL.64 [R1+0x5e28], R6 ;  /* 0x005e280601007387 */ /* 0x008fe80000100a00 */
[----:B----4-:R0:W-:Y:S04]  /*470b0*/  STL.64 [R1+0x5e20], R4 ;  /* 0x005e200401007387 */ /* 0x0101e80000100a00 */
[----:B0-----:R-:W2:Y:S04]  /*470c0*/  LDL.LU.64 R4, [R1+0xd90] ;  /* 0x000d900001047983 */ /* 0x001ea80000300a00 */
[----:B------:R-:W2:Y:S04]  /*470d0*/  LDL.LU.64 R6, [R1+0xd98] ;  /* 0x000d980001067983 */ /* 0x000ea80000300a00 */
[----:B------:R-:W2:Y:S01]  /*470e0*/  LDL.LU R11, [R1+0x5e30] ;  /* 0x005e3000010b7983 */ /* 0x000ea20000300800 */
[----:B------:R-:W-:Y:S01]  /*470f0*/  HMMA.16816.F32 R24, R12, R16, R24 ;  /* 0x000000100c18723c */ /* 0x000fe20000001818 */
[----:B------:R-:W-:-:S15]  /*47100*/  IMAD.MOV.U32 R21, RZ, RZ, R0 ;  /* 0x000000ffff157224 */ /* 0x000fde00078e0000 */
[----:B------:R-:W-:-:S03]  /*47110*/  NOP ;  /* 0x0000000000007918 */ /* 0x000fc60000000000 */
[----:B------:R0:W-:Y:S04]  /*47120*/  STL.64 [R1+0xde0], R24 ;  /* 0x000de01801007387 */ /* 0x0001e80000100a00 */
[----:B------:R1:W-:Y:S04]  /*47130*/  STL.64 [R1+0xde8], R26 ;  /* 0x000de81a01007387 */ /* 0x0003e80000100a00 */
[----:B0-----:R-:W3:Y:S04]  /*47140*/  LDL.LU.64 R24, [R1+0xd60] ;  /* 0x000d600001187983 */ /* 0x001ee80000300a00 */
[----:B-1----:R-:W3:Y:S04]  /*47150*/  LDL.LU.64 R26, [R1+0xd68] ;  /* 0x000d6800011a7983 */ /* 0x002ee80000300a00 */
[----:B------:R-:W4:Y:S04]  /*47160*/  LDL.LU R0, [R1+0x1438] ;  /* 0x0014380001007983 */ /* 0x000f280000300800 */
[----:B------:R0:W-:Y:S04]  /*47170*/  STL.64 [R1+0x5df8], R20 ;  /* 0x005df81401007387 */ /* 0x0001e80000100a00 */
[----:B0-----:R-:W3:Y:S04]  /*47180*/  LDL.LU R20, [R1+0x1430] ;  /* 0x0014300001147983 */ /* 0x001ee80000300800 */
[----:B------:R-:W4:Y:S04]  /*47190*/  LDL.LU R21, [R1+0x143c] ;  /* 0x00143c0001157983 */ /* 0x000f280000300800 */
        /* <DEDUP_REMOVED lines=9> */
[----:B------:R-:W2:Y:S04]  /*47230*/  LDL.LU.64 R4, [R1+0x5e20] ;  /* 0x005e200001047983 */ /* 0x000ea80000300a00 */
[----:B------:R-:W3:Y:S04]  /*47240*/  LDL R22, [R1+0x18] ;  /* 0x0000180001167983 */ /* 0x000ee80000100800 */
[----:B------:R-:W3:Y:S01]  /*47250*/  LDL R23, [R1+0x1c] ;  /* 0x00001c0001177983 */ /* 0x000ee20000100800 */
[----:B--2---:R-:W-:-:S15]  /*47260*/  HMMA.16816.F32 R4, R12, R8, R4 ;  /* 0x000000080c04723c */ /* 0x004fde0000001804 */
[----:B------:R-:W-:-:S04]  /*47270*/  NOP ;  /* 0x0000000000007918 */ /* 0x000fc80000000000 */
[----:B------:R-:W-:Y:S04]  /*47280*/  STL.64 [R1+0xdc0], R4 ;  /* 0x000dc00401007387 */ /* 0x000fe80000100a00 */
[----:B------:R0:W-:Y:S04]  /*47290*/  STL.64 [R1+0xdc8], R6 ;  /* 0x000dc80601007387 */ /* 0x0001e80000100a00 */
[----:B0-----:R-:W3:Y:S04]  /*472a0*/  LDL.LU.64 R6, [R1+0x5e18] ;  /* 0x005e180001067983 */ /* 0x001ee80000300a00 */
[----:B------:R-:W2:Y:S04]  /*472b0*/  LDL.LU.64 R4, [R1+0x5e10] ;  /* 0x005e100001047983 */ /* 0x000ea80000300a00 */
[----:B------:R0:W-:Y:S04]  /*472c0*/  STL.64 [R1+0x5d80], R10 ;  /* 0x005d800a01007387 */ /* 0x0001e80000100a00 */
[----:B0-----:R-:W4:Y:S04]  /*472d0*/  LDL.LU R10, [R1+0x1428] ;  /* 0x00142800010a7983 */ /* 0x001f280000300800 */
[----:B------:R-:W4:Y:S04]  /*472e0*/  LDL.LU R11, [R1+0x1434] ;  /* 0x00143400010b7983 */ /* 0x000f280000300800 */
[----:B------:R0:W-:Y:S04]  /*472f0*/  STL.64 [R1+0x5d78], R8 ;  /* 0x005d780801007387 */ /* 0x0001e80000100a00 */
[----:B0-----:R-:W4:Y:S04]  /*47300*/  LDL.LU R8, [R1+0x1420] ;  /* 0x0014200001087983 */ /* 0x001f280000300800 */
[----:B------:R-:W4:Y:S01]  /*47310*/  LDL.LU R9, [R1+0x142c] ;  /* 0x00142c0001097983 */ /* 0x000f220000300800 */
[C---:B---3--:R-:W-:Y:S08]  /*47320*/  HMMA.16816.F32 R16, R12.reuse, R6, R16 ;  /* 0x000000060c10723c */ /* 0x048ff00000001810 */
[C---:B--2---:R-:W-:Y:S11]  /*47330*/  HMMA.16816.F32 R24, R12.reuse, R4, R24 ;  /* 0x000000040c18723c */ /* 0x044ff60000001818 */
[----:B------:R0:W-:Y:S04]  /*47340*/  STL.64 [R1+0xdb0], R16 ;  /* 0x000db01001007387 */ /* 0x0001e80000100a00 */
[----:B------:R1:W-:Y:S04]  /*47350*/  STL.64 [R1+0xdb8], R18 ;  /* 0x000db81201007387 */ /* 0x0003e80000100a00 */
[----:B0-----:R-:W2:Y:S04]  /*47360*/  LDL.LU.64 R16, [R1+0x1130] ;  /* 0x0011300001107983 */ /* 0x001ea80000300a00 */
[----:B-1----:R-:W2:Y:S04]  /*47370*/  LDL.LU.64 R18, [R1+0x1138] ;  /* 0x0011380001127983 */ /* 0x002ea80000300a00 */
[----:B------:R0:W-:Y:S04]  /*47380*/  STL.64 [R1+0xda0], R24 ;  /* 0x000da01801007387 */ /* 0x0001e80000100a00 */
[----:B------:R1:W-:Y:S04]  /*47390*/  STL.64 [R1+0xda8], R26 ;  /* 0x000da81a01007387 */ /* 0x0003e80000100a00 */
[----:B0-----:R-:W3:Y:S04]  /*473a0*/  LDL.LU.64 R24, [R1+0xd20] ;  /* 0x000d200001187983 */ /* 0x001ee80000300a00 */
[----:B-1----:R-:W2:Y:S04]  /*473b0*/  LDL.LU.64 R26, [R1+0xd28] ;  /* 0x000d2800011a7983 */ /* 0x002ea80000300a00 */
[----:B--2---:R-:W-:Y:S04]  /*473c0*/  STL.64 [R1+0x5dd8], R26 ;  /* 0x005dd81a01007387 */ /* 0x004fe80000100a00 */
[----:B---3--:R0:W-:Y:S04]  /*473d0*/  STL.64 [R1+0x5dd0], R24 ;  /* 0x005dd01801007387 */ /* 0x0081e80000100a00 */
[----:B0-----:R-:W2:Y:S04]  /*473e0*/  LDL.LU.64 R24, [R1+0xd30] ;  /* 0x000d300001187983 */ /* 0x001ea80000300a00 */
[----:B------:R-:W3:Y:S04]  /*473f0*/  LDL.LU.64 R26, [R1+0xd38] ;  /* 0x000d3800011a7983 */ /* 0x000ee80000300a00 */
[----:B---3--:R-:W-:Y:S04]  /*47400*/  STL.64 [R1+0x5df0], R26 ;  /* 0x005df01a01007387 */ /* 0x008fe80000100a00 */
[----:B--2---:R0:W-:Y:S04]  /*47410*/  STL.64 [R1+0x5de8], R24 ;  /* 0x005de81801007387 */ /* 0x0041e80000100a00 */
[----:B0-----:R-:W2:Y:S04]  /*47420*/  LDL.LU.64 R24, [R1+0xd40] ;  /* 0x000d400001187983 */ /* 0x001ea80000300a00 */
[----:B------:R-:W3:Y:S01]  /*47430*/  LDL.LU.64 R26, [R1+0xd48] ;  /* 0x000d4800011a7983 */ /* 0x000ee20000300a00 */
[----:B------:R-:W-:Y:S03]  /*47440*/  HMMA.16816.F32 R12, R12, R2, R16 ;  /* 0x000000020c0c723c */ /* 0x000fe60000001810 */
[----:B---3--:R-:W-:Y:S04]  /*47450*/  STL.64 [R1+0x5e08], R26 ;  /* 0x005e081a01007387 */ /* 0x008fe80000100a00 */
[----:B--2---:R0:W-:Y:S04]  /*47460*/  STL.64 [R1+0x5e00], R24 ;  /* 0x005e001801007387 */ /* 0x0041e80000100a00 */
[----:B0-----:R-:W2:Y:S04]  /*47470*/  LDL.LU.64 R24, [R1+0x1a0] ;  /* 0x0001a00001187983 */ /* 0x001ea80000300a00 */
[----:B------:R-:W2:Y:S04]  /*47480*/  LDL.LU.64 R26, [R1+0x1a8] ;  /* 0x0001a800011a7983 */ /* 0x000ea80000300a00 */
[----:B------:R0:W-:Y:S04]  /*47490*/  STL [R1+0x5d74], R4 ;  /* 0x005d740401007387 */ /* 0x0001e80000100800 */
[----:B0-----:R-:W3:Y:S04]  /*474a0*/  LDL.LU R4, [R1+0x1424] ;  /* 0x0014240001047983 */ /* 0x001ee80000300800 */
[----:B------:R0:W-:Y:S01]  /*474b0*/  STL [R1+0x5d70], R5 ;  /* 0x005d700501007387 */ /* 0x0001e20000100800 */
[----:B----4-:R-:W-:-:S03]  /*474c0*/  IMAD R0, R0, 0x100, R21 ;  /* 0x0000010000007824 */ /* 0x010fc600078e0215 */
[----:B------:R-:W4:Y:S04]  /*474d0*/  LDL.LU.64 R16, [R1+0xd00] ;  /* 0x000d000001107983 */ /* 0x000f280000300a00 */
[----:B------:R-:W4:Y:S04]  /*474e0*/  LDL.LU.64 R18, [R1+0xd08] ;  /* 0x000d080001127983 */ /* 0x000f280000300a00 */
[----:B------:R1:W-:Y:S04]  /*474f0*/  STL.64 [R1+0x300], R12 ;  /* 0x0003000c01007387 */ /* 0x0003e80000100a00 */
[----:B------:R1:W-:Y:S01]  /*47500*/  STL.64 [R1+0x308], R14 ;  /* 0x0003080e01007387 */ /* 0x0003e20000100a00 */
[----:B0-----:R-:W-:-:S05]  /*47510*/  IMAD R5, R10, 0x100, R9 ;  /* 0x000001000a057824 */ /* 0x001fca00078e0209 */
[----:B-1----:R-:W-:Y:S02]  /*47520*/  F2FP.F16.E5M2.UNPACK_B R13, R5 ;  /* 0x00000005ff0d723e */ /* 0x002fe400020004ff */
[----:B------:R-:W-:Y:S01]  /*47530*/  F2FP.F16.E5M2.UNPACK_B R15, R0 ;  /* 0x00000000ff0f723e */ /* 0x000fe200020004ff */
[----:B---3--:R-:W-:Y:S02]  /*47540*/  IMAD R8, R8, 0x100, R4 ;  /* 0x0000010008087824 */ /* 0x008fe400078e0204 */
[----:B------:R-:W-:-:S03]  /*47550*/  IMAD R4, R20, 0x100, R11 ;  /* 0x0000010014047824 */ /* 0x000fc600078e020b */
[----:B------:R-:W-:Y:S02]  /*47560*/  F2FP.F16.E5M2.UNPACK_B R12, R8 ;  /* 0x00000008ff0c723e */ /* 0x000fe400020004ff */
[----:B------:R-:W-:Y:S01]  /*47570*/  F2FP.F16.E5M2.UNPACK_B R14, R4 ;  /* 0x00000004ff0e723e */ /* 0x000fe200020004ff */
[----:B------:R-:W3:Y:S04]  /*47580*/  LDL.LU.64 R8, [R1+0xcf0] ;  /* 0x000cf00001087983 */ /* 0x000ee80000300a00 */
[----:B------:R-:W3:Y:S02]  /*47590*/  LDL.LU.64 R10, [R1+0xcf8] ;  /* 0x000cf800010a7983 */ /* 0x000ee40000300a00 */
        /* <DEDUP_REMOVED lines=14> */
[----:B------:R-:W2:Y:S01]  /*47680*/  LDL.LU.64 R24, [R1+0x5dd0] ;  /* 0x005dd00001187983 */ /* 0x000ea20000300a00 */
[----:B------:R-:W-:-:S02]  /*47690*/  IMAD.MOV.U32 R4, RZ, RZ, R28 ;  /* 0x000000ffff047224 */ /* 0x000fc400078e001c */
[----:B------:R-:W-:-:S10]  /*476a0*/  IMAD.MOV.U32 R5, RZ, RZ, R29 ;  /* 0x000000ffff057224 */ /* 0x000fd400078e001d */
        /* <DEDUP_REMOVED lines=8> */
[----:B0-----:R-:W4:Y:S04]  /*47730*/  LDL.LU.64 R26, [R1+0x5db8] ;  /* 0x005db800011a7983 */ /* 0x001f280000300a00 */
[----:B------:R-:W3:Y:S04]  /*47740*/  LDL.LU.64 R24, [R1+0x5db0] ;  /* 0x005db00001187983 */ /* 0x000ee80000300a00 */
[----:B------:R-:W2:Y:S04]  /*47750*/  LDL.LU.64 R28, [R1+0x5da8] ;  /* 0x005da800011c7983 */ /* 0x000ea80000300a00 */
[----:B------:R-:W-:Y:S04]  /*47760*/  STL.64 [R1+0x5d90], R6 ;  /* 0x005d900601007387 */ /* 0x000fe80000100a00 */
[----:B------:R0:W-:Y:S04]  /*47770*/  STL.64 [R1+0x5d88], R4 ;  /* 0x005d880401007387 */ /* 0x0001e80000100a00 */
[----:B0-----:R-:W2:Y:S04]  /*47780*/  LDL.LU.64 R4, [R1+0xd10] ;  /* 0x000d100001047983 */ /* 0x001ea80000300a00 */
[----:B------:R-:W2:Y:S02]  /*47790*/  LDL.LU.64 R6, [R1+0xd18] ;  /* 0x000d180001067983 */ /* 0x000ea40000300a00 */
[C---:B--2---:R-:W-:Y:S02]  /*477a0*/  HMMA.16816.F32 R4, R12.reuse, R28, R4 ;  /* 0x0000001c0c04723c */ /* 0x044fe40000001804 */
[----:B------:R-:W-:Y:S06]  /*477b0*/  STL.64 [R1+0x5d28], R28 ;  /* 0x005d281c01007387 */ /* 0x000fec0000100a00 */
[C---:B---3--:R-:W-:Y:S11]  /*477c0*/  HMMA.16816.F32 R8, R12.reuse, R24, R8 ;  /* 0x000000180c08723c */ /* 0x048ff60000001808 */
[----:B------:R-:W-:Y:S04]  /*477d0*/  STL.64 [R1+0xd50], R4 ;  /* 0x000d500401007387 */ /* 0x000fe80000100a00 */
[----:B------:R4:W-:Y:S02]  /*477e0*/  STL.64 [R1+0xd58], R6 ;  /* 0x000d580601007387 */ /* 0x0009e40000100a00 */
[----:B----4-:R-:W-:Y:S02]  /*477f0*/  HMMA.16816.F32 R4, R12, R26, R16 ;  /* 0x0000001a0c04723c */ /* 0x010fe40000001810 */
[----:B------:R-:W2:Y:S04]  /*47800*/  LDL.LU.64 R16, [R1+0xce0] ;  /* 0x000ce00001107983 */ /* 0x000ea80000300a00 */
[----:B------:R-:W2:-:S13]  /*47810*/  LDL.LU.64 R18, [R1+0xce8] ;  /* 0x000ce80001127983 */ /* 0x000e9a0000300a00 */
[----:B------:R0:W-:Y:S04]  /*47820*/  STL.64 [R1+0xd40], R4 ;  /* 0x000d400401007387 */ /* 0x0001e80000100a00 */
[----:B------:R1:W-:Y:S04]  /*47830*/  STL.64 [R1+0xd48], R6 ;  /* 0x000d480601007387 */ /* 0x0003e80000100a00 */
[----:B------:R-:W3:Y:S04]  /*47840*/  LDL.LU R0, [R1+0x1458] ;  /* 0x0014580001007983 */ /* 0x000ee80000300800 */
[----:B0-----:R-:W4:Y:S04]  /*47850*/  LDL.LU.64 R4, [R1+0xcc0] ;  /* 0x000cc00001047983 */ /* 0x001f280000300a00 */
[----:B-1----:R-:W4:Y:S04]  /*47860*/  LDL.LU.64 R6, [R1+0xcc8] ;  /* 0x000cc80001067983 */ /* 0x002f280000300a00 */
[----:B------:R0:W-:Y:S04]  /*47870*/  STL.64 [R1+0xd30], R8 ;  /* 0x000d300801007387 */ /* 0x0001e80000100a00 */
[----:B------:R1:W-:Y:S04]  /*47880*/  STL.64 [R1+0xd38], R10 ;  /* 0x000d380a01007387 */ /* 0x0003e80000100a00 */
[----:B0-----:R-:W3:Y:S04]  /*47890*/  LDL.LU.64 R8, [R1+0xcb0] ;  /* 0x000cb00001087983 */ /* 0x001ee80000300a00 */
[----:B-1----:R-:W3:Y:S04]  /*478a0*/  LDL.LU.64 R10, [R1+0xcb8] ;  /* 0x000cb800010a7983 */ /* 0x002ee80000300a00 */
[----:B------:R0:W-:Y:S04]  /*478b0*/  STL.64 [R1+0x5cf0], R26 ;  /* 0x005cf01a01007387 */ /* 0x0001e80000100a00 */
[----:B0-----:R-:W3:Y:S04]  /*478c0*/  LDL.LU R26, [R1+0x1450] ;  /* 0x00145000011a7983 */ /* 0x001ee80000300800 */
[----:B------:R-:W3:Y:S04]  /*478d0*/  LDL.LU R27, [R1+0x145c] ;  /* 0x00145c00011b7983 */ /* 0x000ee80000300800 */
[----:B------:R0:W-:Y:S04]  /*478e0*/  STL.64 [R1+0x5ce8], R24 ;  /* 0x005ce81801007387 */ /* 0x0001e80000100a00 */
[----:B0-----:R-:W4:Y:S04]  /*478f0*/  LDL.LU R24, [R1+0x1448] ;  /* 0x0014480001187983 */ /* 0x001f280000300800 */
[----:B------:R-:W4:Y:S01]  /*47900*/  LDL.LU R25, [R1+0x1454] ;  /* 0x0014540001197983 */ /* 0x000f220000300800 */
[C---:B--2---:R-:W-:Y:S03]  /*47910*/  HMMA.16816.F32 R16, R12.reuse, R22, R16 ;  /* 0x000000160c10723c */ /* 0x044fe60000001810 */
[----:B---3--:R-:W-:Y:S04]  /*47920*/  STL.64 [R1+0x5d68], R26 ;  /* 0x005d681a01007387 */ /* 0x008fe80000100a00 */
[----:B----4-:R0:W-:Y:S04]  /*47930*/  STL.64 [R1+0x5d60], R24 ;  /* 0x005d601801007387 */ /* 0x0101e80000100a00 */
[----:B0-----:R-:W2:Y:S04]  /*47940*/  LDL.LU.64 R24, [R1+0xcd0] ;  /* 0x000cd00001187983 */ /* 0x001ea80000300a00 */
[----:B------:R-:W2:Y:S04]  /*47950*/  LDL.LU.64 R26, [R1+0xcd8] ;  /* 0x000cd800011a7983 */ /* 0x000ea80000300a00 */
[----:B------:R-:W-:Y:S04]  /*47960*/  STL.64 [R1+0xd20], R16 ;  /* 0x000d201001007387 */ /* 0x000fe80000100a00 */
[----:B------:R0:W-:Y:S04]  /*47970*/  STL.64 [R1+0xd28], R18 ;  /* 0x000d281201007387 */ /* 0x0001e80000100a00 */
[----:B0-----:R-:W3:Y:S04]  /*47980*/  LDL.LU.64 R18, [R1+0x5da0] ;  /* 0x005da00001127983 */ /* 0x001ee80000300a00 */
[----:B------:R-:W4:Y:S01]  /*47990*/  LDL.LU.64 R16, [R1+0x5d98] ;  /* 0x005d980001107983 */ /* 0x000f220000300a00 */
[C---:B--2---:R-:W-:Y:S08]  /*479a0*/  HMMA.16816.F32 R24, R12.reuse, R20, R24 ;  /* 0x000000140c18723c */ /* 0x044ff00000001818 */
[C---:B---3--:R-:W-:Y:S08]  /*479b0*/  HMMA.16816.F32 R4, R12.reuse, R18, R4 ;  /* 0x000000120c04723c */ /* 0x048ff00000001804 */
[C---:B----4-:R-:W-:Y:S03]  /*479c0*/  HMMA.16816.F32 R8, R12.reuse, R16, R8 ;  /* 0x000000100c08723c */ /* 0x050fe60000001808 */
[----:B------:R0:W-:Y:S04]  /*479d0*/  STL.64 [R1+0xd10], R24 ;  /* 0x000d101801007387 */ /* 0x0001e80000100a00 */
[----:B------:R1:W-:Y:S04]  /*479e0*/  STL.64 [R1+0xd18], R26 ;  /* 0x000d181a01007387 */ /* 0x0003e80000100a00 */
[----:B0-----:R-:W2:Y:S04]  /*479f0*/  LDL.LU.64 R24, [R1+0xc80] ;  /* 0x000c800001187983 */ /* 0x001ea80000300a00 */
[----:B-1----:R-:W2:Y:S04]  /*47a00*/  LDL.LU.64 R26, [R1+0xc88] ;  /* 0x000c8800011a7983 */ /* 0x002ea80000300a00 */
[----:B------:R-:W-:Y:S04]  /*47a10*/  STL.64 [R1+0x5ce0], R22 ;  /* 0x005ce01601007387 */ /* 0x000fe80000100a00 */
[----:B------:R0:W-:Y:S04]  /*47a20*/  STL.64 [R1+0x5cd8], R20 ;  /* 0x005cd81401007387 */ /* 0x0001e80000100a00 */
[----:B0-----:R-:W3:Y:S04]  /*47a30*/  LDL.LU.64 R20, [R1+0xc90] ;  /* 0x000c900001147983 */ /* 0x001ee80000300a00 */
[----:B------:R-:W3:Y:S04]  /*47a40*/  LDL.LU.64 R22, [R1+0xc98] ;  /* 0x000c980001167983 */ /* 0x000ee80000300a00 */
[----:B------:R-:W-:Y:S04]  /*47a50*/  STL.64 [R1+0xd00], R4 ;  /* 0x000d000401007387 */ /* 0x000fe80000100a00 */
[----:B------:R0:W-:Y:S04]  /*47a60*/  STL.64 [R1+0xd08], R6 ;  /* 0x000d080601007387 */ /* 0x0001e80000100a00 */
[----:B0-----:R-:W2:Y:S04]  /*47a70*/  LDL.LU.64 R6, [R1+0x5d90] ;  /* 0x005d900001067983 */ /* 0x001ea80000300a00 */
[----:B------:R-:W4:Y:S04]  /*47a80*/  LDL.LU.64 R4, [R1+0x5d88] ;  /* 0x005d880001047983 */ /* 0x000f280000300a00 */
        /* <DEDUP_REMOVED lines=8> */
[C---:B--2---:R-:W-:Y:S08]  /*47b10*/  HMMA.16816.F32 R24, R12.reuse, R6, R24 ;  /* 0x000000060c18723c */ /* 0x044ff00000001818 */
[----:B---3--:R-:W-:-:S15]  /*47b20*/  HMMA.16816.F32 R16, R12, R10, R16 ;  /* 0x0000000a0c10723c */ /* 0x008fde0000001810 */
[----:B------:R-:W-:-:S04]  /*47b30*/  NOP ;  /* 0x0000000000007918 */ /* 0x000fc80000000000 */
[----:B------:R-:W-:Y:S04]  /*47b40*/  STL.64 [R1+0xce0], R16 ;  /* 0x000ce01001007387 */ /* 0x000fe80000100a00 */
[----:B------:R0:W-:Y:S02]  /*47b50*/  STL.64 [R1+0xce8], R18 ;  /* 0x000ce81201007387 */ /* 0x0001e40000100a00 */
[----:B0-----:R-:W-:Y:S02]  /*47b60*/  HMMA.16816.F32 R16, R12, R8, R20 ;  /* 0x000000080c10723c */ /* 0x001fe40000001814 */
[----:B------:R-:W2:Y:S04]  /*47b70*/  LDL.LU.64 R20, [R1+0x2a0] ;  /* 0x0002a00001147983 */ /* 0x000ea80000300a00 */
[----:B------:R-:W2:-:S13]  /*47b80*/  LDL.LU.64 R22, [R1+0x2a8] ;  /* 0x0002a80001167983 */ /* 0x000e9a0000300a00 */
[----:B------:R-:W-:Y:S04]  /*47b90*/  STL.64 [R1+0xcd0], R16 ;  /* 0x000cd01001007387 */ /* 0x000fe80000100a00 */
[----:B------:R4:W-:Y:S02]  /*47ba0*/  STL.64 [R1+0xcd8], R18 ;  /* 0x000cd81201007387 */ /* 0x0009e40000100a00 */
[----:B----4-:R-:W-:Y:S02]  /*47bb0*/  IMAD.MOV.U32 R18, RZ, RZ, R4 ;  /* 0x000000ffff127224 */ /* 0x010fe400078e0004 */
[----:B------:R-:W-:Y:S01]  /*47bc0*/  IMAD.MOV.U32 R19, RZ, RZ, R5 ;  /* 0x000000ffff137224 */ /* 0x000fe200078e0005 */
[----:B------:R-:W3:Y:S04]  /*47bd0*/  LDL.LU R4, [R1+0x5d74] ;  /* 0x005d740001047983 */ /* 0x000ee80000300800 */
[----:B------:R-:W3:Y:S04]  /*47be0*/  LDL.LU R5, [R1+0x5d70] ;  /* 0x005d700001057983 */ /* 0x000ee80000300800 */
[----:B------:R0:W-:Y:S04]  /*47bf0*/  STL.64 [R1+0x5cc0], R10 ;  /* 0x005cc00a01007387 */ /* 0x0001e80000100a00 */
[----:B0-----:R-:W4:Y:S04]  /*47c00*/  LDL.LU R10, [R1+0x1440] ;  /* 0x00144000010a7983 */ /* 0x001f280000300800 */
[----:B------:R-:W2:Y:S04]  /*47c10*/  LDL.LU R11, [R1+0x144c] ;  /* 0x00144c00010b7983 */ /* 0x000ea80000300800 */
[----:B------:R0:W-:Y:S04]  /*47c20*/  STL.64 [R1+0x5cb8], R8 ;  /* 0x005cb80801007387 */ /* 0x0001e80000100a00 */
[----:B0-----:R-:W4:Y:S04]  /*47c30*/  LDL.LU R9, [R1+0x1444] ;  /* 0x0014440001097983 */ /* 0x001f280000300800 */
[----:B------:R-:W-:Y:S04]  /*47c40*/  STL.64 [R1+0xcc0], R24 ;  /* 0x000cc01801007387 */ /* 0x000fe80000100a00 */
[----:B------:R0:W-:Y:S04]  /*47c50*/  STL.64 [R1+0xcc8], R26 ;  /* 0x000cc81a01007387 */ /* 0x0001e80000100a00 */
[----:B0-----:R-:W2:Y:S04]  /*47c60*/  LDL.LU.64 R26, [R1+0x5d68] ;  /* 0x005d6800011a7983 */ /* 0x001ea80000300a00 */
[----:B------:R-:W2:Y:S04]  /*47c70*/  LDL.LU.64 R24, [R1+0x5d60] ;  /* 0x005d600001187983 */ /* 0x000ea80000300a00 */
[----:B------:R-:W2:Y:S04]  /*47c80*/  LDL.64 R16, [R1+0x8] ;  /* 0x0000080001107983 */ /* 0x000ea80000100a00 */
[----:B------:R-:W-:Y:S04]  /*47c90*/  STL.64 [R1+0x5d38], R18 ;  /* 0x005d381201007387 */ /* 0x000fe80000100a00 */
[----:B--2---:R0:W-:Y:S04]  /*47ca0*/  STL.64 [R1+0x5d30], R16 ;  /* 0x005d301001007387 */ /* 0x0041e80000100a00 */
[----:B0-----:R-:W3:Y:S04]  /*47cb0*/  LDL.LU.64 R16, [R1+0xc70] ;  /* 0x000c700001107983 */ /* 0x001ee80000300a00 */
[----:B------:R-:W3:Y:S04]  /*47cc0*/  LDL.LU.64 R18, [R1+0xc78] ;  /* 0x000c780001127983 */ /* 0x000ee80000300a00 */
[----:B------:R-:W2:Y:S04]  /*47cd0*/  LDL.64 R28, [R1+0x10] ;  /* 0x00001000011c7983 */ /* 0x000ea80000100a00 */
[----:B------:R4:W-:Y:S02]  /*47ce0*/  STL.64 [R1+0x5ca0], R6 ;  /* 0x005ca00601007387 */ /* 0x0009e40000100a00 */
[----:B----4-:R-:W-:Y:S01]  /*47cf0*/  IMAD R7, R10, 0x100, R9 ;  /* 0x000001000a077824 */ /* 0x010fe200078e0209 */
[----:B---3--:R-:W-:-:S15]  /*47d00*/  HMMA.16816.F32 R16, R12, R4, R16 ;  /* 0x000000040c10723c */ /* 0x008fde0000001810 */
[----:B------:R-:W-:-:S04]  /*47d10*/  NOP ;  /* 0x0000000000007918 */ /* 0x000fc80000000000 */
[----:B------:R0:W-:Y:S04]  /*47d20*/  STL.64 [R1+0xcb0], R16 ;  /* 0x000cb01001007387 */ /* 0x0001e80000100a00 */
[----:B------:R-:W-:Y:S04]  /*47d30*/  STL.64 [R1+0xcb8], R18 ;  /* 0x000cb81201007387 */ /* 0x000fe80000100a00 */
[----:B------:R1:W-:Y:S04]  /*47d40*/  STL.64 [R1+0x5c98], R4 ;  /* 0x005c980401007387 */ /* 0x0003e80000100a00 */
[----:B0-----:R-:W3:Y:S01]  /*47d50*/  LDL.LU.64 R16, [R1+0xc50] ;  /* 0x000c500001107983 */ /* 0x001ee20000300a00 */
[----:B-1----:R-:W-:-:S02]  /*47d60*/  IMAD R4, R24, 0x100, R11 ;  /* 0x0000010018047824 */ /* 0x002fc400078e020b */
[----:B------:R-:W-:-:S15]  /*47d70*/  HMMA.16816.F32 R8, R12, R2, R20 ;  /* 0x000000020c08723c */ /* 0x000fde0000001814 */
[----:B------:R-:W-:-:S04]  /*47d80*/  NOP ;  /* 0x0000000000007918 */ /* 0x000fc80000000000 */
[----:B------:R-:W-:Y:S04]  /*47d90*/  STL.64 [R1+0x2f0], R8 ;  /* 0x0002f00801007387 */ /* 0x000fe80000100a00 */
[----:B------:R-:W-:Y:S04]  /*47da0*/  STL.64 [R1+0x2f8], R10 ;  /* 0x0002f80a01007387 */ /* 0x000fe80000100a00 */
[----:B------:R-:W4:Y:S01]  /*47db0*/  LDL.LU.64 R18, [R1+0xc58] ;  /* 0x000c580001127983 */ /* 0x000f220000300a00 */
[----:B------:R-:W-:Y:S02]  /*47dc0*/  IMAD R5, R26, 0x100, R25 ;  /* 0x000001001a057824 */ /* 0x000fe400078e0219 */
[----:B------:R-:W-:Y:S01]  /*47dd0*/  IMAD R0, R0, 0x100, R27 ;  /* 0x0000010000007824 */ /* 0x000fe200078e021b */
[----:B----4-:R0:W-:Y:S04]  /*47de0*/  STL.64 [R1+0x5d48], R18 ;  /* 0x005d481201007387 */ /* 0x0101e80000100a00 */
[----:B0-----:R-:W4:Y:S04]  /*47df0*/  LDL R18, [R1+0x18] ;  /* 0x0000180001127983 */ /* 0x001f280000100800 */
[----:B------:R-:W4:Y:S04]  /*47e00*/  LDL R19, [R1+0x1c] ;  /* 0x00001c0001137983 */ /* 0x000f280000100800 */
        /* <DEDUP_REMOVED lines=11> */
[----:B------:R-:W-:Y:S01]  /*47ec0*/  IMAD.MOV.U32 R15, RZ, RZ, R5 ;  /* 0x000000ffff0f7224 */ /* 0x000fe200078e0005 */
[----:B------:R-:W-:-:S02]  /*47ed0*/  F2FP.F16.E5M2.UNPACK_B R12, R7 ;  /* 0x00000007ff0c723e */ /* 0x000fc400020004ff */
[----:B------:R-:W-:Y:S01]  /*47ee0*/  F2FP.F16.E5M2.UNPACK_B R13, R4 ;  /* 0x00000004ff0d723e */ /* 0x000fe200020004ff */
[----:B---3--:R-:W-:Y:S04]  /*47ef0*/  STL.64 [R1+0x5d58], R26 ;  /* 0x005d581a01007387 */ /* 0x008fe80000100a00 */
[----:B--2---:R0:W-:Y:S04]  /*47f00*/  STL.64 [R1+0x5d50], R24 ;  /* 0x005d501801007387 */ /* 0x0041e80000100a00 */
[----:B0-----:R-:W4:Y:S04]  /*47f10*/  LDL.LU.64 R24, [R1+0x160] ;  /* 0x0001600001187983 */ /* 0x001f280000300a00 */
[----:B------:R-:W4:Y:S01]  /*47f20*/  LDL.LU.64 R26, [R1+0x168] ;  /* 0x00016800011a7983 */ /* 0x000f220000300a00 */
[----:B------:R-:W-:-:S02]  /*47f30*/  F2FP.F16.E5M2.UNPACK_B R14, R15 ;  /* 0x0000000fff0e723e */ /* 0x000fc400020004ff */
[----:B------:R-:W-:Y:S01]  /*47f40*/  F2FP.F16.E5M2.UNPACK_B R15, R0 ;  /* 0x00000000ff0f723e */ /* 0x000fe200020004ff */
[----:B------:R-:W2:Y:S04]  /*47f50*/  LDL.LU.64 R20, [R1+0xc10] ;  /* 0x000c100001147983 */ /* 0x000ea80000300a00 */
[----:B------:R-:W2:Y:S04]  /*47f60*/  LDL.LU.64 R22, [R1+0xc18] ;  /* 0x000c180001167983 */ /* 0x000ea80000300a00 */
[----:B------:R-:W3:Y:S04]  /*47f70*/  LDL.LU.64 R8, [R1+0xc00] ;  /* 0x000c000001087983 */ /* 0x000ee80000300a00 */
[----:B------:R-:W3:Y:S04]  /*47f80*/  LDL.LU.64 R10, [R1+0xc08] ;  /* 0x000c0800010a7983 */ /* 0x000ee80000300a00 */
[----:B------:R-:W-:Y:S04]  /*47f90*/  STL [R1+0x5c90], R2 ;  /* 0x005c900201007387 */ /* 0x000fe80000100800 */
[----:B------:R-:W-:Y:S04]  /*47fa0*/  STL [R1+0x5c8c], R3 ;  /* 0x005c8c0301007387 */ /* 0x000fe80000100800 */
[----:B------:R-:W2:Y:S04]  /*47fb0*/  LDL.LU.64 R4, [R1+0xbf0] ;  /* 0x000bf00001047983 */ /* 0x000ea80000300a00 */
[----:B------:R-:W2:Y:S01]  /*47fc0*/  LDL.LU.64 R6, [R1+0xbf8] ;  /* 0x000bf80001067983 */ /* 0x000ea20000300a00 */
[----:B----4-:R-:W-:Y:S03]  /*47fd0*/  HMMA.16816.F32 R16, R12, R18, R24 ;  /* 0x000000120c10723c */ /* 0x010fe60000001818 */
[----:B------:R-:W4:Y:S04]  /*47fe0*/  LDL.LU.64 R26, [R1+0x5d58] ;  /* 0x005d5800011a7983 */ /* 0x000f280000300a00 */
[----:B------:R-:W4:-:S12]  /*47ff0*/  LDL.LU.64 R24, [R1+0x5d50] ;  /* 0x005d500001187983 */ /* 0x000f180000300a00 */
        /* <DEDUP_REMOVED lines=9> */
[----:B------:R-:W4:Y:S01]  /*48090*/  LDL.LU.64 R16, [R1+0x5d30] ;  /* 0x005d300001107983 */ /* 0x000f220000300a00 */
[----:B------:R-:W-:-:S02]  /*480a0*/  IMAD.MOV.U32 R3, RZ, RZ, R28 ;  /* 0x000000ffff037224 */ /* 0x000fc400078e001c */
[----:B------:R-:W-:Y:S02]  /*480b0*/  IMAD.MOV.U32 R0, RZ, RZ, R29 ;  /* 0x000000ffff007224 */ /* 0x000fe400078e001d */
[----:B------:R-:W2:Y:S01]  /*480c0*/  LDL.LU.64 R28, [R1+0x5d28] ;  /* 0x005d2800011c7983 */ /* 0x000ea20000300a00 */
[----:B----4-:R-:W-:-:S15]  /*480d0*/  HMMA.16816.F32 R24, R12, R16, R24 ;  /* 0x000000100c18723c */ /* 0x010fde0000001818 */
[----:B------:R-:W-:-:S04]  /*480e0*/  NOP ;  /* 0x0000000000007918 */ /* 0x000fc80000000000 */
[----:B------:R-:W-:Y:S04]  /*480f0*/  STL.64 [R1+0xc80], R24 ;  /* 0x000c801801007387 */ /* 0x000fe80000100a00 */
[----:B------:R0:W-:Y:S04]  /*48100*/  STL.64 [R1+0xc88], R26 ;  /* 0x000c881a01007387 */ /* 0x0001e80000100a00 */
[----:B0-----:R-:W2:Y:S04]  /*48110*/  LDL.LU.64 R26, [R1+0x5d20] ;  /* 0x005d2000011a7983 */ /* 0x001ea80000300a00 */
[----:B------:R-:W2:Y:S01]  /*48120*/  LDL.LU.64 R24, [R1+0x5d18] ;  /* 0x005d180001187983 */ /* 0x000ea20000300a00 */
[----:B------:R-:W-:-:S02]  /*48130*/  IMAD.MOV.U32 R2, RZ, RZ, R17 ;  /* 0x000000ffff027224 */ /* 0x000fc400078e0011 */
[----:B--2---:R-:W-:Y:S01]  /*48140*/  HMMA.16816.F32 R16, R12, R18, R24 ;  /* 0x000000120c10723c */ /* 0x004fe20000001818 */
[----:B------:R-:W2:Y:S04]  /*48150*/  LDL.LU.64 R26, [R1+0x5d10] ;  /* 0x005d1000011a7983 */ /* 0x000ea80000300a00 */
[----:B------:R-:W2:-:S14]  /*48160*/  LDL.LU.64 R24, [R1+0x5d08] ;  /* 0x005d080001187983 */ /* 0x000e9c0000300a00 */
[----:B------:R-:W-:Y:S04]  /*48170*/  STL.64 [R1+0xc70], R16 ;  /* 0x000c701001007387 */ /* 0x000fe80000100a00 */
[----:B------:R0:W-:Y:S04]  /*48180*/  STL.64 [R1+0xc78], R18 ;  /* 0x000c781201007387 */ /* 0x0001e80000100a00 */
[----:B0-----:R-:W4:Y:S04]  /*48190*/  LDL.LU.64 R18, [R1+0x5d00] ;  /* 0x005d000001127983 */ /* 0x001f280000300a00 */
[----:B------:R-:W3:Y:S01]  /*481a0*/  LDL.LU.64 R16, [R1+0x5cf8] ;  /* 0x005cf80001107983 */ /* 0x000ee20000300a00 */
        /* <DEDUP_REMOVED lines=14> */
[----:B------:R1:W-:Y:S04]  /*48290*/  STL.64 [R1+0xc40], R8 ;  /* 0x000c400801007387 */ /* 0x0003e80000100a00 */
[----:B------:R1:W-:Y:S04]  /*482a0*/  STL.64 [R1+0xc48], R10 ;  /* 0x000c480a01007387 */ /* 0x0003e80000100a00 */
[----:B0-----:R-:W3:Y:S04]  /*482b0*/  LDL.LU.64 R24, [R1+0xbe0] ;  /* 0x000be00001187983 */ /* 0x001ee80000300a00 */
[----:B------:R-:W3:Y:S04]  /*482c0*/  LDL.LU.64 R26, [R1+0xbe8] ;  /* 0x000be800011a7983 */ /* 0x000ee80000300a00 */
[----:B-1----:R-:W3:Y:S04]  /*482d0*/  LDL.LU.64 R8, [R1+0xbc0] ;  /* 0x000bc00001087983 */ /* 0x002ee80000300a00 */
[----:B------:R-:W3:Y:S01]  /*482e0*/  LDL.LU.64 R10, [R1+0xbc8] ;  /* 0x000bc800010a7983 */ /* 0x000ee20000300a00 */
[----:B--2---:R-:W-:-:S15]  /*482f0*/  HMMA.16816.F32 R4, R12, R22, R4 ;  /* 0x000000160c04723c */ /* 0x004fde0000001804 */
[----:B------:R-:W-:-:S04]  /*48300*/  NOP ;  /* 0x0000000000007918 */ /* 0x000fc80000000000 */
[----:B------:R-:W-:Y:S04]  /*48310*/  STL.64 [R1+0xc30], R4 ;  /* 0x000c300401007387 */ /* 0x000fe80000100a00 */
[----:B------:R-:W-:Y:S04]  /*48320*/  STL.64 [R1+0xc38], R6 ;  /* 0x000c380601007387 */ /* 0x000fe80000100a00 */
[----:B---3--:R-:W-:Y:S04]  /*48330*/  STL.64 [R1+0x5cd0], R10 ;  /* 0x005cd00a01007387 */ /* 0x008fe80000100a00 */
[----:B------:R0:W-:Y:S04]  /*48340*/  STL.64 [R1+0x5cc8], R8 ;  /* 0x005cc80801007387 */ /* 0x0001e80000100a00 */
[----:B0-----:R-:W4:Y:S04]  /*48350*/  LDL.LU.64 R8, [R1+0xbd0] ;  /* 0x000bd00001087983 */ /* 0x001f280000300a00 */
[----:B------:R-:W4:Y:S04]  /*48360*/  LDL.LU.64 R10, [R1+0xbd8] ;  /* 0x000bd800010a7983 */ /* 0x000f280000300a00 */
[----:B------:R-:W2:Y:S04]  /*48370*/  LDL.LU.64 R4, [R1+0xba0] ;  /* 0x000ba00001047983 */ /* 0x000ea80000300a00 */
[----:B------:R-:W3:Y:S01]  /*48380*/  LDL.LU.64 R6, [R1+0xba8] ;  /* 0x000ba80001067983 */ /* 0x000ee20000300a00 */
[C---:B------:R-:W-:Y:S08]  /*48390*/  HMMA.16816.F32 R24, R12.reuse, R20, R24 ;  /* 0x000000140c18723c */ /* 0x040ff00000001818 */
[C---:B----4-:R-:W-:Y:S01]  /*483a0*/  HMMA.16816.F32 R8, R12.reuse, R18, R8 ;  /* 0x000000120c08723c */ /* 0x050fe20000001808 */
[----:B---3--:R-:W-:Y:S04]  /*483b0*/  STL.64 [R1+0x5cb0], R6 ;  /* 0x005cb00601007387 */ /* 0x008fe80000100a00 */
[----:B--2---:R0:W-:Y:S04]  /*483c0*/  STL.64 [R1+0x5ca8], R4 ;  /* 0x005ca80401007387 */ /* 0x0041e80000100a00 */
[----:B0-----:R-:W2:Y:S04]  /*483d0*/  LDL.LU.64 R4, [R1+0xbb0] ;  /* 0x000bb00001047983 */ /* 0x001ea80000300a00 */
[----:B------:R-:W2:Y:S04]  /*483e0*/  LDL.LU.64 R6, [R1+0xbb8] ;  /* 0x000bb80001067983 */ /* 0x000ea80000300a00 */
[----:B------:R0:W-:Y:S04]  /*483f0*/  STL.64 [R1+0xc20], R24 ;  /* 0x000c201801007387 */ /* 0x0001e80000100a00 */
[----:B------:R1:W-:Y:S04]  /*48400*/  STL.64 [R1+0xc28], R26 ;  /* 0x000c281a01007387 */ /* 0x0003e80000100a00 */
[----:B0-----:R-:W3:Y:S04]  /*48410*/  LDL.LU R24, [R1+0x146c] ;  /* 0x00146c0001187983 */ /* 0x001ee80000300800 */
[----:B------:R-:W3:Y:S04]  /*48420*/  LDL.LU R25, [R1+0x1468] ;  /* 0x0014680001197983 */ /* 0x000ee80000300800 */
[----:B-1----:R-:W4:Y:S04]  /*48430*/  LDL.LU R26, [R1+0x1474] ;  /* 0x00147400011a7983 */ /* 0x002f280000300800 */
[----:B------:R-:W4:Y:S04]  /*48440*/  LDL.LU R27, [R1+0x1470] ;  /* 0x00147000011b7983 */ /* 0x000f280000300800 */
[----:B------:R0:W-:Y:S04]  /*48450*/  STL.64 [R1+0x5c08], R22 ;  /* 0x005c081601007387 */ /* 0x0001e80000100a00 */
[----:B0-----:R-:W2:Y:S04]  /*48460*/  LDL.LU R22, [R1+0x1464] ;  /* 0x0014640001167983 */ /* 0x001ea80000300800 */
[----:B------:R-:W2:Y:S04]  /*48470*/  LDL.LU R23, [R1+0x1460] ;  /* 0x0014600001177983 */ /* 0x000ea80000300800 */
[----:B------:R-:W-:Y:S04]  /*48480*/  STL.64 [R1+0x5c00], R20 ;  /* 0x005c001401007387 */ /* 0x000fe80000100a00 */
        /* <DEDUP_REMOVED lines=28> */
[----:B0-----:R-:W2:Y:S04]  /*48650*/  LDL.LU.64 R8, [R1+0xb90] ;  /* 0x000b900001087983 */ /* 0x001ea80000300a00 */
[----:B------:R-:W2:Y:S02]  /*48660*/  LDL.LU.64 R10, [R1+0xb98] ;  /* 0x000b9800010a7983 */ /* 0x000ea40000300a00 */
[----:B--2---:R-:W-:-:S15]  /*48670*/  HMMA.16816.F32 R8, R12, R6, R8 ;  /* 0x000000060c08723c */ /* 0x004fde0000001808 */
[----:B------:R-:W-:-:S04]  /*48680*/  NOP ;  /* 0x0000000000007918 */ /* 0x000fc80000000000 */
[----:B------:R-:W-:Y:S04]  /*48690*/  STL.64 [R1+0xbd0], R8 ;  /* 0x000bd00801007387 */ /* 0x000fe80000100a00 */
[----:B------:R3:W-:Y:S02]  /*486a0*/  STL.64 [R1+0xbd8], R10 ;  /* 0x000bd80a01007387 */ /* 0x0007e40000100a00 */
[----:B---3--:R-:W-:Y:S02]  /*486b0*/  HMMA.16816.F32 R8, R12, R4, R16 ;  /* 0x000000040c08723c */ /* 0x008fe40000001810 */
[----:B------:R0:W-:Y:S04]  /*486c0*/  STL.64 [R1+0x5c28], R6 ;  /* 0x005c280601007387 */ /* 0x0001e80000100a00 */
[----:B0-----:R-:W2:-:S13]  /*486d0*/  LDL R6, [R1] ;  /* 0x0000000001067983 */ /* 0x001e9a0000100800 */
[----:B------:R-:W-:Y:S04]  /*486e0*/  STL.64 [R1+0xbc0], R8 ;  /* 0x000bc00801007387 */ /* 0x000fe80000100a00 */
[----:B------:R-:W-:Y:S04]  /*486f0*/  STL.64 [R1+0xbc8], R10 ;  /* 0x000bc80a01007387 */ /* 0x000fe80000100a00 */
[----:B------:R-:W2:Y:S04]  /*48700*/  LDL R7, [R1+0x4] ;  /* 0x0000040001077983 */ /* 0x000ea80000100800 */
[----:B------:R0:W-:Y:S04]  /*48710*/  STL.64 [R1+0x5c20], R4 ;  /* 0x005c200401007387 */ /* 0x0001e80000100a00 */
[----:B0-----:R-:W3:Y:S01]  /*48720*/  LDL R4, [R1+0x8] ;  /* 0x0000080001047983 */ /* 0x001ee20000100800 */
[----:B------:R-:W-:-:S03]  /*48730*/  IMAD.MOV.U32 R5, RZ, RZ, R2 ;  /* 0x000000ffff057224 */ /* 0x000fc600078e0002 */
[----:B------:R-:W3:Y:S01]  /*48740*/  LDL.LU R2, [R1+0x5c90] ;  /* 0x005c900001027983 */ /* 0x000ee20000300800 */
[----:B------:R-:W-:-:S03]  /*48750*/  IMAD R16, R23, 0x100, R22 ;  /* 0x0000010017107824 */ /* 0x000fc600078e0216 */
[----:B--2---:R0:W-:Y:S02]  /*48760*/  STL.64 [R1+0x5c40], R6 ;  /* 0x005c400601007387 */ /* 0x0041e40000100a00 */
[----:B0-----:R-:W-:Y:S02]  /*48770*/  IMAD.MOV.U32 R6, RZ, RZ, R3 ;  /* 0x000000ffff067224 */ /* 0x001fe400078e0003 */
[----:B------:R-:W-:Y:S01]  /*48780*/  IMAD.MOV.U32 R7, RZ, RZ, R0 ;  /* 0x000000ffff077224 */ /* 0x000fe200078e0000 */
[----:B------:R-:W2:Y:S04]  /*48790*/  LDL.LU R3, [R1+0x147c] ;  /* 0x00147c0001037983 */ /* 0x000ea80000300800 */
[----:B------:R-:W2:Y:S04]  /*487a0*/  LDL.LU R0, [R1+0x1478] ;  /* 0x0014780001007983 */ /* 0x000ea80000300800 */
[----:B---3--:R0:W-:Y:S04]  /*487b0*/  STL.64 [R1+0x5c58], R4 ;  /* 0x005c580401007387 */ /* 0x0081e80000100a00 */
[----:B------:R-:W-:Y:S04]  /*487c0*/  STL.64 [R1+0x5c70], R6 ;  /* 0x005c700601007387 */ /* 0x000fe80000100a00 */
[----:B------:R1:W-:Y:S04]  /*487d0*/  STL [R1+0x5c88], R16 ;  /* 0x005c881001007387 */ /* 0x0003e80000100800 */
[----:B0-----:R-:W3:Y:S04]  /*487e0*/  LDL R4, [R1+0x18] ;  /* 0x0000180001047983 */ /* 0x001ee80000100800 */
[----:B------:R-:W3:Y:S04]  /*487f0*/  LDL R5, [R1+0x1c] ;  /* 0x00001c0001057983 */ /* 0x000ee80000100800 */
[----:B-1----:R-:W2:Y:S01]  /*48800*/  LDL.LU.64 R16, [R1+0x10f0] ;  /* 0x0010f00001107983 */ /* 0x002ea20000300a00 */
[----:B------:R-:W-:-:S03]  /*48810*/  IMAD R7, R25, 0x100, R24 ;  /* 0x0000010019077824 */ /* 0x000fc600078e0218 */
[----:B------:R-:W2:Y:S01]  /*48820*/  LDL.LU.64 R18, [R1+0x10f8] ;  /* 0x0010f80001127983 */ /* 0x000ea20000300a00 */
[----:B----4-:R-:W-:-:S03]  /*48830*/  IMAD R6, R27, 0x100, R26 ;  /* 0x000001001b067824 */ /* 0x010fc600078e021a */
[----:B------:R-:W4:Y:S04]  /*48840*/  LDL.LU.64 R24, [R1+0xb30] ;  /* 0x000b300001187983 */ /* 0x000f280000300a00 */
[----:B------:R-:W2:Y:S04]  /*48850*/  LDL.LU.64 R26, [R1+0xb38] ;  /* 0x000b3800011a7983 */ /* 0x000ea80000300a00 */
[----:B--2---:R-:W-:Y:S04]  /*48860*/  STL.64 [R1+0x5c38], R26 ;  /* 0x005c381a01007387 */ /* 0x004fe80000100a00 */
[----:B----4-:R0:W-:Y:S04]  /*48870*/  STL.64 [R1+0x5c30], R24 ;  /* 0x005c301801007387 */ /* 0x0101e80000100a00 */
[----:B0-----:R-:W2:Y:S04]  /*48880*/  LDL.LU.64 R24, [R1+0xb40] ;  /* 0x000b400001187983 */ /* 0x001ea80000300a00 */
[----:B------:R-:W4:Y:S04]  /*48890*/  LDL.LU.64 R26, [R1+0xb48] ;  /* 0x000b4800011a7983 */ /* 0x000f280000300a00 */
[----:B----4-:R-:W-:Y:S04]  /*488a0*/  STL.64 [R1+0x5c50], R26 ;  /* 0x005c501a01007387 */ /* 0x010fe80000100a00 */
[----:B--2---:R0:W-:Y:S04]  /*488b0*/  STL.64 [R1+0x5c48], R24 ;  /* 0x005c481801007387 */ /* 0x0041e80000100a00 */
[----:B0-----:R-:W2:Y:S04]  /*488c0*/  LDL.LU.64 R24, [R1+0xb50] ;  /* 0x000b500001187983 */ /* 0x001ea80000300a00 */
[----:B------:R-:W4:Y:S04]  /*488d0*/  LDL.LU.64 R26, [R1+0xb58] ;  /* 0x000b5800011a7983 */ /* 0x000f280000300a00 */
[----:B----4-:R-:W-:Y:S04]  /*488e0*/  STL.64 [R1+0x5c68], R26 ;  /* 0x005c681a01007387 */ /* 0x010fe80000100a00 */
[----:B--2---:R0:W-:Y:S04]  /*488f0*/  STL.64 [R1+0x5c60], R24 ;  /* 0x005c601801007387 */ /* 0x0041e80000100a00 */
[----:B0-----:R-:W2:Y:S04]  /*48900*/  LDL.LU.64 R24, [R1+0xb60] ;  /* 0x000b600001187983 */ /* 0x001ea80000300a00 */
[----:B------:R-:W4:Y:S01]  /*48910*/  LDL.LU.64 R26, [R1+0xb68] ;  /* 0x000b6800011a7983 */ /* 0x000f220000300a00 */
[----:B------:R-:W-:-:S03]  /*48920*/  IMAD R0, R0, 0x100, R3 ;  /* 0x0000010000007824 */ /* 0x000fc600078e0203 */
[----:B----4-:R-:W-:Y:S04]  /*48930*/  STL.64 [R1+0x5c80], R26 ;  /* 0x005c801a01007387 */ /* 0x010fe80000100a00 */
[----:B--2---:R0:W-:Y:S04]  /*48940*/  STL.64 [R1+0x5c78], R24 ;  /* 0x005c781801007387 */ /* 0x0041e80000100a00 */
[----:B0-----:R-:W3:Y:S04]  /*48950*/  LDL.LU.64 R24, [R1+0xb70] ;  /* 0x000b700001187983 */ /* 0x001ee80000300a00 */
[----:B------:R-:W3:Y:S04]  /*48960*/  LDL.LU.64 R26, [R1+0xb78] ;  /* 0x000b7800011a7983 */ /* 0x000ee80000300a00 */
[----:B------:R-:W2:Y:S04]  /*48970*/  LDL.LU.64 R20, [R1+0xb20] ;  /* 0x000b200001147983 */ /* 0x000ea80000300a00 */
[----:B------:R-:W2:Y:S04]  /*48980*/  LDL.LU.64 R22, [R1+0xb28] ;  /* 0x000b280001167983 */ /* 0x000ea80000300a00 */
[----:B------:R-:W4:Y:S04]  /*48990*/  LDL.LU.64 R8, [R1+0xb10] ;  /* 0x000b100001087983 */ /* 0x000f280000300a00 */
[----:B------:R-:W4:Y:S04]  /*489a0*/  LDL.LU.64 R10, [R1+0xb18] ;  /* 0x000b1800010a7983 */ /* 0x000f280000300a00 */
[----:B------:R-:W2:Y:S02]  /*489b0*/  LDL.LU R3, [R1+0x5c8c] ;  /* 0x005c8c0001037983 */ /* 0x000ea40000300800 */
[----:B--2---:R-:W-:Y:S02]  /*489c0*/  HMMA.16816.F32 R12, R12, R2, R16 ;  /* 0x000000020c0c723c */ /* 0x004fe40000001810 */
[----:B------:R-:W2:Y:S04]  /*489d0*/  LDL.LU R16, [R1+0x5c88] ;  /* 0x005c880001107983 */ /* 0x000ea80000300800 */
[----:B------:R-:W-:Y:S04]  /*489e0*/  STL [R1+0x5bcc], R2 ;  /* 0x005bcc0201007387 */ /* 0x000fe80000100800 */
[----:B------:R-:W-:Y:S09]  /*489f0*/  STL [R1+0x5bc8], R3 ;  /* 0x005bc80301007387 */ /* 0x000ff20000100800 */
[----:B------:R0:W-:Y:S04]  /*48a00*/  STL.64 [R1+0x2e0], R12 ;  /* 0x0002e00c01007387 */ /* 0x0001e80000100a00 */
[----:B------:R1:W-:Y:S01]  /*48a10*/  STL.64 [R1+0x2e8], R14 ;  /* 0x0002e80e01007387 */ /* 0x0003e20000100a00 */
[----:B0-----:R-:W-:-:S02]  /*48a20*/  F2FP.F16.E5M2.UNPACK_B R13, R7 ;  /* 0x00000007ff0d723e */ /* 0x001fc400020004ff */
[----:B-1----:R-:W-:Y:S02]  /*48a30*/  F2FP.F16.E5M2.UNPACK_B R14, R6 ;  /* 0x00000006ff0e723e */ /* 0x002fe400020004ff */
[----:B------:R-:W-:Y:S02]  /*48a40*/  F2FP.F16.E5M2.UNPACK_B R15, R0 ;  /* 0x00000000ff0f723e */ /* 0x000fe400020004ff */
[----:B--2---:R-:W-:Y:S02]  /*48a50*/  F2FP.F16.E5M2.UNPACK_B R12, R16 ;  /* 0x00000010ff0c723e */ /* 0x004fe400020004ff */
[----:B------:R-:W2:Y:S04]  /*48a60*/  LDL.LU.64 R16, [R1+0xb00] ;  /* 0x000b000001107983 */ /* 0x000ea80000300a00 */
[----:B------:R-:W2:Y:S01]  /*48a70*/  LDL.LU.64 R18, [R1+0xb08] ;  /* 0x000b080001127983 */ /* 0x000ea20000300a00 */
[----:B---3--:R-:W-:Y:S03]  /*48a80*/  HMMA.16816.F32 R4, R12, R4, R24 ;  /* 0x000000040c04723c */ /* 0x008fe60000001818 */
[----:B------:R-:W3:Y:S04]  /*48a90*/  LDL.LU.64 R26, [R1+0x5c80] ;  /* 0x005c8000011a7983 */ /* 0x000ee80000300a00 */
[----:B------:R-:W3:-:S12]  /*48aa0*/  LDL.LU.64 R24, [R1+0x5c78] ;  /* 0x005c780001187983 */ /* 0x000ed80000300a00 */
[----:B------:R-:W-:Y:S04]  /*48ab0*/  STL.64 [R1+0xbb0], R4 ;  /* 0x000bb00401007387 */ /* 0x000fe80000100a00 */
[----:B------:R0:W-:Y:S04]  /*48ac0*/  STL.64 [R1+0xbb8], R6 ;  /* 0x000bb80601007387 */ /* 0x0001e80000100a00 */
[----:B0-----:R-:W3:Y:S02]  /*48ad0*/  LDL.LU.64 R6, [R1+0x5c70] ;  /* 0x005c700001067983 */ /* 0x001ee40000300a00 */
[----:B---3--:R-:W-:Y:S02]  /*48ae0*/  HMMA.16816.F32 R4, R12, R6, R24 ;  /* 0x000000060c04723c */ /* 0x008fe40000001818 */
[----:B------:R-:W3:Y:S04]  /*48af0*/  LDL.LU.64 R26, [R1+0x5c68] ;  /* 0x005c6800011a7983 */ /* 0x000ee80000300a00 */
[----:B------:R-:W3:-:S13]  /*48b00*/  LDL.LU.64 R24, [R1+0x5c60] ;  /* 0x005c600001187983 */ /* 0x000eda0000300a00 */
[----:B------:R0:W-:Y:S04]  /*48b10*/  STL.64 [R1+0xba0], R4 ;  /* 0x000ba00401007387 */ /* 0x0001e80000100a00 */
[----:B------:R3:W-:Y:S04]  /*48b20*/  STL.64 [R1+0xba8], R6 ;  /* 0x000ba80601007387 */ /* 0x0007e80000100a00 */
[----:B0-----:R-:W3:Y:S02]  /*48b30*/  LDL.LU.64 R4, [R1+0x5c58] ;  /* 0x005c580001047983 */ /* 0x001ee40000300a00 */
[----:B---3--:R-:W-:Y:S02]  /*48b40*/  HMMA.16816.F32 R4, R12, R4, R24 ;  /* 0x000000040c04723c */ /* 0x008fe40000001818 */
[----:B------:R-:W3:Y:S04]  /*48b50*/  LDL.LU.64 R26, [R1+0x5c50] ;  /* 0x005c5000011a7983 */ /* 0x000ee80000300a00 */
[----:B------:R-:W3:-:S13]  /*48b60*/  LDL.LU.64 R24, [R1+0x5c48] ;  /* 0x005c480001187983 */ /* 0x000eda0000300a00 */
[----:B------:R-:W-:Y:S04]  /*48b70*/  STL.64 [R1+0xb90], R4 ;  /* 0x000b900401007387 */ /* 0x000fe80000100a00 */
[----:B------:R0:W-:Y:S04]  /*48b80*/  STL.64 [R1+0xb98], R6 ;  /* 0x000b980601007387 */ /* 0x0001e80000100a00 */
[----:B0-----:R-:W3:Y:S02]  /*48b90*/  LDL.LU.64 R6, [R1+0x5c40] ;  /* 0x005c400001067983 */ /* 0x001ee40000300a00 */
[----:B---3--:R-:W-:Y:S02]  /*48ba0*/  HMMA.16816.F32 R4, R12, R6, R24 ;  /* 0x000000060c04723c */ /* 0x008fe40000001818 */
[----:B------:R-:W3:Y:S04]  /*48bb0*/  LDL.LU.64 R26, [R1+0x5c38] ;  /* 0x005c3800011a7983 */ /* 0x000ee80000300a00 */
[----:B------:R-:W3:-:S13]  /*48bc0*/  LDL.LU.64 R24, [R1+0x5c30] ;  /* 0x005c300001187983 */ /* 0x000eda0000300a00 */
[----:B------:R-:W-:Y:S04]  /*48bd0*/  STL.64 [R1+0xb80], R4 ;  /* 0x000b800401007387 */ /* 0x000fe80000100a00 */
[----:B------:R0:W-:Y:S04]  /*48be0*/  STL.64 [R1+0xb88], R6 ;  /* 0x000b880601007387 */ /* 0x0001e80000100a00 */
[----:B0-----:R-:W2:Y:S04]  /*48bf0*/  LDL.LU.64 R6, [R1+0x5c28] ;  /* 0x005c280001067983 */ /* 0x001ea80000300a00 */
[----:B------:R-:W2:Y:S01]  /*48c00*/  LDL.LU.64 R4, [R1+0x5c20] ;  /* 0x005c200001047983 */ /* 0x000ea20000300a00 */
[----:B---3--:R-:W-:-:S15]  /*48c10*/  HMMA.16816.F32 R24, R12, R28, R24 ;  /* 0x0000001c0c18723c */ /* 0x008fde0000001818 */
[----:B------:R-:W-:-:S04]  /*48c20*/  NOP ;  /* 0x0000000000007918 */ /* 0x000fc80000000000 */
[----:B------:R-:W-:Y:S04]  /*48c30*/  STL.64 [R1+0xb70], R24 ;  /* 0x000b701801007387 */ /* 0x000fe80000100a00 */
[----:B------:R0:W-:Y:S04]  /*48c40*/  STL.64 [R1+0xb78], R26 ;  /* 0x000b781a01007387 */ /* 0x0001e80000100a00 */
[----:B0-----:R-:W3:Y:S04]  /*48c50*/  LDL.LU.64 R26, [R1+0x5c18] ;  /* 0x005c1800011a7983 */ /* 0x001ee80000300a00 */
[----:B------:R-:W4:Y:S01]  /*48c60*/  LDL.LU.64 R24, [R1+0x5c10] ;  /* 0x005c100001187983 */ /* 0x000f220000300a00 */
[C---:B---3--:R-:W-:Y:S08]  /*48c70*/  HMMA.16816.F32 R20, R12.reuse, R26, R20 ;  /* 0x0000001a0c14723c */ /* 0x048ff00000001814 */
[C---:B----4-:R-:W-:Y:S11]  /*48c80*/  HMMA.16816.F32 R8, R12.reuse, R24, R8 ;  /* 0x000000180c08723c */ /* 0x050ff60000001808 */
[----:B------:R-:W-:Y:S04]  /*48c90*/  STL.64 [R1+0xb60], R20 ;  /* 0x000b601401007387 */ /* 0x000fe80000100a00 */
[----:B------:R0:W-:Y:S04]  /*48ca0*/  STL.64 [R1+0xb68], R22 ;  /* 0x000b681601007387 */ /* 0x0001e80000100a00 */
[----:B0-----:R-:W2:Y:S04]  /*48cb0*/  LDL.LU.64 R22, [R1+0x5c08] ;  /* 0x005c080001167983 */ /* 0x001ea80000300a00 */
[----:B------:R-:W3:Y:S04]  /*48cc0*/  LDL.LU.64 R20, [R1+0x5c00] ;  /* 0x005c000001147983 */ /* 0x000ee80000300a00 */
[----:B------:R0:W-:Y:S04]  /*48cd0*/  STL.64 [R1+0xb50], R8 ;  /* 0x000b500801007387 */ /* 0x0001e80000100a00 */
[----:B------:R1:W-:Y:S04]  /*48ce0*/  STL.64 [R1+0xb58], R10 ;  /* 0x000b580a01007387 */ /* 0x0003e80000100a00 */
[----:B0-----:R-:W4:Y:S04]  /*48cf0*/  LDL.LU.64 R8, [R1+0xae0] ;  /* 0x000ae00001087983 */ /* 0x001f280000300a00 */
[----:B-1----:R-:W4:Y:S04]  /*48d00*/  LDL.LU.64 R10, [R1+0xae8] ;  /* 0x000ae800010a7983 */ /* 0x002f280000300a00 */
[----:B------:R-:W3:Y:S04]  /*48d10*/  LDL.LU R0, [R1+0x1498] ;  /* 0x0014980001007983 */ /* 0x000ee80000300800 */
[----:B------:R-:W-:Y:S04]  /*48d20*/  STL.64 [R1+0x5b90], R26 ;  /* 0x005b901a01007387 */ /* 0x000fe80000100a00 */
[----:B------:R0:W-:Y:S04]  /*48d30*/  STL.64 [R1+0x5b88], R24 ;  /* 0x005b881801007387 */ /* 0x0001e80000100a00 */
[----:B0-----:R-:W3:Y:S04]  /*48d40*/  LDL.LU.64 R24, [R1+0xaf0] ;  /* 0x000af00001187983 */ /* 0x001ee80000300a00 */
[----:B------:R-:W3:Y:S01]  /*48d50*/  LDL.LU.64 R26, [R1+0xaf8] ;  /* 0x000af800011a7983 */ /* 0x000ee20000300a00 */
[C---:B--2---:R-:W-:Y:S08]  /*48d60*/  HMMA.16816.F32 R16, R12.reuse, R22, R16 ;  /* 0x000000160c10723c */ /* 0x044ff00000001810 */
[C---:B---3--:R-:W-:Y:S11]  /*48d70*/  HMMA.16816.F32 R24, R12.reuse, R20, R24 ;  /* 0x000000140c18723c */ /* 0x048ff60000001818 */
[----:B------:R-:W-:Y:S04]  /*48d80*/  STL.64 [R1+0xb40], R16 ;  /* 0x000b401001007387 */ /* 0x000fe80000100a00 */
[----:B------:R0:W-:Y:S04]  /*48d90*/  STL.64 [R1+0xb48], R18 ;  /* 0x000b481201007387 */ /* 0x0001e80000100a00 */
[----:B0-----:R-:W4:Y:S04]  /*48da0*/  LDL.LU.64 R18, [R1+0x5bf8] ;  /* 0x005bf80001127983 */ /* 0x001f280000300a00 */
[----:B------:R-:W2:Y:S04]  /*48db0*/  LDL.LU.64 R16, [R1+0x5bf0] ;  /* 0x005bf00001107983 */ /* 0x000ea80000300a00 */
[----:B------:R-:W3:Y:S04]  /*48dc0*/  LDL.LU R2, [R1+0x1484] ;  /* 0x0014840001027983 */ /* 0x000ee80000300800 */
[----:B------:R-:W2:Y:S04]  /*48dd0*/  LDL.LU R3, [R1+0x148c] ;  /* 0x00148c0001037983 */ /* 0x000ea80000300800 */
[----:B------:R0:W-:Y:S04]  /*48de0*/  STL.64 [R1+0xb30], R24 ;  /* 0x000b301801007387 */ /* 0x0001e80000100a00 */
[----:B------:R1:W-:Y:S04]  /*48df0*/  STL.64 [R1+0xb38], R26 ;  /* 0x000b381a01007387 */ /* 0x0003e80000100a00 */
[----:B0-----:R-:W2:Y:S04]  /*48e00*/  LDL.64 R24, [R1+0x18] ;  /* 0x0000180001187983 */ /* 0x001ea80000100a00 */
[----:B-1----:R-:W2:Y:S01]  /*48e10*/  LDL.64 R26, [R1+0x10] ;  /* 0x00001000011a7983 */ /* 0x002ea20000100a00 */
[C---:B----4-:R-:W-:Y:S03]  /*48e20*/  HMMA.16816.F32 R8, R12.reuse, R18, R8 ;  /* 0x000000120c08723c */ /* 0x050fe60000001808 */
[----:B--2---:R-:W-:Y:S04]  /*48e30*/  STL.64 [R1+0x5bc0], R26 ;  /* 0x005bc01a01007387 */ /* 0x004fe80000100a00 */
[----:B------:R0:W-:Y:S04]  /*48e40*/  STL.64 [R1+0x5bb8], R24 ;  /* 0x005bb81801007387 */ /* 0x0001e80000100a00 */
[----:B0-----:R-:W2:Y:S04]  /*48e50*/  LDL.LU.64 R24, [R1+0xac0] ;  /* 0x000ac00001187983 */ /* 0x001ea80000300a00 */
[----:B------:R-:W2:Y:S04]  /*48e60*/  LDL.LU.64 R26, [R1+0xac8] ;  /* 0x000ac800011a7983 */ /* 0x000ea80000300a00 */
[----:B------:R-:W-:Y:S04]  /*48e70*/  STL.64 [R1+0x5b70], R22 ;  /* 0x005b701601007387 */ /* 0x000fe80000100a00 */
[----:B------:R0:W-:Y:S04]  /*48e80*/  STL.64 [R1+0x5b68], R20 ;  /* 0x005b681401007387 */ /* 0x0001e80000100a00 */
[----:B0-----:R-:W4:Y:S04]  /*48e90*/  LDL.LU.64 R20, [R1+0xad0] ;  /* 0x000ad00001147983 */ /* 0x001f280000300a00 */
[----:B------:R-:W4:Y:S04]  /*48ea0*/  LDL.LU.64 R22, [R1+0xad8] ;  /* 0x000ad80001167983 */ /* 0x000f280000300a00 */
[----:B------:R-:W-:Y:S04]  /*48eb0*/  STL.64 [R1+0xb20], R8 ;  /* 0x000b200801007387 */ /* 0x000fe80000100a00 */
[----:B------:R0:W-:Y:S04]  /*48ec0*/  STL.64 [R1+0xb28], R10 ;  /* 0x000b280a01007387 */ /* 0x0001e80000100a00 */
[----:B0-----:R-:W2:Y:S04]  /*48ed0*/  LDL.LU.64 R10, [R1+0x5be8] ;  /* 0x005be800010a7983 */ /* 0x001ea80000300a00 */
[----:B------:R-:W3:Y:S01]  /*48ee0*/  LDL.LU.64 R8, [R1+0x5be0] ;  /* 0x005be00001087983 */ /* 0x000ee20000300a00 */
[C---:B----4-:R-:W-:Y:S08]  /*48ef0*/  HMMA.16816.F32 R20, R12.reuse, R16, R20 ;  /* 0x000000100c14723c */ /* 0x050ff00000001814 */
[C---:B--2---:R-:W-:Y:S11]  /*48f00*/  HMMA.16816.F32 R24, R12.reuse, R10, R24 ;  /* 0x0000000a0c18723c */ /* 0x044ff60000001818 */
        /* <DEDUP_REMOVED lines=8> */
[----:B------:R0:W-:Y:S04]  /*48f90*/  STL.64 [R1+0xb00], R24 ;  /* 0x000b001801007387 */ /* 0x0001e80000100a00 */
[----:B------:R1:W-:Y:S04]  /*48fa0*/  STL.64 [R1+0xb08], R26 ;  /* 0x000b081a01007387 */ /* 0x0003e80000100a00 */
[----:B0-----:R-:W4:Y:S04]  /*48fb0*/  LDL.LU.64 R24, [R1+0x1120] ;  /* 0x0011200001187983 */ /* 0x001f280000300a00 */
[----:B-1----:R-:W2:Y:S01]  /*48fc0*/  LDL.LU.64 R26, [R1+0x1128] ;  /* 0x00112800011a7983 */ /* 0x002ea20000300a00 */
[C---:B---3--:R-:W-:Y:S03]  /*48fd0*/  HMMA.16816.F32 R16, R12.reuse, R8, R16 ;  /* 0x000000080c10723c */ /* 0x048fe60000001810 */
[----:B--2---:R-:W-:Y:S04]  /*48fe0*/  STL.64 [R1+0x5bd8], R26 ;  /* 0x005bd81a01007387 */ /* 0x004fe80000100a00 */
[----:B----4-:R0:W-:Y:S04]  /*48ff0*/  STL.64 [R1+0x5bd0], R24 ;  /* 0x005bd01801007387 */ /* 0x0101e80000100a00 */
[----:B0-----:R-:W2:Y:S04]  /*49000*/  LDL.LU.64 R24, [R1+0xa90] ;  /* 0x000a900001187983 */ /* 0x001ea80000300a00 */
[----:B------:R-:W2:Y:S04]  /*49010*/  LDL.LU.64 R26, [R1+0xa98] ;  /* 0x000a9800011a7983 */ /* 0x000ea80000300a00 */
[----:B------:R0:W-:Y:S04]  /*49020*/  STL [R1+0x5b40], R10 ;  /* 0x005b400a01007387 */ /* 0x0001e80000100800 */
[----:B0-----:R-:W3:Y:S04]  /*49030*/  LDL.LU R10, [R1+0x149c] ;  /* 0x00149c00010a7983 */ /* 0x001ee80000300800 */
[----:B------:R0:W-:Y:S04]  /*49040*/  STL [R1+0x5b3c], R11 ;  /* 0x005b3c0b01007387 */ /* 0x0001e80000100800 */
[----:B0-----:R-:W4:Y:S04]  /*49050*/  LDL.LU R11, [R1+0x1490] ;  /* 0x00149000010b7983 */ /* 0x001f280000300800 */
[----:B------:R0:W-:Y:S04]  /*49060*/  STL [R1+0x5b38], R8 ;  /* 0x005b380801007387 */ /* 0x0001e80000100800 */
[----:B0-----:R-:W3:Y:S04]  /*49070*/  LDL.LU R8, [R1+0x1488] ;  /* 0x0014880001087983 */ /* 0x001ee80000300800 */
[----:B------:R-:W-:Y:S04]  /*49080*/  STL.64 [R1+0xaf0], R16 ;  /* 0x000af01001007387 */ /* 0x000fe80000100a00 */
[----:B------:R-:W-:Y:S04]  /*49090*/  STL.64 [R1+0xaf8], R18 ;  /* 0x000af81201007387 */ /* 0x000fe80000100a00 */
[----:B------:R0:W-:Y:S04]  /*490a0*/  STL [R1+0x5b34], R9 ;  /* 0x005b340901007387 */ /* 0x0001e80000100800 */
[----:B0-----:R-:W4:Y:S01]  /*490b0*/  LDL.LU R9, [R1+0x1480] ;  /* 0x0014800001097983 */ /* 0x001f220000300800 */
[----:B------:R-:W-:Y:S03]  /*490c0*/  HMMA.16816.F32 R16, R12, R6, R20 ;  /* 0x000000060c10723c */ /* 0x000fe60000001814 */
[----:B------:R-:W4:Y:S04]  /*490d0*/  LDL.LU.64 R20, [R1+0xa80] ;  /* 0x000a800001147983 */ /* 0x000f280000300a00 */
[----:B------:R-:W4:-:S12]  /*490e0*/  LDL.LU.64 R22, [R1+0xa88] ;  /* 0x000a880001167983 */ /* 0x000f180000300a00 */
[----:B------:R0:W-:Y:S04]  /*490f0*/  STL.64 [R1+0xae0], R16 ;  /* 0x000ae01001007387 */ /* 0x0001e80000100a00 */
[----:B------:R1:W-:Y:S04]  /*49100*/  STL.64 [R1+0xae8], R18 ;  /* 0x000ae81201007387 */ /* 0x0003e80000100a00 */
[----:B0-----:R-:W4:Y:S04]  /*49110*/  LDL.LU.64 R16, [R1+0xa70] ;  /* 0x000a700001107983 */ /* 0x001f280000300a00 */
[----:B-1----:R-:W4:Y:S04]  /*49120*/  LDL.LU.64 R18, [R1+0xa78] ;  /* 0x000a780001127983 */ /* 0x002f280000300a00 */
[----:B------:R0:W-:Y:S04]  /*49130*/  STL [R1+0x5b30], R7 ;  /* 0x005b300701007387 */ /* 0x0001e80000100800 */
[----:B0-----:R-:W4:Y:S01]  /*49140*/  LDL.LU R7, [R1+0x1494] ;  /* 0x0014940001077983 */ /* 0x001f220000300800 */
[----:B--2---:R-:W-:-:S15]  /*49150*/  HMMA.16816.F32 R24, R12, R4, R24 ;  /* 0x000000040c18723c */ /* 0x004fde0000001818 */
[----:B------:R-:W-:-:S04]  /*49160*/  NOP ;  /* 0x0000000000007918 */ /* 0x000fc80000000000 */
[----:B------:R-:W-:Y:S04]  /*49170*/  STL.64 [R1+0xad0], R24 ;  /* 0x000ad01801007387 */ /* 0x000fe80000100a00 */
[----:B------:R0:W-:Y:S04]  /*49180*/  STL.64 [R1+0xad8], R26 ;  /* 0x000ad81a01007387 */ /* 0x0001e80000100a00 */
[----:B0-----:R-:W2:Y:S04]  /*49190*/  LDL.LU.64 R26, [R1+0x5bd8] ;  /* 0x005bd800011a7983 */ /* 0x001ea80000300a00 */
[----:B------:R-:W2:Y:S01]  /*491a0*/  LDL.LU.64 R24, [R1+0x5bd0] ;  /* 0x005bd00001187983 */ /* 0x000ea20000300a00 */
[----:B---3--:R-:W-:-:S02]  /*491b0*/  IMAD R8, R8, 0x100, R3 ;  /* 0x0000010008087824 */ /* 0x008fc400078e0203 */
[----:B----4-:R-:W-:Y:S02]  /*491c0*/  IMAD R9, R9, 0x100, R2 ;  /* 0x0000010009097824 */ /* 0x010fe400078e0202 */
[----:B------:R-:W2:Y:S04]  /*491d0*/  LDL.LU R2, [R1+0x5bcc] ;  /* 0x005bcc0001027983 */ /* 0x000ea80000300800 */
[----:B------:R-:W2:Y:S01]  /*491e0*/  LDL.LU R3, [R1+0x5bc8] ;  /* 0x005bc80001037983 */ /* 0x000ea20000300800 */
[----:B------:R-:W-:Y:S02]  /*491f0*/  IMAD R0, R0, 0x100, R10 ;  /* 0x0000010000007824 */ /* 0x000fe400078e020a */
[----:B------:R-:W-:Y:S02]  /*49200*/  IMAD R7, R11, 0x100, R7 ;  /* 0x000001000b077824 */ /* 0x000fe400078e0207 */
[----:B------:R-:W3:Y:S01]  /*49210*/  LDL.64 R10, [R1+0x8] ;  /* 0x00000800010a7983 */ /* 0x000ee20000100a00 */
[----:B--2---:R-:W-:Y:S03]  /*49220*/  HMMA.16816.F32 R12, R12, R2, R24 ;  /* 0x000000020c0c723c */ /* 0x004fe60000001818 */
[----:B------:R-:W2:Y:S04]  /*49230*/  LDL.LU.64 R26, [R1+0x5bc0] ;  /* 0x005bc000011a7983 */ /* 0x000ea80000300a00 */
[----:B------:R-:W4:Y:S04]  /*49240*/  LDL.LU.64 R24, [R1+0x5bb8] ;  /* 0x005bb80001187983 */ /* 0x000f280000300a00 */
[----:B------:R-:W-:Y:S04]  /*49250*/  STL [R1+0x5b2c], R2 ;  /* 0x005b2c0201007387 */ /* 0x000fe80000100800 */
[----:B------:R-:W-:Y:S04]  /*49260*/  STL [R1+0x5b28], R3 ;  /* 0x005b280301007387 */ /* 0x000fe80000100800 */
[----:B------:R0:W-:Y:S04]  /*49270*/  STL.64 [R1+0x2d0], R12 ;  /* 0x0002d00c01007387 */ /* 0x0001e80000100a00 */
[----:B------:R1:W-:Y:S01]  /*49280*/  STL.64 [R1+0x2d8], R14 ;  /* 0x0002d80e01007387 */ /* 0x0003e20000100a00 */
[----:B0-----:R-:W-:-:S02]  /*49290*/  F2FP.F16.E5M2.UNPACK_B R12, R9 ;  /* 0x00000009ff0c723e */ /* 0x001fc400020004ff */
[----:B------:R-:W-:Y:S02]  /*492a0*/  F2FP.F16.E5M2.UNPACK_B R13, R8 ;  /* 0x00000008ff0d723e */ /* 0x000fe400020004ff */
[----:B-1----:R-:W-:Y:S02]  /*492b0*/  F2FP.F16.E5M2.UNPACK_B R14, R7 ;  /* 0x00000007ff0e723e */ /* 0x002fe400020004ff */
[----:B------:R-:W-:-:S07]  /*492c0*/  F2FP.F16.E5M2.UNPACK_B R15, R0 ;  /* 0x00000000ff0f723e */ /* 0x000fce00020004ff */
[C---:B----4-:R-:W-:Y:S08]  /*492d0*/  HMMA.16816.F32 R20, R12.reuse, R24, R20 ;  /* 0x000000180c14723c */ /* 0x050ff00000001814 */
[----:B--2---:R-:W-:Y:S01]  /*492e0*/  HMMA.16816.F32 R16, R12, R26, R16 ;  /* 0x0000001a0c10723c */ /* 0x004fe20000001810 */
[----:B------:R-:W-:Y:S02]  /*492f0*/  IMAD.MOV.U32 R2, RZ, RZ, R24 ;  /* 0x000000ffff027224 */ /* 0x000fe400078e0018 */
[----:B------:R-:W-:-:S02]  /*49300*/  IMAD.MOV.U32 R0, RZ, RZ, R25 ;  /* 0x000000ffff007224 */ /* 0x000fc400078e0019 */
[----:B------:R-:W-:Y:S02]  /*49310*/  IMAD.MOV.U32 R7, RZ, RZ, R26 ;  /* 0x000000ffff077224 */ /* 0x000fe400078e001a */
[----:B------:R-:W-:-:S04]  /*49320*/  IMAD.MOV.U32 R3, RZ, RZ, R27 ;  /* 0x000000ffff037224 */ /* 0x000fc800078e001b */
[----:B------:R-:W-:Y:S04]  /*49330*/  STL.64 [R1+0xac0], R20 ;  /* 0x000ac01401007387 */ /* 0x000fe80000100a00 */
[----:B------:R-:W-:Y:S04]  /*49340*/  STL.64 [R1+0xac8], R22 ;  /* 0x000ac81601007387 */ /* 0x000fe80000100a00 */
[----:B------:R-:W-:Y:S04]  /*49350*/  STL.64 [R1+0xab0], R16 ;  /* 0x000ab01001007387 */ /* 0x000fe80000100a00 */
[----:B------:R-:W-:Y:S04]  /*49360*/  STL.64 [R1+0xab8], R18 ;  /* 0x000ab81201007387 */ /* 0x000fe80000100a00 */
[----:B------:R-:W2:Y:S04]  /*49370*/  LDL.LU.64 R24, [R1+0xa40] ;  /* 0x000a400001187983 */ /* 0x000ea80000300a00 */
[----:B------:R-:W4:Y:S04]  /*49380*/  LDL.LU.64 R26, [R1+0xa48] ;  /* 0x000a4800011a7983 */ /* 0x000f280000300a00 */
[----:B----4-:R-:W-:Y:S04]  /*49390*/  STL.64 [R1+0x5ba0], R26 ;  /* 0x005ba01a01007387 */ /* 0x010fe80000100a00 */
[----:B--2---:R0:W-:Y:S04]  /*493a0*/  STL.64 [R1+0x5b98], R24 ;  /* 0x005b981801007387 */ /* 0x0041e80000100a00 */
[----:B0-----:R-:W2:Y:S04]  /*493b0*/  LDL.LU.64 R24, [R1+0xa50] ;  /* 0x000a500001187983 */ /* 0x001ea80000300a00 */
[----:B------:R-:W4:Y:S04]  /*493c0*/  LDL.LU.64 R26, [R1+0xa58] ;  /* 0x000a5800011a7983 */ /* 0x000f280000300a00 */
[----:B----4-:R-:W-:Y:S04]  /*493d0*/  STL.64 [R1+0x5bb0], R26 ;  /* 0x005bb01a01007387 */ /* 0x010fe80000100a00 */
[----:B--2---:R0:W-:Y:S04]  /*493e0*/  STL.64 [R1+0x5ba8], R24 ;  /* 0x005ba81801007387 */ /* 0x0041e80000100a00 */
[----:B0-----:R-:W3:Y:S04]  /*493f0*/  LDL.LU.64 R24, [R1+0xa60] ;  /* 0x000a600001187983 */ /* 0x001ee80000300a00 */
[----:B------:R-:W3:Y:S04]  /*49400*/  LDL.LU.64 R26, [R1+0xa68] ;  /* 0x000a6800011a7983 */ /* 0x000ee80000300a00 */
[----:B------:R-:W2:Y:S04]  /*49410*/  LDL.LU.64 R20, [R1+0xa20] ;  /* 0x000a200001147983 */ /* 0x000ea80000300a00 */
[----:B------:R-:W4:Y:S01]  /*49420*/  LDL.LU.64 R22, [R1+0xa28] ;  /* 0x000a280001167983 */ /* 0x000f220000300a00 */
[C---:B---3--:R-:W-:Y:S03]  /*49430*/  HMMA.16816.F32 R24, R12.reuse, R10, R24 ;  /* 0x0000000a0c18723c */ /* 0x048fe60000001818 */
[----:B----4-:R-:W-:Y:S04]  /*49440*/  STL.64 [R1+0x5b80], R22 ;  /* 0x005b801601007387 */ /* 0x010fe80000100a00 */
[----:B--2---:R0:W-:Y:S04]  /*49450*/  STL.64 [R1+0x5b78], R20 ;  /* 0x005b781401007387 */ /* 0x0041e80000100a00 */
[----:B0-----:R-:W2:Y:S04]  /*49460*/  LDL.LU.64 R20, [R1+0xa30] ;  /* 0x000a300001147983 */ /* 0x001ea80000300a00 */
[----:B------:R-:W2:Y:S04]  /*49470*/  LDL.LU.64 R22, [R1+0xa38] ;  /* 0x000a380001167983 */ /* 0x000ea80000300a00 */
[----:B------:R-:W3:Y:S04]  /*49480*/  LDL.LU.64 R16, [R1+0xa10] ;  /* 0x000a100001107983 */ /* 0x000ee80000300a00 */
[----:B------:R-:W3:Y:S04]  /*49490*/  LDL.LU.64 R18, [R1+0xa18] ;  /* 0x000a180001127983 */ /* 0x000ee80000300a00 */
[----:B------:R0:W-:Y:S04]  /*494a0*/  STL.64 [R1+0x5b50], R6 ;  /* 0x005b500601007387 */ /* 0x0001e80000100a00 */
[----:B0-----:R-:W4:Y:S04]  /*494b0*/  LDL.64 R6, [R1] ;  /* 0x0000000001067983 */ /* 0x001f280000100a00 */
[----:B------:R-:W-:Y:S04]  /*494c0*/  STL.64 [R1+0x5b48], R4 ;  /* 0x005b480401007387 */ /* 0x000fe80000100a00 */
[----:B------:R-:W-:Y:S04]  /*494d0*/  STL.64 [R1+0xaa0], R24 ;  /* 0x000aa01801007387 */ /* 0x000fe80000100a00 */
[----:B------:R0:W-:Y:S04]  /*494e0*/  STL.64 [R1+0xaa8], R26 ;  /* 0x000aa81a01007387 */ /* 0x0001e80000100a00 */
[----:B0-----:R-:W4:Y:S04]  /*494f0*/  LDL.LU.64 R26, [R1+0x5bb0] ;  /* 0x005bb000011a7983 */ /* 0x001f280000300a00 */
[----:B------:R-:W4:Y:S02]  /*49500*/  LDL.LU.64 R24, [R1+0x5ba8] ;  /* 0x005ba80001187983 */ /* 0x000f240000300a00 */
[----:B----4-:R-:W-:-:S15]  /*49510*/  HMMA.16816.F32 R24, R12, R6, R24 ;  /* 0x000000060c18723c */ /* 0x010fde0000001818 */
[----:B------:R-:W-:-:S04]  /*49520*/  NOP ;  /* 0x0000000000007918 */ /* 0x000fc80000000000 */
[----:B------:R-:W-:Y:S04]  /*49530*/  STL.64 [R1+0xa90], R24 ;  /* 0x000a901801007387 */ /* 0x000fe80000100a00 */
[----:B------:R0:W-:Y:S04]  /*49540*/  STL.64 [R1+0xa98], R26 ;  /* 0x000a981a01007387 */ /* 0x0001e80000100a00 */
[----:B0-----:R-:W4:Y:S04]  /*49550*/  LDL.LU.64 R26, [R1+0x5ba0] ;  /* 0x005ba000011a7983 */ /* 0x001f280000300a00 */
[----:B------:R-:W4:Y:S01]  /*49560*/  LDL.LU.64 R24, [R1+0x5b98] ;  /* 0x005b980001187983 */ /* 0x000f220000300a00 */
[----:B------:R-:W-:-:S02]  /*49570*/  IMAD.MOV.U32 R8, RZ, RZ, R10 ;  /* 0x000000ffff087224 */ /* 0x000fc400078e000a */
[----:B------:R-:W-:Y:S02]  /*49580*/  IMAD.MOV.U32 R9, RZ, RZ, R11 ;  /* 0x000000ffff097224 */ /* 0x000fe400078e000b */
[----:B------:R-:W-:Y:S02]  /*49590*/  IMAD.MOV.U32 R10, RZ, RZ, R6 ;  /* 0x000000ffff0a7224 */ /* 0x000fe400078e0006 */
[----:B------:R-:W-:Y:S01]  /*495a0*/  IMAD.MOV.U32 R11, RZ, RZ, R7 ;  /* 0x000000ffff0b7224 */ /* 0x000fe200078e0007 */
[----:B------:R-:W2:Y:S04]  /*495b0*/  LDL.LU.64 R4, [R1+0x9f0] ;  /* 0x0009f00001047983 */ /* 0x000ea80000300a00 */
[----:B------:R-:W2:Y:S01]  /*495c0*/  LDL.LU.64 R6, [R1+0x9f8] ;  /* 0x0009f80001067983 */ /* 0x000ea20000300a00 */
[----:B----4-:R-:W-:-:S15]  /*495d0*/  HMMA.16816.F32 R24, R12, R28, R24 ;  /* 0x0000001c0c18723c */ /* 0x010fde0000001818 */
[----:B------:R-:W-:-:S04]  /*495e0*/  NOP ;  /* 0x0000000000007918 */ /* 0x000fc80000000000 */
[----:B------:R-:W-:Y:S04]  /*495f0*/  STL.64 [R1+0xa80], R24 ;  /* 0x000a801801007387 */ /* 0x000fe80000100a00 */
[----:B------:R0:W-:Y:S04]  /*49600*/  STL.64 [R1+0xa88], R26 ;  /* 0x000a881a01007387 */ /* 0x0001e80000100a00 */
[----:B0-----:R-:W2:Y:S04]  /*49610*/  LDL.LU.64 R26, [R1+0x5b90] ;  /* 0x005b9000011a7983 */ /* 0x001ea80000300a00 */
[----:B------:R-:W4:Y:S04]  /*49620*/  LDL.LU.64 R24, [R1+0x5b88] ;  /* 0x005b880001187983 */ /* 0x000f280000300a00 */
[----:B------:R-:W-:Y:S01]  /*49630*/  STL [R1+0x5b10], R29 ;  /* 0x005b101d01007387 */ /* 0x000fe20000100800 */
[----:B--2---:R-:W-:-:S15]  /*49640*/  HMMA.16816.F32 R20, R12, R26, R20 ;  /* 0x0000001a0c14723c */ /* 0x004fde0000001814 */
[----:B------:R-:W-:-:S04]  /*49650*/  NOP ;  /* 0x0000000000007918 */ /* 0x000fc80000000000 */
        /* <DEDUP_REMOVED lines=8> */
[----:B0-----:R-:W3:Y:S04]  /*496e0*/  LDL.LU.64 R22, [R1+0x5b70] ;  /* 0x005b700001167983 */ /* 0x001ee80000300a00 */
[----:B------:R-:W2:Y:S04]  /*496f0*/  LDL.LU.64 R20, [R1+0x5b68] ;  /* 0x005b680001147983 */ /* 0x000ea80000300a00 */
[----:B------:R-:W-:Y:S04]  /*49700*/  STL.64 [R1+0x5ab0], R26 ;  /* 0x005ab01a01007387 */ /* 0x000fe80000100a00 */
[----:B------:R0:W-:Y:S04]  /*49710*/  STL.64 [R1+0x5aa8], R24 ;  /* 0x005aa81801007387 */ /* 0x0001e80000100a00 */
[----:B0-----:R-:W2:Y:S04]  /*49720*/  LDL.LU.64 R24, [R1+0xa00] ;  /* 0x000a000001187983 */ /* 0x001ea80000300a00 */
[----:B------:R-:W2:Y:S01]  /*49730*/  LDL.LU.64 R26, [R1+0xa08] ;  /* 0x000a0800011a7983 */ /* 0x000ea20000300a00 */
[C---:B---3--:R-:W-:Y:S08]  /*49740*/  HMMA.16816.F32 R16, R12.reuse, R22, R16 ;  /* 0x000000160c10723c */ /* 0x048ff00000001810 */
[C---:B--2---:R-:W-:Y:S11]  /*49750*/  HMMA.16816.F32 R24, R12.reuse, R20, R24 ;  /* 0x000000140c18723c */ /* 0x044ff60000001818 */
[----:B------:R-:W-:Y:S04]  /*49760*/  STL.64 [R1+0xa50], R16 ;  /* 0x000a501001007387 */ /* 0x000fe80000100a00 */
[----:B------:R0:W-:Y:S04]  /*49770*/  STL.64 [R1+0xa58], R18 ;  /* 0x000a581201007387 */ /* 0x0001e80000100a00 */
[----:B0-----:R-:W2:Y:S04]  /*49780*/  LDL.LU.64 R18, [R1+0x5b60] ;  /* 0x005b600001127983 */ /* 0x001ea80000300a00 */
[----:B------:R-:W3:Y:S04]  /*49790*/  LDL.LU.64 R16, [R1+0x5b58] ;  /* 0x005b580001107983 */ /* 0x000ee80000300a00 */
[----:B------:R0:W-:Y:S04]  /*497a0*/  STL.64 [R1+0xa40], R24 ;  /* 0x000a401801007387 */ /* 0x0001e80000100a00 */
[----:B------:R1:W-:Y:S04]  /*497b0*/  STL.64 [R1+0xa48], R26 ;  /* 0x000a481a01007387 */ /* 0x0003e80000100a00 */
[----:B0-----:R-:W4:Y:S04]  /*497c0*/  LDL.LU R25, [R1+0x14a4] ;  /* 0x0014a40001197983 */ /* 0x001f280000300800 */
[----:B------:R-:W4:Y:S04]  /*497d0*/  LDL.LU R29, [R1+0x14a0] ;  /* 0x0014a000011d7983 */ /* 0x000f280000300800 */
[----:B-1----:R-:W3:Y:S04]  /*497e0*/  LDL.LU R26, [R1+0x14ac] ;  /* 0x0014ac00011a7983 */ /* 0x002ee80000300800 */
[----:B------:R-:W3:Y:S04]  /*497f0*/  LDL.LU R27, [R1+0x14a8] ;  /* 0x0014a800011b7983 */ /* 0x000ee80000300800 */
[----:B------:R-:W-:Y:S04]  /*49800*/  STL.64 [R1+0x5aa0], R22 ;  /* 0x005aa01601007387 */ /* 0x000fe80000100a00 */
[----:B------:R0:W-:Y:S04]  /*49810*/  STL.64 [R1+0x5a98], R20 ;  /* 0x005a981401007387 */ /* 0x0001e80000100a00 */
[----:B0-----:R-:W3:Y:S04]  /*49820*/  LDL.LU.64 R20, [R1+0x9e0] ;  /* 0x0009e00001147983 */ /* 0x001ee80000300a00 */
[----:B------:R-:W3:Y:S01]  /*49830*/  LDL.LU.64 R22, [R1+0x9e8] ;  /* 0x0009e80001167983 */ /* 0x000ee20000300a00 */
[C---:B--2---:R-:W-:Y:S08]  /*49840*/  HMMA.16816.F32 R4, R12.reuse, R18, R4 ;  /* 0x000000120c04723c */ /* 0x044ff00000001804 */
[----:B---3--:R-:W-:Y:S11]  /*49850*/  HMMA.16816.F32 R20, R12, R16, R20 ;  /* 0x000000100c14723c */ /* 0x008ff60000001814 */
[----:B------:R-:W-:Y:S04]  /*49860*/  STL.64 [R1+0xa30], R4 ;  /* 0x000a300401007387 */ /* 0x000fe80000100a00 */
[----:B------:R0:W-:Y:S04]  /*49870*/  STL.64 [R1+0xa38], R6 ;  /* 0x000a380601007387 */ /* 0x0001e80000100a00 */
[----:B0-----:R-:W2:Y:S04]  /*49880*/  LDL.LU.64 R6, [R1+0x5b50] ;  /* 0x005b500001067983 */ /* 0x001ea80000300a00 */
[----:B------:R-:W3:Y:S04]  /*49890*/  LDL.LU.64 R4, [R1+0x5b48] ;  /* 0x005b480001047983 */ /* 0x000ee80000300a00 */
[----:B------:R0:W-:Y:S04]  /*498a0*/  STL.64 [R1+0x5ac0], R18 ;  /* 0x005ac01201007387 */ /* 0x0001e80000100a00 */
[----:B------:R-:W-:Y:S04]  /*498b0*/  STL.64 [R1+0xa20], R20 ;  /* 0x000a201401007387 */ /* 0x000fe80000100a00 */
[----:B------:R-:W-:Y:S01]  /*498c0*/  STL.64 [R1+0xa28], R22 ;  /* 0x000a281601007387 */ /* 0x000fe20000100a00 */
[----:B0-----:R-:W-:-:S02]  /*498d0*/  IMAD.MOV.U32 R18, RZ, RZ, R10 ;  /* 0x000000ffff127224 */ /* 0x001fc400078e000a */
[----:B------:R-:W-:Y:S01]  /*498e0*/  IMAD.MOV.U32 R19, RZ, RZ, R11 ;  /* 0x000000ffff137224 */ /* 0x000fe200078e000b */
[----:B------:R-:W2:Y:S04]  /*498f0*/  LDL.LU R10, [R1+0x5b40] ;  /* 0x005b4000010a7983 */ /* 0x000ea80000300800 */
[----:B------:R-:W2:Y:S04]  /*49900*/  LDL.LU R11, [R1+0x5b3c] ;  /* 0x005b3c00010b7983 */ /* 0x000ea80000300800 */
[----:B------:R0:W-:Y:S02]  /*49910*/  STL.64 [R1+0x5ab8], R16 ;  /* 0x005ab81001007387 */ /* 0x0001e40000100a00 */
[----:B0-----:R-:W-:-:S02]  /*49920*/  IMAD.MOV.U32 R16, RZ, RZ, R8 ;  /* 0x000000ffff107224 */ /* 0x001fc400078e0008 */
[----:B------:R-:W-:Y:S01]  /*49930*/  IMAD.MOV.U32 R17, RZ, RZ, R9 ;  /* 0x000000ffff117224 */ /* 0x000fe200078e0009 */
[----:B------:R-:W2:Y:S04]  /*49940*/  LDL.LU R8, [R1+0x5b38] ;  /* 0x005b380001087983 */ /* 0x000ea80000300800 */
[----:B------:R-:W2:Y:S04]  /*49950*/  LDL.LU R9, [R1+0x5b34] ;  /* 0x005b340001097983 */ /* 0x000ea80000300800 */
[----:B------:R-:W3:Y:S04]  /*49960*/  LDL.LU.64 R20, [R1+0x2c0] ;  /* 0x0002c00001147983 */ /* 0x000ee80000300a00 */
        /* <DEDUP_REMOVED lines=9> */
[----:B0-----:R-:W-:Y:S02]  /*49a00*/  IMAD.MOV.U32 R18, RZ, RZ, R7 ;  /* 0x000000ffff127224 */ /* 0x001fe400078e0007 */
[----:B------:R-:W-:Y:S01]  /*49a10*/  IMAD.MOV.U32 R19, RZ, RZ, R3 ;  /* 0x000000ffff137224 */ /* 0x000fe200078e0003 */
[----:B------:R-:W2:Y:S04]  /*49a20*/  LDL.LU R7, [R1+0x5b30] ;  /* 0x005b300001077983 */ /* 0x000ea80000300800 */
[----:B------:R0:W-:Y:S04]  /*49a30*/  STL.64 [R1+0x5af8], R18 ;  /* 0x005af81201007387 */ /* 0x0001e80000100a00 */
[----:B------:R-:W2:Y:S04]  /*49a40*/  LDL.LU.64 R16, [R1+0x9c0] ;  /* 0x0009c00001107983 */ /* 0x000ea80000300a00 */
[----:B0-----:R-:W2:Y:S02]  /*49a50*/  LDL.LU.64 R18, [R1+0x9c8] ;  /* 0x0009c80001127983 */ /* 0x001ea40000300a00 */
[----:B--2---:R-:W-:-:S15]  /*49a60*/  HMMA.16816.F32 R16, R12, R8, R16 ;  /* 0x000000080c10723c */ /* 0x004fde0000001810 */
[----:B------:R-:W-:-:S04]  /*49a70*/  NOP ;  /* 0x0000000000007918 */ /* 0x000fc80000000000 */
[----:B------:R-:W-:Y:S04]  /*49a80*/  STL.64 [R1+0xa00], R16 ;  /* 0x000a001001007387 */ /* 0x000fe80000100a00 */
[----:B------:R-:W-:Y:S04]  /*49a90*/  STL.64 [R1+0xa08], R18 ;  /* 0x000a081201007387 */ /* 0x000fe80000100a00 */
[----:B------:R-:W-:Y:S04]  /*49aa0*/  STL.64 [R1+0x5a90], R10 ;  /* 0x005a900a01007387 */ /* 0x000fe80000100a00 */
[----:B------:R0:W-:Y:S04]  /*49ab0*/  STL.64 [R1+0x5a88], R8 ;  /* 0x005a880801007387 */ /* 0x0001e80000100a00 */
[----:B0-----:R-:W2:Y:S04]  /*49ac0*/  LDL.LU.64 R8, [R1+0x9b0] ;  /* 0x0009b00001087983 */ /* 0x001ea80000300a00 */
[----:B------:R-:W2:Y:S01]  /*49ad0*/  LDL.LU.64 R10, [R1+0x9b8] ;  /* 0x0009b800010a7983 */ /* 0x000ea20000300a00 */
[----:B------:R-:W-:-:S03]  /*49ae0*/  IMAD.MOV.U32 R16, RZ, RZ, R2 ;  /* 0x000000ffff107224 */ /* 0x000fc600078e0002 */
[----:B------:R-:W3:Y:S04]  /*49af0*/  LDL.LU R2, [R1+0x14b4] ;  /* 0x0014b40001027983 */ /* 0x000ee80000300800 */
[----:B------:R-:W3:Y:S01]  /*49b00*/  LDL.LU R18, [R1+0x14b0] ;  /* 0x0014b00001127983 */ /* 0x000ee20000300800 */
[----:B------:R-:W-:Y:S01]  /*49b10*/  IMAD.MOV.U32 R17, RZ, RZ, R0 ;  /* 0x000000ffff117224 */ /* 0x000fe200078e0000 */
[----:B--2---:R-:W-:-:S15]  /*49b20*/  HMMA.16816.F32 R8, R12, R6, R8 ;  /* 0x000000060c08723c */ /* 0x004fde0000001808 */
[----:B------:R-:W-:-:S04]  /*49b30*/  NOP ;  /* 0x0000000000007918 */ /* 0x000fc80000000000 */
[----:B------:R-:W-:Y:S04]  /*49b40*/  STL.64 [R1+0x9f0], R8 ;  /* 0x0009f00801007387 */ /* 0x000fe80000100a00 */
[----:B------:R3:W-:Y:S04]  /*49b50*/  STL.64 [R1+0x9f8], R10 ;  /* 0x0009f80a01007387 */ /* 0x0007e80000100a00 */
[----:B------:R-:W2:Y:S04]  /*49b60*/  LDL.LU R3, [R1+0x14bc] ;  /* 0x0014bc0001037983 */ /* 0x000ea80000300800 */
[----:B------:R-:W2:Y:S01]  /*49b70*/  LDL.LU R0, [R1+0x14b8] ;  /* 0x0014b80001007983 */ /* 0x000ea20000300800 */
[----:B---3--:R-:W-:Y:S03]  /*49b80*/  HMMA.16816.F32 R8, R12, R4, R20 ;  /* 0x000000040c08723c */ /* 0x008fe60000001814 */
[----:B------:R-:W-:Y:S04]  /*49b90*/  STL.64 [R1+0x5a70], R6 ;  /* 0x005a700601007387 */ /* 0x000fe80000100a00 */
[----:B------:R0:W-:-:S12]  /*49ba0*/  STL.64 [R1+0x5a68], R4 ;  /* 0x005a680401007387 */ /* 0x0001d80000100a00 */
[----:B------:R-:W-:Y:S04]  /*49bb0*/  STL.64 [R1+0x9e0], R8 ;  /* 0x0009e00801007387 */ /* 0x000fe80000100a00 */
[----:B------:R-:W-:Y:S04]  /*49bc0*/  STL.64 [R1+0x9e8], R10 ;  /* 0x0009e80a01007387 */ /* 0x000fe80000100a00 */
[----:B0-----:R-:W3:Y:S04]  /*49bd0*/  LDL.LU.64 R4, [R1+0x970] ;  /* 0x0009700001047983 */ /* 0x001ee80000300a00 */
        /* <DEDUP_REMOVED lines=9> */
[----:B----4-:R-:W-:-:S02]  /*49c70*/  IMAD R29, R29, 0x100, R25 ;  /* 0x000001001d1d7824 */ /* 0x010fc400078e0219 */
[----:B------:R-:W-:Y:S01]  /*49c80*/  IMAD R19, R27, 0x100, R26 ;  /* 0x000001001b137824 */ /* 0x000fe200078e021a */
[----:B---3--:R-:W-:Y:S04]  /*49c90*/  STL.64 [R1+0x5b20], R6 ;  /* 0x005b200601007387 */ /* 0x008fe80000100a00 */
[----:B--2---:R0:W-:Y:S04]  /*49ca0*/  STL.64 [R1+0x5b18], R4 ;  /* 0x005b180401007387 */ /* 0x0041e80000100a00 */
[----:B0-----:R-:W2:Y:S04]  /*49cb0*/  LDL.LU.64 R4, [R1+0x9a0] ;  /* 0x0009a00001047983 */ /* 0x001ea80000300a00 */
[----:B------:R-:W2:Y:S04]  /*49cc0*/  LDL.LU.64 R6, [R1+0x9a8] ;  /* 0x0009a80001067983 */ /* 0x000ea80000300a00 */
[----:B------:R-:W3:Y:S04]  /*49cd0*/  LDL.LU.64 R24, [R1+0x950] ;  /* 0x0009500001187983 */ /* 0x000ee80000300a00 */
[----:B------:R-:W4:Y:S01]  /*49ce0*/  LDL.LU.64 R26, [R1+0x958] ;  /* 0x00095800011a7983 */ /* 0x000f220000300a00 */
[----:B------:R-:W-:-:S02]  /*49cf0*/  IMAD R18, R18, 0x100, R2 ;  /* 0x0000010012127824 */ /* 0x000fc400078e0202 */
[----:B------:R-:W-:Y:S01]  /*49d00*/  IMAD R0, R0, 0x100, R3 ;  /* 0x0000010000007824 */ /* 0x000fe200078e0203 */
[----:B----4-:R-:W-:Y:S04]  /*49d10*/  STL.64 [R1+0x5ad0], R26 ;  /* 0x005ad01a01007387 */ /* 0x010fe80000100a00 */
[----:B---3--:R0:W-:Y:S04]  /*49d20*/  STL.64 [R1+0x5ac8], R24 ;  /* 0x005ac81801007387 */ /* 0x0081e80000100a00 */
[----:B0-----:R-:W3:Y:S04]  /*49d30*/  LDL.LU.64 R24, [R1+0x960] ;  /* 0x0009600001187983 */ /* 0x001ee80000300a00 */
[----:B------:R-:W3:Y:S04]  /*49d40*/  LDL.LU.64 R26, [R1+0x968] ;  /* 0x00096800011a7983 */ /* 0x000ee80000300a00 */
[----:B------:R-:W4:Y:S04]  /*49d50*/  LDL.LU.64 R20, [R1+0x940] ;  /* 0x0009400001147983 */ /* 0x000f280000300a00 */
[----:B------:R-:W4:Y:S04]  /*49d60*/  LDL.LU.64 R22, [R1+0x948] ;  /* 0x0009480001167983 */ /* 0x000f280000300a00 */
[----:B------:R-:W2:Y:S04]  /*49d70*/  LDL.LU.64 R8, [R1+0x930] ;  /* 0x0009300001087983 */ /* 0x000ea80000300a00 */
[----:B------:R-:W2:Y:S04]  /*49d80*/  LDL.LU.64 R10, [R1+0x938] ;  /* 0x00093800010a7983 */ /* 0x000ea80000300a00 */
[----:B------:R-:W2:Y:S04]  /*49d90*/  LDL.LU R2, [R1+0x5b2c] ;  /* 0x005b2c0001027983 */ /* 0x000ea80000300800 */
[----:B------:R-:W2:Y:S02]  /*49da0*/  LDL.LU R3, [R1+0x5b28] ;  /* 0x005b280001037983 */ /* 0x000ea40000300800 */
[----:B--2---:R-:W-:Y:S02]  /*49db0*/  HMMA.16816.F32 R12, R12, R2, R4 ;  /* 0x000000020c0c723c */ /* 0x004fe40000001804 */
[----:B------:R-:W2:Y:S04]  /*49dc0*/  LDL.LU.64 R6, [R1+0x5b20] ;  /* 0x005b200001067983 */ /* 0x000ea80000300a00 */
[----:B------:R-:W2:-:S13]  /*49dd0*/  LDL.LU.64 R4, [R1+0x5b18] ;  /* 0x005b180001047983 */ /* 0x000e9a0000300a00 */
[----:B------:R0:W-:Y:S04]  /*49de0*/  STL.64 [R1+0x2c0], R12 ;  /* 0x0002c00c01007387 */ /* 0x0001e80000100a00 */
[----:B------:R1:W-:Y:S01]  /*49df0*/  STL.64 [R1+0x2c8], R14 ;  /* 0x0002c80e01007387 */ /* 0x0003e20000100a00 */
[----:B0-----:R-:W-:Y:S02]  /*49e00*/  F2FP.F16.E5M2.UNPACK_B R12, R29 ;  /* 0x0000001dff0c723e */ /* 0x001fe400020004ff */
[----:B------:R-:W-:Y:S02]  /*49e10*/  F2FP.F16.E5M2.UNPACK_B R13, R19 ;  /* 0x00000013ff0d723e */ /* 0x000fe400020004ff */
[----:B-1----:R-:W-:Y:S02]  /*49e20*/  F2FP.F16.E5M2.UNPACK_B R14, R18 ;  /* 0x00000012ff0e723e */ /* 0x002fe400020004ff */
[----:B------:R-:W-:Y:S01]  /*49e30*/  F2FP.F16.E5M2.UNPACK_B R15, R0 ;  /* 0x00000000ff0f723e */ /* 0x000fe200020004ff */
[----:B------:R-:W3:Y:S06]  /*49e40*/  LDL.LU R29, [R1+0x5b10] ;  /* 0x005b1000011d7983 */ /* 0x000eec0000300800 */
[----:B--2---:R-:W-:Y:S01]  /*49e50*/  HMMA.16816.F32 R16, R12, R16, R4 ;  /* 0x000000100c10723c */ /* 0x004fe20000001804 */
[----:B------:R-:W2:Y:S04]  /*49e60*/  LDL.LU.64 R6, [R1+0x5b08] ;  /* 0x005b080001067983 */ /* 0x000ea80000300a00 */
[----:B------:R-:W2:-:S14]  /*49e70*/  LDL.LU.64 R4, [R1+0x5b00] ;  /* 0x005b000001047983 */ /* 0x000e9c0000300a00 */
[----:B------:R-:W-:Y:S04]  /*49e80*/  STL.64 [R1+0x9d0], R16 ;  /* 0x0009d01001007387 */ /* 0x000fe80000100a00 */
[----:B------:R0:W-:Y:S04]  /*49e90*/  STL.64 [R1+0x9d8], R18 ;  /* 0x0009d81201007387 */ /* 0x0001e80000100a00 */
[----:B0-----:R-:W2:Y:S04]  /*49ea0*/  LDL.LU.64 R18, [R1+0x5af8] ;  /* 0x005af80001127983 */ /* 0x001ea80000300a00 */
[----:B------:R-:W3:Y:S01]  /*49eb0*/  LDL.LU R0, [R1+0x14d8] ;  /* 0x0014d80001007983 */ /* 0x000ee20000300800 */
[----:B--2---:R-:W-:Y:S03]  /*49ec0*/  HMMA.16816.F32 R16, R12, R18, R4 ;  /* 0x000000120c10723c */ /* 0x004fe60000001804 */
[----:B------:R-:W2:Y:S04]  /*49ed0*/  LDL.LU.64 R6, [R1+0x5af0] ;  /* 0x005af00001067983 */ /* 0x000ea80000300a00 */
[----:B------:R-:W2:-:S12]  /*49ee0*/  LDL.LU.64 R4, [R1+0x5ae8] ;  /* 0x005ae80001047983 */ /* 0x000e980000300a00 */
[----:B------:R-:W-:Y:S04]  /*49ef0*/  STL.64 [R1+0x9c0], R16 ;  /* 0x0009c01001007387 */ /* 0x000fe80000100a00 */
[----:B------:R0:W-:Y:S04]  /*49f00*/  STL.64 [R1+0x9c8], R18 ;  /* 0x0009c81201007387 */ /* 0x0001e80000100a00 */
[----:B0-----:R-:W3:Y:S04]  /*49f10*/  LDL.LU.64 R18, [R1+0x5ae0] ;  /* 0x005ae00001127983 */ /* 0x001ee80000300a00 */
[----:B------:R-:W2:Y:S02]  /*49f20*/  LDL.LU.64 R16, [R1+0x5ad8] ;  /* 0x005ad80001107983 */ /* 0x000ea40000300a00 */
[C---:B--2---:R-:W-:Y:S08]  /*49f30*/  HMMA.16816.F32 R4, R12.reuse, R16, R4 ;  /* 0x000000100c04723c */ /* 0x044ff00000001804 */
[C---:B---3--:R-:W-:Y:S11]  /*49f40*/  HMMA.16816.F32 R16, R12.reuse, R18, R24 ;  /* 0x000000120c10723c */ /* 0x048ff60000001818 */
[----:B------:R0:W-:Y:S04]  /*49f50*/  STL.64 [R1+0x9b0], R4 ;  /* 0x0009b00401007387 */ /* 0x0001e80000100a00 */
[----:B------:R1:W-:Y:S04]  /*49f60*/  STL.64 [R1+0x9b8], R6 ;  /* 0x0009b80601007387 */ /* 0x0003e80000100a00 */
[----:B0-----:R-:W2:Y:S04]  /*49f70*/  LDL.LU.64 R4, [R1+0x920] ;  /* 0x0009200001047983 */ /* 0x001ea80000300a00 */
[----:B-1----:R-:W2:Y:S04]  /*49f80*/  LDL.LU.64 R6, [R1+0x928] ;  /* 0x0009280001067983 */ /* 0x002ea80000300a00 */
[----:B------:R-:W3:Y:S04]  /*49f90*/  LDL.LU.64 R26, [R1+0x5ad0] ;  /* 0x005ad000011a7983 */ /* 0x000ee80000300a00 */
[----:B------:R-:W3:Y:S04]  /*49fa0*/  LDL.LU.64 R24, [R1+0x5ac8] ;  /* 0x005ac80001187983 */ /* 0x000ee80000300a00 */
        /* <DEDUP_REMOVED lines=8> */
[----:B0-----:R-:W4:Y:S04]  /*4a030*/  LDL.LU.64 R26, [R1+0x5ab0] ;  /* 0x005ab000011a7983 */ /* 0x001f280000300a00 */
[----:B------:R-:W3:Y:S01]  /*4a040*/  LDL.LU.64 R24, [R1+0x5aa8] ;  /* 0x005aa80001187983 */ /* 0x000ee20000300a00 */
[C---:B----4-:R-:W-:Y:S08]  /*4a050*/  HMMA.16816.F32 R20, R12.reuse, R26, R20 ;  /* 0x0000001a0c14723c */ /* 0x050ff00000001814 */
[C---:B---3--:R-:W-:Y:S11]  /*4a060*/  HMMA.16816.F32 R8, R12.reuse, R24, R8 ;  /* 0x000000180c08723c */ /* 0x048ff60000001808 */
        /* <DEDUP_REMOVED lines=19> */
[----:B------:R0:W-:Y:S04]  /*4a1a0*/  STL.64 [R1+0x960], R4 ;  /* 0x0009600401007387 */ /* 0x0001e80000100a00 */
[----:B------:R1:W-:Y:S04]  /*4a1b0*/  STL.64 [R1+0x968], R6 ;  /* 0x0009680601007387 */ /* 0x0003e80000100a00 */
[----:B0-----:R-:W3:Y:S04]  /*4a1c0*/  LDL.LU.64 R4, [R1+0x8d0] ;  /* 0x0008d00001047983 */ /* 0x001ee80000300a00 */
[----:B-1----:R-:W4:Y:S01]  /*4a1d0*/  LDL.LU.64 R6, [R1+0x8d8] ;  /* 0x0008d80001067983 */ /* 0x002f220000300a00 */
[C---:B--2---:R-:W-:Y:S03]  /*4a1e0*/  HMMA.16816.F32 R24, R12.reuse, R20, R24 ;  /* 0x000000140c18723c */ /* 0x044fe60000001818 */
[----:B----4-:R-:W-:Y:S04]  /*4a1f0*/  STL.64 [R1+0x5a80], R6 ;  /* 0x005a800601007387 */ /* 0x010fe80000100a00 */
[----:B---3--:R0:W-:Y:S04]  /*4a200*/  STL.64 [R1+0x5a78], R4 ;  /* 0x005a780401007387 */ /* 0x0081e80000100a00 */
[----:B0-----:R-:W2:Y:S04]  /*4a210*/  LDL.LU.64 R4, [R1+0x8e0] ;  /* 0x0008e00001047983 */ /* 0x001ea80000300a00 */
[----:B------:R-:W2:Y:S04]  /*4a220*/  LDL.LU.64 R6, [R1+0x8e8] ;  /* 0x0008e80001067983 */ /* 0x000ea80000300a00 */
[----:B------:R0:W-:Y:S04]  /*4a230*/  STL.64 [R1+0x950], R24 ;  /* 0x0009501801007387 */ /* 0x0001e80000100a00 */
[----:B------:R1:W-:Y:S04]  /*4a240*/  STL.64 [R1+0x958], R26 ;  /* 0x0009581a01007387 */ /* 0x0003e80000100a00 */
[----:B0-----:R-:W3:Y:S04]  /*4a250*/  LDL.LU.64 R24, [R1+0x8c0] ;  /* 0x0008c00001187983 */ /* 0x001ee80000300a00 */
[----:B-1----:R-:W3:Y:S04]  /*4a260*/  LDL.LU.64 R26, [R1+0x8c8] ;  /* 0x0008c800011a7983 */ /* 0x002ee80000300a00 */
[----:B------:R-:W-:Y:S04]  /*4a270*/  STL.64 [R1+0x59e0], R22 ;  /* 0x0059e01601007387 */ /* 0x000fe80000100a00 */
[----:B------:R0:W-:Y:S04]  /*4a280*/  STL.64 [R1+0x59d8], R20 ;  /* 0x0059d81401007387 */ /* 0x0001e80000100a00 */
[----:B0-----:R-:W4:Y:S04]  /*4a290*/  LDL.LU.64 R20, [R1+0x900] ;  /* 0x0009000001147983 */ /* 0x001f280000300a00 */
[----:B------:R-:W4:Y:S01]  /*4a2a0*/  LDL.LU.64 R22, [R1+0x908] ;  /* 0x0009080001167983 */ /* 0x000f220000300a00 */
[C---:B------:R-:W-:Y:S08]  /*4a2b0*/  HMMA.16816.F32 R8, R12.reuse, R16, R8 ;  /* 0x000000100c08723c */ /* 0x040ff00000001808 */
[----:B----4-:R-:W-:-:S15]  /*4a2c0*/  HMMA.16816.F32 R20, R12, R18, R20 ;  /* 0x000000120c14723c */ /* 0x010fde0000001814 */
[----:B------:R-:W-:-:S04]  /*4a2d0*/  NOP ;  /* 0x0000000000007918 */ /* 0x000fc80000000000 */
[----:B------:R0:W-:Y:S04]  /*4a2e0*/  STL.64 [R1+0x940], R20 ;  /* 0x0009401401007387 */ /* 0x0001e80000100a00 */
[----:B------:R1:W-:Y:S04]  /*4a2f0*/  STL.64 [R1+0x948], R22 ;  /* 0x0009481601007387 */ /* 0x0003e80000100a00 */
[----:B0-----:R-:W4:Y:S04]  /*4a300*/  LDL.LU.64 R20, [R1+0x8b0] ;  /* 0x0008b00001147983 */ /* 0x001f280000300a00 */
[----:B-1----:R-:W4:Y:S04]  /*4a310*/  LDL.LU.64 R22, [R1+0x8b8] ;  /* 0x0008b80001167983 */ /* 0x002f280000300a00 */
[----:B------:R-:W-:Y:S04]  /*4a320*/  STL.64 [R1+0x930], R8 ;  /* 0x0009300801007387 */ /* 0x000fe80000100a00 */
[----:B------:R0:W-:Y:S04]  /*4a330*/  STL.64 [R1+0x938], R10 ;  /* 0x0009380a01007387 */ /* 0x0001e80000100a00 */
[----:B0-----:R-:W2:Y:S04]  /*4a340*/  LDL.LU.64 R10, [R1+0x5a90] ;  /* 0x005a9000010a7983 */ /* 0x001ea80000300a00 */
[----:B------:R-:W3:Y:S04]  /*4a350*/  LDL.LU.64 R8, [R1+0x5a88] ;  /* 0x005a880001087983 */ /* 0x000ee80000300a00 */
[----:B------:R0:W-:Y:S04]  /*4a360*/  STL [R1+0x59d4], R16 ;  /* 0x0059d41001007387 */ /* 0x0001e80000100800 */
[----:B0-----:R-:W3:Y:S04]  /*4a370*/  LDL.LU R16, [R1+0x14cc] ;  /* 0x0014cc0001107983 */ /* 0x001ee80000300800 */
[----:B------:R0:W-:Y:S04]  /*4a380*/  STL [R1+0x59d0], R17 ;  /* 0x0059d01101007387 */ /* 0x0001e80000100800 */
[----:B0-----:R-:W3:Y:S04]  /*4a390*/  LDL.LU R17, [R1+0x14c0] ;  /* 0x0014c00001117983 */ /* 0x001ee80000300800 */
        /* <DEDUP_REMOVED lines=24> */
[C---:B---3--:R-:W-:Y:S08]  /*4a520*/  HMMA.16816.F32 R8, R12.reuse, R4, R8 ;  /* 0x000000040c08723c */ /* 0x048ff00000001808 */
[----:B----4-:R-:W-:Y:S01]  /*4a530*/  HMMA.16816.F32 R12, R12, R2, R20 ;  /* 0x000000020c0c723c */ /* 0x010fe20000001814 */
[----:B------:R-:W-:Y:S04]  /*4a540*/  STL.64 [R1+0x59a8], R6 ;  /* 0x0059a80601007387 */ /* 0x000fe80000100a00 */
[----:B------:R-:W-:Y:S06]  /*4a550*/  STL.64 [R1+0x59a0], R4 ;  /* 0x0059a00401007387 */ /* 0x000fec0000100a00 */
[----:B------:R0:W-:Y:S04]  /*4a560*/  STL.64 [R1+0x8f0], R8 ;  /* 0x0008f00801007387 */ /* 0x0001e80000100a00 */
[----:B------:R-:W-:Y:S04]  /*4a570*/  STL.64 [R1+0x8f8], R10 ;  /* 0x0008f80a01007387 */ /* 0x000fe80000100a00 */
[----:B------:R1:W-:Y:S04]  /*4a580*/  STL [R1+0x598c], R2 ;  /* 0x00598c0201007387 */ /* 0x0003e80000100800 */
[----:B------:R3:W-:Y:S04]  /*4a590*/  STL [R1+0x5988], R3 ;  /* 0x0059880301007387 */ /* 0x0007e80000100800 */
[----:B------:R-:W-:Y:S04]  /*4a5a0*/  STL.64 [R1+0x2b0], R12 ;  /* 0x0002b00c01007387 */ /* 0x000fe80000100a00 */
[----:B------:R-:W-:Y:S01]  /*4a5b0*/  STL.64 [R1+0x2b8], R14 ;  /* 0x0002b80e01007387 */ /* 0x000fe20000100a00 */
[----:B0-----:R-:W-:-:S03]  /*4a5c0*/  IMAD R8, R17, 0x100, R19 ;  /* 0x0000010011087824 */ /* 0x001fc600078e0213 */
[----:B-1----:R-:W4:Y:S04]  /*4a5d0*/  LDL R2, [R1] ;  /* 0x0000000001027983 */ /* 0x002f280000100800 */
[----:B---3--:R-:W4:Y:S01]  /*4a5e0*/  LDL R3, [R1+0x4] ;  /* 0x0000040001037983 */ /* 0x008f220000100800 */
[----:B--2---:R-:W-:Y:S02]  /*4a5f0*/  IMAD R4, R24, 0x100, R16 ;  /* 0x0000010018047824 */ /* 0x004fe400078e0210 */
[----:B------:R-:W-:Y:S01]  /*4a600*/  IMAD R5, R26, 0x100, R25 ;  /* 0x000001001a057824 */ /* 0x000fe200078e0219 */
[----:B------:R-:W2:Y:S04]  /*4a610*/  LDL.LU.64 R16, [R1+0x260] ;  /* 0x0002600001107983 */ /* 0x000ea80000300a00 */
[----:B------:R-:W2:Y:S01]  /*4a620*/  LDL.LU.64 R18, [R1+0x268] ;  /* 0x0002680001127983 */ /* 0x000ea20000300a00 */
[----:B------:R-:W-:-:S03]  /*4a630*/  IMAD R0, R0, 0x100, R27 ;  /* 0x0000010000007824 */ /* 0x000fc600078e021b */
[----:B------:R-:W3:Y:S04]  /*4a640*/  LDL.LU.64 R24, [R1+0x860] ;  /* 0x0008600001187983 */ /* 0x000ee80000300a00 */
[----:B------:R-:W2:Y:S04]  /*4a650*/  LDL.LU.64 R26, [R1+0x868] ;  /* 0x00086800011a7983 */ /* 0x000ea80000300a00 */
[----:B--2---:R-:W-:Y:S04]  /*4a660*/  STL.64 [R1+0x5a10], R26 ;  /* 0x005a101a01007387 */ /* 0x004fe80000100a00 */
[----:B---3--:R0:W-:Y:S04]  /*4a670*/  STL.64 [R1+0x5a08], R24 ;  /* 0x005a081801007387 */ /* 0x0081e80000100a00 */
[----:B0-----:R-:W2:Y:S04]  /*4a680*/  LDL.LU.64 R24, [R1+0x870] ;  /* 0x0008700001187983 */ /* 0x001ea80000300a00 */
[----:B------:R-:W3:Y:S04]  /*4a690*/  LDL.LU.64 R26, [R1+0x878] ;  /* 0x00087800011a7983 */ /* 0x000ee80000300a00 */
[----:B---3--:R0:W-:Y:S04]  /*4a6a0*/  STL.64 [R1+0x5a20], R26 ;  /* 0x005a201a01007387 */ /* 0x0081e80000100a00 */
[----:B0-----:R-:W3:Y:S04]  /*4a6b0*/  LDL R26, [R1+0x8] ;  /* 0x00000800011a7983 */ /* 0x001ee80000100800 */
[----:B------:R-:W3:Y:S04]  /*4a6c0*/  LDL R27, [R1+0xc] ;  /* 0x00000c00011b7983 */ /* 0x000ee80000100800 */
[----:B--2---:R0:W-:Y:S04]  /*4a6d0*/  STL.64 [R1+0x5a18], R24 ;  /* 0x005a181801007387 */ /* 0x0041e80000100a00 */
[----:B0-----:R-:W2:Y:S04]  /*4a6e0*/  LDL R24, [R1+0x10] ;  /* 0x0000100001187983 */ /* 0x001ea80000100800 */
[----:B------:R-:W2:Y:S04]  /*4a6f0*/  LDL R25, [R1+0x14] ;  /* 0x0000140001197983 */ /* 0x000ea80000100800 */
[----:B---3--:R0:W-:Y:S04]  /*4a700*/  STL.64 [R1+0x5a38], R26 ;  /* 0x005a381a01007387 */ /* 0x0081e80000100a00 */
[----:B0-----:R-:W3:Y:S04]  /*4a710*/  LDL.64 R26, [R1+0x18] ;  /* 0x00001800011a7983 */ /* 0x001ee80000100a00 */
        /* <DEDUP_REMOVED lines=10> */
[----:B------:R-:W-:-:S02]  /*4a7c0*/  IMAD.MOV.U32 R14, RZ, RZ, R4 ;  /* 0x000000ffff0e7224 */ /* 0x000fc400078e0004 */
[----:B------:R-:W-:Y:S01]  /*4a7d0*/  IMAD.MOV.U32 R15, RZ, RZ, R5 ;  /* 0x000000ffff0f7224 */ /* 0x000fe200078e0005 */
[----:B------:R-:W-:Y:S02]  /*4a7e0*/  F2FP.F16.E5M2.UNPACK_B R12, R8 ;  /* 0x00000008ff0c723e */ /* 0x000fe400020004ff */
[----:B------:R-:W-:Y:S02]  /*4a7f0*/  F2FP.F16.E5M2.UNPACK_B R13, R14 ;  /* 0x0000000eff0d723e */ /* 0x000fe400020004ff */
[----:B------:R-:W-:Y:S02]  /*4a800*/  F2FP.F16.E5M2.UNPACK_B R14, R15 ;  /* 0x0000000fff0e723e */ /* 0x000fe400020004ff */
[----:B------:R-:W-:-:S07]  /*4a810*/  F2FP.F16.E5M2.UNPACK_B R15, R0 ;  /* 0x00000000ff0f723e */ /* 0x000fce00020004ff */
[----:B---3--:R-:W-:Y:S01]  /*4a820*/  HMMA.16816.F32 R16, R12, R26, R16 ;  /* 0x0000001a0c10723c */ /* 0x008fe20000001810 */
[----:B--2---:R-:W-:Y:S04]  /*4a830*/  STL.64 [R1+0x5a48], R22 ;  /* 0x005a481601007387 */ /* 0x004fe80000100a00 */
[----:B------:R0:W-:Y:S04]  /*4a840*/  STL.64 [R1+0x5a40], R20 ;  /* 0x005a401401007387 */ /* 0x0001e80000100a00 */
[----:B0-----:R-:W2:Y:S04]  /*4a850*/  LDL.LU.64 R20, [R1+0x890] ;  /* 0x0008900001147983 */ /* 0x001ea80000300a00 */
[----:B------:R-:W2:Y:S04]  /*4a860*/  LDL.LU.64 R22, [R1+0x898] ;  /* 0x0008980001167983 */ /* 0x000ea80000300a00 */
[----:B------:R-:W3:Y:S04]  /*4a870*/  LDL.LU.64 R8, [R1+0x830] ;  /* 0x0008300001087983 */ /* 0x000ee80000300a00 */
[----:B------:R-:W3:Y:S04]  /*4a880*/  LDL.LU.64 R10, [R1+0x838] ;  /* 0x00083800010a7983 */ /* 0x000ee80000300a00 */
[----:B------:R-:W3:Y:S04]  /*4a890*/  LDL.LU.64 R4, [R1+0x820] ;  /* 0x0008200001047983 */ /* 0x000ee80000300a00 */
[----:B------:R-:W3:Y:S04]  /*4a8a0*/  LDL.LU.64 R6, [R1+0x828] ;  /* 0x0008280001067983 */ /* 0x000ee80000300a00 */
[----:B------:R0:W-:Y:S02]  /*4a8b0*/  STL.64 [R1+0x8e0], R16 ;  /* 0x0008e01001007387 */ /* 0x0001e40000100a00 */
[----:B0-----:R-:W-:-:S02]  /*4a8c0*/  IMAD.MOV.U32 R16, RZ, RZ, R26 ;  /* 0x000000ffff107224 */ /* 0x001fc400078e001a */
[----:B------:R-:W-:Y:S01]  /*4a8d0*/  IMAD.MOV.U32 R17, RZ, RZ, R27 ;  /* 0x000000ffff117224 */ /* 0x000fe200078e001b */
[----:B------:R0:W-:Y:S04]  /*4a8e0*/  STL.64 [R1+0x8e8], R18 ;  /* 0x0008e81201007387 */ /* 0x0001e80000100a00 */
[----:B0-----:R-:W3:Y:S01]  /*4a8f0*/  LDL.LU.64 R18, [R1+0x5a50] ;  /* 0x005a500001127983 */ /* 0x001ee20000300a00 */
        /* <DEDUP_REMOVED lines=23> */
[----:B0-----:R-:W2:Y:S04]  /*4aa70*/  LDL.LU.64 R26, [R1+0x5a00] ;  /* 0x005a0000011a7983 */ /* 0x001ea80000300a00 */
[----:B------:R-:W4:Y:S04]  /*4aa80*/  LDL.LU.64 R24, [R1+0x59f8] ;  /* 0x0059f80001187983 */ /* 0x000f280000300a00 */
[----:B------:R-:W-:Y:S01]  /*4aa90*/  STL.64 [R1+0x5940], R28 ;  /* 0x0059401c01007387 */ /* 0x000fe20000100a00 */
        /* <DEDUP_REMOVED lines=13> */
[----:B------:R3:W-:Y:S02]  /*4ab70*/  STL.64 [R1+0x5948], R24 ;  /* 0x0059481801007387 */ /* 0x0007e40000100a00 */
[----:B---3--:R-:W-:Y:S02]  /*4ab80*/  HMMA.16816.F32 R24, R12, R22, R8 ;  /* 0x000000160c18723c */ /* 0x008fe40000001808 */
[----:B------:R-:W3:-:S15]  /*4ab90*/  LDL.LU.64 R8, [R1+0x800] ;  /* 0x0008000001087983 */ /* 0x000ede0000300a00 */
[----:B------:R-:W-:Y:S02]  /*4aba0*/  NOP ;  /* 0x0000000000007918 */ /* 0x000fe40000000000 */
[----:B------:R-:W-:Y:S04]  /*4abb0*/  STL.64 [R1+0x870], R24 ;  /* 0x0008701801007387 */ /* 0x000fe80000100a00 */
[----:B------:R-:W-:Y:S04]  /*4abc0*/  STL.64 [R1+0x878], R26 ;  /* 0x0008781a01007387 */ /* 0x000fe80000100a00 */
[----:B------:R-:W4:Y:S01]  /*4abd0*/  LDL.LU.64 R10, [R1+0x808] ;  /* 0x00080800010a7983 */ /* 0x000f220000300a00 */
[----:B--2---:R-:W-:-:S15]  /*4abe0*/  HMMA.16816.F32 R4, R12, R20, R4 ;  /* 0x000000140c04723c */ /* 0x004fde0000001804 */
[----:B------:R-:W-:-:S04]  /*4abf0*/  NOP ;  /* 0x0000000000007918 */ /* 0x000fc80000000000 */
[----:B------:R-:W-:Y:S04]  /*4ac00*/  STL.64 [R1+0x860], R4 ;  /* 0x0008600401007387 */ /* 0x000fe80000100a00 */
[----:B------:R-:W-:Y:S04]  /*4ac10*/  STL.64 [R1+0x868], R6 ;  /* 0x0008680601007387 */ /* 0x000fe80000100a00 */
[----:B----4-:R-:W-:Y:S04]  /*4ac20*/  STL.64 [R1+0x59c8], R10 ;  /* 0x0059c80a01007387 */ /* 0x010fe80000100a00 */
[----:B---3--:R0:W-:Y:S04]  /*4ac30*/  STL.64 [R1+0x59c0], R8 ;  /* 0x0059c00801007387 */ /* 0x0081e80000100a00 */
[----:B0-----:R-:W2:Y:S04]  /*4ac40*/  LDL.LU.64 R8, [R1+0x810] ;  /* 0x0008100001087983 */ /* 0x001ea80000300a00 */
[----:B------:R-:W2:Y:S04]  /*4ac50*/  LDL.LU.64 R10, [R1+0x818] ;  /* 0x00081800010a7983 */ /* 0x000ea80000300a00 */
[----:B------:R-:W3:Y:S04]  /*4ac60*/  LDL.LU.64 R4, [R1+0x7f0] ;  /* 0x0007f00001047983 */ /* 0x000ee80000300a00 */
[----:B------:R-:W3:Y:S04]  /*4ac70*/  LDL.LU.64 R6, [R1+0x7f8] ;  /* 0x0007f80001067983 */ /* 0x000ee80000300a00 */
[----:B------:R-:W4:Y:S04]  /*4ac80*/  LDL.LU.64 R24, [R1+0x7e0] ;  /* 0x0007e00001187983 */ /* 0x000f280000300a00 */
[----:B------:R-:W4:Y:S04]  /*4ac90*/  LDL.LU.64 R26, [R1+0x7e8] ;  /* 0x0007e800011a7983 */ /* 0x000f280000300a00 */
[----:B------:R-:W2:Y:S04]  /*4aca0*/  LDL.LU R2, [R1+0x14f4] ;  /* 0x0014f40001027983 */ /* 0x000ea80000300800 */
[----:B------:R-:W2:Y:S04]  /*4acb0*/  LDL.LU R3, [R1+0x14fc] ;  /* 0x0014fc0001037983 */ /* 0x000ea80000300800 */
[----:B------:R-:W2:Y:S04]  /*4acc0*/  LDL.LU R0, [R1+0x14f8] ;  /* 0x0014f80001007983 */ /* 0x000ea80000300800 */
[----:B------:R0:W-:Y:S04]  /*4acd0*/  STL.64 [R1+0x5928], R22 ;  /* 0x0059281601007387 */ /* 0x0001e80000100a00 */
[----:B0-----:R-:W2:Y:S04]  /*4ace0*/  LDL.64 R22, [R1+0x8] ;  /* 0x0000080001167983 */ /* 0x001ea80000100a00 */
[----:B------:R0:W-:Y:S04]  /*4acf0*/  STL.64 [R1+0x5920], R20 ;  /* 0x0059201401007387 */ /* 0x0001e80000100a00 */
[----:B0-----:R-:W3:Y:S04]  /*4ad00*/  LDL.64 R20, [R1+0x10] ;  /* 0x0000100001147983 */ /* 0x001ee80000100a00 */
[----:B--2---:R0:W-:Y:S02]  /*4ad10*/  STL.64 [R1+0x5970], R22 ;  /* 0x0059701601007387 */ /* 0x0041e40000100a00 */
[----:B0-----:R-:W-:-:S02]  /*4ad20*/  IMAD.MOV.U32 R22, RZ, RZ, R16 ;  /* 0x000000ffff167224 */ /* 0x001fc400078e0010 */
[----:B------:R-:W-:Y:S01]  /*4ad30*/  IMAD.MOV.U32 R23, RZ, RZ, R17 ;  /* 0x000000ffff177224 */ /* 0x000fe200078e0011 */
[----:B------:R-:W2:Y:S04]  /*4ad40*/  LDL.LU R16, [R1+0x59d4] ;  /* 0x0059d40001107983 */ /* 0x000ea80000300800 */
[----:B------:R-:W2:Y:S04]  /*4ad50*/  LDL.LU R17, [R1+0x59d0] ;  /* 0x0059d00001117983 */ /* 0x000ea80000300800 */
[----:B---3--:R0:W-:Y:S04]  /*4ad60*/  STL.64 [R1+0x5968], R20 ;  /* 0x0059681401007387 */ /* 0x0081e80000100a00 */
[----:B0-----:R-:W3:Y:S04]  /*4ad70*/  LDL.LU R21, [R1+0x14e0] ;  /* 0x0014e00001157983 */ /* 0x001ee80000300800 */
[----:B------:R-:W3:Y:S01]  /*4ad80*/  LDL.LU R20, [R1+0x14e8] ;  /* 0x0014e80001147983 */ /* 0x000ee20000300800 */
[C---:B------:R-:W-:Y:S03]  /*4ad90*/  HMMA.16816.F32 R8, R12.reuse, R18, R8 ;  /* 0x000000120c08723c */ /* 0x040fe60000001808 */
[----:B------:R-:W-:Y:S04]  /*4ada0*/  STL.64 [R1+0x5998], R22 ;  /* 0x0059981601007387 */ /* 0x000fe80000100a00 */
[----:B---3--:R0:W-:Y:S04]  /*4adb0*/  STL.64 [R1+0x5990], R20 ;  /* 0x0059901401007387 */ /* 0x0081e80000100a00 */
[----:B0-----:R-:W3:Y:S04]  /*4adc0*/  LDL.LU.64 R20, [R1+0x7d0] ;  /* 0x0007d00001147983 */ /* 0x001ee80000300a00 */
        /* <DEDUP_REMOVED lines=10> */
[----:B------:R-:W4:Y:S04]  /*4ae70*/  LDL.LU.64 R8, [R1+0x59b0] ;  /* 0x0059b00001087983 */ /* 0x000f280000300a00 */
[----:B------:R0:W-:Y:S04]  /*4ae80*/  STL.64 [R1+0x5938], R18 ;  /* 0x0059381201007387 */ /* 0x0001e80000100a00 */
[----:B0-----:R-:W3:Y:S04]  /*4ae90*/  LDL.LU R18, [R1+0x14e4] ;  /* 0x0014e40001127983 */ /* 0x001ee80000300800 */
[----:B------:R-:W3:Y:S04]  /*4aea0*/  LDL.LU R19, [R1+0x14ec] ;  /* 0x0014ec0001137983 */ /* 0x000ee80000300800 */
[----:B------:R-:W-:Y:S01]  /*4aeb0*/  STL.64 [R1+0x5930], R16 ;  /* 0x0059301001007387 */ /* 0x000fe20000100a00 */
[C---:B--2---:R-:W-:Y:S08]  /*4aec0*/  HMMA.16816.F32 R4, R12.reuse, R10, R4 ;  /* 0x0000000a0c04723c */ /* 0x044ff00000001804 */
[C---:B----4-:R-:W-:Y:S11]  /*4aed0*/  HMMA.16816.F32 R24, R12.reuse, R8, R24 ;  /* 0x000000080c18723c */ /* 0x050ff60000001818 */
[----:B------:R-:W-:Y:S04]  /*4aee0*/  STL.64 [R1+0x830], R4 ;  /* 0x0008300401007387 */ /* 0x000fe80000100a00 */
[----:B------:R0:W-:Y:S04]  /*4aef0*/  STL.64 [R1+0x838], R6 ;  /* 0x0008380601007387 */ /* 0x0001e80000100a00 */
[----:B0-----:R-:W3:Y:S04]  /*4af00*/  LDL.LU.64 R6, [R1+0x59a8] ;  /* 0x0059a80001067983 */ /* 0x001ee80000300a00 */
[----:B------:R-:W2:Y:S04]  /*4af10*/  LDL.LU.64 R4, [R1+0x59a0] ;  /* 0x0059a00001047983 */ /* 0x000ea80000300a00 */
[----:B------:R0:W-:Y:S04]  /*4af20*/  STL.64 [R1+0x820], R24 ;  /* 0x0008201801007387 */ /* 0x0001e80000100a00 */
[----:B------:R1:W-:Y:S04]  /*4af30*/  STL.64 [R1+0x828], R26 ;  /* 0x0008281a01007387 */ /* 0x0003e80000100a00 */
[----:B0-----:R-:W4:Y:S04]  /*4af40*/  LDL.LU.64 R24, [R1+0x10e0] ;  /* 0x0010e00001187983 */ /* 0x001f280000300a00 */
[----:B-1----:R-:W4:Y:S04]  /*4af50*/  LDL.LU.64 R26, [R1+0x10e8] ;  /* 0x0010e800011a7983 */ /* 0x002f280000300a00 */
[----:B------:R-:W2:Y:S04]  /*4af60*/  LDL.64 R28, [R1] ;  /* 0x00000000011c7983 */ /* 0x000ea80000100a00 */
[----:B------:R-:W-:Y:S04]  /*4af70*/  STL [R1+0x590c], R9 ;  /* 0x00590c0901007387 */ /* 0x000fe80000100800 */
[----:B------:R-:W-:Y:S04]  /*4af80*/  STL.64 [R1+0x5960], R10 ;  /* 0x0059600a01007387 */ /* 0x000fe80000100a00 */
[----:B------:R0:W-:Y:S04]  /*4af90*/  STL [R1+0x5958], R8 ;  /* 0x0059580801007387 */ /* 0x0001e80000100800 */
[----:B0-----:R-:W2:Y:S04]  /*4afa0*/  LDL.LU.64 R8, [R1+0x7c0] ;  /* 0x0007c00001087983 */ /* 0x001ea80000300a00 */
[----:B------:R-:W2:Y:S01]  /*4afb0*/  LDL.LU.64 R10, [R1+0x7c8] ;  /* 0x0007c800010a7983 */ /* 0x000ea20000300a00 */
[C---:B---3--:R-:W-:Y:S08]  /*4afc0*/  HMMA.16816.F32 R20, R12.reuse, R6, R20 ;  /* 0x000000060c14723c */ /* 0x048ff00000001814 */
[----:B--2---:R-:W-:Y:S11]  /*4afd0*/  HMMA.16816.F32 R8, R12, R4, R8 ;  /* 0x000000040c08723c */ /* 0x004ff60000001808 */
[----:B------:R-:W-:Y:S04]  /*4afe0*/  STL.64 [R1+0x810], R20 ;  /* 0x0008101401007387 */ /* 0x000fe80000100a00 */
[----:B------:R0:W-:Y:S04]  /*4aff0*/  STL.64 [R1+0x818], R22 ;  /* 0x0008181601007387 */ /* 0x0001e80000100a00 */
[----:B0-----:R-:W2:Y:S04]  /*4b000*/  LDL.LU.64 R22, [R1+0x5998] ;  /* 0x0059980001167983 */ /* 0x001ea80000300a00 */
[----:B------:R-:W3:Y:S04]  /*4b010*/  LDL.LU.64 R20, [R1+0x5990] ;  /* 0x0059900001147983 */ /* 0x000ee80000300a00 */
[----:B------:R0:W-:Y:S04]  /*4b020*/  STL.64 [R1+0x800], R8 ;  /* 0x0008000801007387 */ /* 0x0001e80000100a00 */
[----:B------:R1:W-:Y:S04]  /*4b030*/  STL.64 [R1+0x808], R10 ;  /* 0x0008080a01007387 */ /* 0x0003e80000100a00 */
[----:B0-----:R-:W2:Y:S04]  /*4b040*/  LDL.LU.64 R8, [R1+0x7a0] ;  /* 0x0007a00001087983 */ /* 0x001ea80000300a00 */
[----:B-1----:R-:W2:Y:S04]  /*4b050*/  LDL.LU.64 R10, [R1+0x7a8] ;  /* 0x0007a800010a7983 */ /* 0x002ea80000300a00 */
[----:B--2---:R-:W-:Y:S04]  /*4b060*/  STL.64 [R1+0x5980], R10 ;  /* 0x0059800a01007387 */ /* 0x004fe80000100a00 */
[----:B------:R0:W-:Y:S04]  /*4b070*/  STL.64 [R1+0x5978], R8 ;  /* 0x0059780801007387 */ /* 0x0001e80000100a00 */
[----:B0-----:R-:W2:Y:S04]  /*4b080*/  LDL.LU.64 R8, [R1+0x7b0] ;  /* 0x0007b00001087983 */ /* 0x001ea80000300a00 */
[----:B------:R-:W2:Y:S04]  /*4b090*/  LDL.LU.64 R10, [R1+0x7b8] ;  /* 0x0007b800010a7983 */ /* 0x000ea80000300a00 */
[----:B------:R0:W-:Y:S04]  /*4b0a0*/  STL [R1+0x58f4], R5 ;  /* 0x0058f40501007387 */ /* 0x0001e80000100800 */
[----:B0-----:R-:W2:Y:S01]  /*4b0b0*/  LDL.LU R5, [R1+0x14f0] ;  /* 0x0014f00001057983 */ /* 0x001ea20000300800 */
[----:B---3--:R-:W-:-:S02]  /*4b0c0*/  IMAD R21, R21, 0x100, R18 ;  /* 0x0000010015157824 */ /* 0x008fc400078e0212 */
[----:B------:R-:W-:Y:S01]  /*4b0d0*/  IMAD R20, R20, 0x100, R19 ;  /* 0x0000010014147824 */ /* 0x000fe200078e0213 */
[----:B------:R-:W3:Y:S04]  /*4b0e0*/  LDL.LU.64 R16, [R1+0x790] ;  /* 0x0007900001107983 */ /* 0x000ee80000300a00 */
[----:B------:R-:W3:Y:S01]  /*4b0f0*/  LDL.LU.64 R18, [R1+0x798] ;  /* 0x0007980001127983 */ /* 0x000ee20000300a00 */
[----:B------:R-:W-:Y:S02]  /*4b100*/  IMAD R0, R0, 0x100, R3 ;  /* 0x0000010000007824 */ /* 0x000fe400078e0203 */
[----:B--2---:R-:W-:Y:S02]  /*4b110*/  IMAD R5, R5, 0x100, R2 ;  /* 0x0000010005057824 */ /* 0x004fe400078e0202 */
[----:B------:R-:W4:Y:S04]  /*4b120*/  LDL.LU R2, [R1+0x598c] ;  /* 0x00598c0001027983 */ /* 0x000f280000300800 */
[----:B------:R-:W4:Y:S02]  /*4b130*/  LDL.LU R3, [R1+0x5988] ;  /* 0x0059880001037983 */ /* 0x000f240000300800 */
[----:B----4-:R-:W-:Y:S02]  /*4b140*/  HMMA.16816.F32 R12, R12, R2, R24 ;  /* 0x000000020c0c723c */ /* 0x010fe40000001818 */
[----:B------:R-:W-:Y:S04]  /*4b150*/  STL [R1+0x58f0], R2 ;  /* 0x0058f00201007387 */ /* 0x000fe80000100800 */
[----:B------:R-:W-:-:S13]  /*4b160*/  STL [R1+0x58ec], R3 ;  /* 0x0058ec0301007387 */ /* 0x000fda0000100800 */
[----:B------:R0:W-:Y:S04]  /*4b170*/  STL.64 [R1+0x2a0], R12 ;  /* 0x0002a00c01007387 */ /* 0x0001e80000100a00 */
[----:B------:R1:W-:Y:S04]  /*4b180*/  STL.64 [R1+0x2a8], R14 ;  /* 0x0002a80e01007387 */ /* 0x0003e80000100a00 */
[----:B------:R-:W2:Y:S04]  /*4b190*/  LDL.LU.64 R24, [R1+0x780] ;  /* 0x0007800001187983 */ /* 0x000ea80000300a00 */
[----:B------:R-:W2:Y:S01]  /*4b1a0*/  LDL.LU.64 R26, [R1+0x788] ;  /* 0x00078800011a7983 */ /* 0x000ea20000300a00 */
[----:B0-----:R-:W-:-:S02]  /*4b1b0*/  F2FP.F16.E5M2.UNPACK_B R12, R21 ;  /* 0x00000015ff0c723e */ /* 0x001fc400020004ff */
[----:B------:R-:W-:Y:S02]  /*4b1c0*/  F2FP.F16.E5M2.UNPACK_B R13, R20 ;  /* 0x00000014ff0d723e */ /* 0x000fe400020004ff */
[----:B-1----:R-:W-:Y:S02]  /*4b1d0*/  F2FP.F16.E5M2.UNPACK_B R14, R5 ;  /* 0x00000005ff0e723e */ /* 0x002fe400020004ff */
[----:B------:R-:W-:-:S07]  /*4b1e0*/  F2FP.F16.E5M2.UNPACK_B R15, R0 ;  /* 0x00000000ff0f723e */ /* 0x000fce00020004ff */
[----:B------:R-:W-:Y:S01]  /*4b1f0*/  HMMA.16816.F32 R20, R12, R22, R8 ;  /* 0x000000160c14723c */ /* 0x000fe20000001808 */
[----:B------:R-:W4:Y:S04]  /*4b200*/  LDL.LU.64 R10, [R1+0x5980] ;  /* 0x00598000010a7983 */ /* 0x000f280000300a00 */
[----:B------:R-:W4:-:S14]  /*4b210*/  LDL.LU.64 R8, [R1+0x5978] ;  /* 0x0059780001087983 */ /* 0x000f1c0000300a00 */
[----:B------:R-:W-:Y:S04]  /*4b220*/  STL.64 [R1+0x7f0], R20 ;  /* 0x0007f01401007387 */ /* 0x000fe80000100a00 */
[----:B------:R0:W-:Y:S04]  /*4b230*/  STL.64 [R1+0x7f8], R22 ;  /* 0x0007f81601007387 */ /* 0x0001e80000100a00 */
[----:B0-----:R-:W3:Y:S04]  /*4b240*/  LDL.LU.64 R22, [R1+0x5970] ;  /* 0x0059700001167983 */ /* 0x001ee80000300a00 */
[----:B------:R-:W4:Y:S02]  /*4b250*/  LDL.LU.64 R20, [R1+0x5968] ;  /* 0x0059680001147983 */ /* 0x000f240000300a00 */
[----:B----4-:R-:W-:-:S15]  /*4b260*/  HMMA.16816.F32 R8, R12, R20, R8 ;  /* 0x000000140c08723c */ /* 0x010fde0000001808 */
[----:B------:R-:W-:-:S04]  /*4b270*/  NOP ;  /* 0x0000000000007918 */ /* 0x000fc80000000000 */
[----:B------:R-:W-:Y:S04]  /*4b280*/  STL.64 [R1+0x7e0], R8 ;  /* 0x0007e00801007387 */ /* 0x000fe80000100a00 */
[----:B------:R0:W-:Y:S04]  /*4b290*/  STL.64 [R1+0x7e8], R10 ;  /* 0x0007e80a01007387 */ /* 0x0001e80000100a00 */
[----:B0-----:R-:W4:Y:S04]  /*4b2a0*/  LDL.LU.64 R10, [R1+0x5960] ;  /* 0x00596000010a7983 */ /* 0x001f280000300a00 */
[----:B------:R-:W4:Y:S01]  /*4b2b0*/  LDL.LU R8, [R1+0x5958] ;  /* 0x0059580001087983 */ /* 0x000f220000300800 */
[C---:B---3--:R-:W-:Y:S08]  /*4b2c0*/  HMMA.16816.F32 R16, R12.reuse, R22, R16 ;  /* 0x000000160c10723c */ /* 0x048ff00000001810 */
[----:B--2---:R-:W-:Y:S01]  /*4b2d0*/  HMMA.16816.F32 R24, R12, R28, R24 ;  /* 0x0000001c0c18723c */ /* 0x004fe20000001818 */
[----:B------:R-:W-:-:S02]  /*4b2e0*/  IMAD.MOV.U32 R2, RZ, RZ, R20 ;  /* 0x000000ffff027224 */ /* 0x000fc400078e0014 */
[----:B------:R-:W-:-:S03]  /*4b2f0*/  IMAD.MOV.U32 R5, RZ, RZ, R22 ;  /* 0x000000ffff057224 */ /* 0x000fc600078e0016 */
[----:B------:R-:W-:Y:S01]  /*4b300*/  STL [R1+0x5908], R2 ;  /* 0x0059080201007387 */ /* 0x000fe20000100800 */
[----:B------:R-:W-:Y:S02]  /*4b310*/  IMAD.MOV.U32 R0, RZ, RZ, R21 ;  /* 0x000000ffff007224 */ /* 0x000fe400078e0015 */
[----:B------:R-:W-:Y:S02]  /*4b320*/  IMAD.MOV.U32 R3, RZ, RZ, R23 ;  /* 0x000000ffff037224 */ /* 0x000fe400078e0017 */
[----:B------:R0:W-:Y:S04]  /*4b330*/  STL.64 [R1+0x7d0], R16 ;  /* 0x0007d01001007387 */ /* 0x0001e80000100a00 */
[----:B------:R1:W-:Y:S01]  /*4b340*/  STL.64 [R1+0x7d8], R18 ;  /* 0x0007d81201007387 */ /* 0x0003e20000100a00 */
[----:B------:R-:W-:-:S03]  /*4b350*/  IMAD.MOV.U32 R9, RZ, RZ, R28 ;  /* 0x000000ffff097224 */ /* 0x000fc600078e001c */
[----:B0-----:R-:W2:Y:S04]  /*4b360*/  LDL.LU.64 R16, [R1+0x760] ;  /* 0x0007600001107983 */ /* 0x001ea80000300a00 */
[----:B-1----:R-:W2:Y:S04]  /*4b370*/  LDL.LU.64 R18, [R1+0x768] ;  /* 0x0007680001127983 */ /* 0x002ea80000300a00 */
[----:B------:R-:W3:Y:S04]  /*4b380*/  LDL.LU.64 R20, [R1+0x750] ;  /* 0x0007500001147983 */ /* 0x000ee80000300a00 */
[----:B------:R-:W3:Y:S04]  /*4b390*/  LDL.LU.64 R22, [R1+0x758] ;  /* 0x0007580001167983 */ /* 0x000ee80000300a00 */
[----:B------:R-:W-:Y:S04]  /*4b3a0*/  STL.64 [R1+0x5900], R6 ;  /* 0x0059000601007387 */ /* 0x000fe80000100a00 */
[----:B------:R0:W-:Y:S01]  /*4b3b0*/  STL.64 [R1+0x58f8], R4 ;  /* 0x0058f80401007387 */ /* 0x0001e20000100a00 */
[----:B------:R-:W-:-:S03]  /*4b3c0*/  IMAD.MOV.U32 R2, RZ, RZ, R29 ;  /* 0x000000ffff027224 */ /* 0x000fc600078e001d */
[----:B0-----:R-:W2:Y:S04]  /*4b3d0*/  LDL.LU.64 R4, [R1+0x730] ;  /* 0x0007300001047983 */ /* 0x001ea80000300a00 */
[----:B------:R-:W2:Y:S04]  /*4b3e0*/  LDL.LU.64 R6, [R1+0x738] ;  /* 0x0007380001067983 */ /* 0x000ea80000300a00 */
[----:B------:R-:W-:Y:S04]  /*4b3f0*/  STL.64 [R1+0x7c0], R24 ;  /* 0x0007c01801007387 */ /* 0x000fe80000100a00 */
[----:B------:R0:W-:Y:S04]  /*4b400*/  STL.64 [R1+0x7c8], R26 ;  /* 0x0007c81a01007387 */ /* 0x0001e80000100a00 */
[----:B0-----:R-:W2:Y:S04]  /*4b410*/  LDL.LU.64 R26, [R1+0x5950] ;  /* 0x00595000011a7983 */ /* 0x001ea80000300a00 */
[----:B------:R-:W3:Y:S04]  /*4b420*/  LDL.LU.64 R24, [R1+0x5948] ;  /* 0x0059480001187983 */ /* 0x000ee80000300a00 */
[----:B------:R-:W3:Y:S04]  /*4b430*/  LDL.LU.64 R28, [R1+0x5940] ;  /* 0x00594000011c7983 */ /* 0x000ee80000300a00 */
[----:B----4-:R-:W-:Y:S04]  /*4b440*/  STL.64 [R1+0x5918], R10 ;  /* 0x0059180a01007387 */ /* 0x010fe80000100a00 */
[----:B------:R0:W-:Y:S04]  /*4b450*/  STL.64 [R1+0x5910], R8 ;  /* 0x0059100801007387 */ /* 0x0001e80000100a00 */
[----:B0-----:R-:W4:Y:S04]  /*4b460*/  LDL.LU.64 R8, [R1+0x770] ;  /* 0x0007700001087983 */ /* 0x001f280000300a00 */
[----:B------:R-:W4:Y:S01]  /*4b470*/  LDL.LU.64 R10, [R1+0x778] ;  /* 0x00077800010a7983 */ /* 0x000f220000300a00 */
[C---:B--2---:R-:W-:Y:S08]  /*4b480*/  HMMA.16816.F32 R16, R12.reuse, R26, R16 ;  /* 0x0000001a0c10723c */ /* 0x044ff00000001810 */
[C---:B---3--:R-:W-:Y:S08]  /*4b490*/  HMMA.16816.F32 R20, R12.reuse, R24, R20 ;  /* 0x000000180c14723c */ /* 0x048ff00000001814 */
[----:B----4-:R-:W-:-:S15]  /*4b4a0*/  HMMA.16816.F32 R8, R12, R28, R8 ;  /* 0x0000001c0c08723c */ /* 0x010fde0000001808 */
[----:B------:R-:W-:-:S04]  /*4b4b0*/  NOP ;  /* 0x0000000000007918 */ /* 0x000fc80000000000 */
[----:B------:R0:W-:Y:S04]  /*4b4c0*/  STL.64 [R1+0x7b0], R8 ;  /* 0x0007b00801007387 */ /* 0x0001e80000100a00 */
[----:B------:R1:W-:Y:S04]  /*4b4d0*/  STL.64 [R1+0x7b8], R10 ;  /* 0x0007b80a01007387 */ /* 0x0003e80000100a00 */
[----:B0-----:R-:W2:Y:S04]  /*4b4e0*/  LDL.LU.64 R8, [R1+0x720] ;  /* 0x0007200001087983 */ /* 0x001ea80000300a00 */
[----:B-1----:R-:W2:Y:S04]  /*4b4f0*/  LDL.LU.64 R10, [R1+0x728] ;  /* 0x00072800010a7983 */ /* 0x002ea80000300a00 */
[----:B------:R-:W-:Y:S04]  /*4b500*/  STL [R1+0x58e8], R29 ;  /* 0x0058e81d01007387 */ /* 0x000fe80000100800 */
        /* <DEDUP_REMOVED lines=9> */
[----:B------:R0:W-:Y:S04]  /*4b5a0*/  STL.64 [R1+0x5870], R24 ;  /* 0x0058701801007387 */ /* 0x0001e80000100a00 */
[----:B0-----:R-:W4:Y:S04]  /*4b5b0*/  LDL.LU.64 R24, [R1+0x740] ;  /* 0x0007400001187983 */ /* 0x001f280000300a00 */
[----:B------:R-:W4:Y:S02]  /*4b5c0*/  LDL.LU.64 R26, [R1+0x748] ;  /* 0x00074800011a7983 */ /* 0x000f240000300a00 */
[----:B----4-:R-:W-:-:S15]  /*4b5d0*/  HMMA.16816.F32 R24, R12, R22, R24 ;  /* 0x000000160c18723c */ /* 0x010fde0000001818 */
[----:B------:R-:W-:-:S04]  /*4b5e0*/  NOP ;  /* 0x0000000000007918 */ /* 0x000fc80000000000 */
[----:B------:R-:W-:Y:S04]  /*4b5f0*/  STL.64 [R1+0x780], R24 ;  /* 0x0007801801007387 */ /* 0x000fe80000100a00 */
[----:B------:R2:W-:Y:S02]  /*4b600*/  STL.64 [R1+0x788], R26 ;  /* 0x0007881a01007387 */ /* 0x0005e40000100a00 */
[C---:B--2---:R-:W-:Y:S02]  /*4b610*/  HMMA.16816.F32 R24, R12.reuse, R20, R4 ;  /* 0x000000140c18723c */ /* 0x044fe40000001804 */
[----:B------:R-:W2:Y:S04]  /*4b620*/  LDL.LU.64 R4, [R1+0x700] ;  /* 0x0007000001047983 */ /* 0x000ea80000300a00 */
[----:B------:R-:W2:Y:S02]  /*4b630*/  LDL.LU.64 R6, [R1+0x708] ;  /* 0x0007080001067983 */ /* 0x000ea40000300a00 */
[C---:B------:R-:W-:Y:S11]  /*4b640*/  HMMA.16816.F32 R8, R12.reuse, R18, R8 ;  /* 0x000000120c08723c */ /* 0x040ff60000001808 */
[----:B------:R0:W-:Y:S04]  /*4b650*/  STL.64 [R1+0x770], R24 ;  /* 0x0007701801007387 */ /* 0x0001e80000100a00 */
[----:B------:R1:W-:Y:S04]  /*4b660*/  STL.64 [R1+0x778], R26 ;  /* 0x0007781a01007387 */ /* 0x0003e80000100a00 */
[----:B0-----:R-:W4:Y:S04]  /*4b670*/  LDL.LU R25, [R1+0x1504] ;  /* 0x0015040001197983 */ /* 0x001f280000300800 */
[----:B------:R-:W4:Y:S04]  /*4b680*/  LDL.LU R29, [R1+0x1500] ;  /* 0x00150000011d7983 */ /* 0x000f280000300800 */
[----:B-1----:R-:W2:Y:S04]  /*4b690*/  LDL.LU R26, [R1+0x150c] ;  /* 0x00150c00011a7983 */ /* 0x002ea80000300800 */
[----:B------:R-:W2:Y:S04]  /*4b6a0*/  LDL.LU R27, [R1+0x1508] ;  /* 0x00150800011b7983 */ /* 0x000ea80000300800 */
[----:B------:R-:W-:Y:S04]  /*4b6b0*/  STL.64 [R1+0x5868], R22 ;  /* 0x0058681601007387 */ /* 0x000fe80000100a00 */
[----:B------:R0:W-:Y:S04]  /*4b6c0*/  STL.64 [R1+0x5860], R20 ;  /* 0x0058601401007387 */ /* 0x0001e80000100a00 */
[----:B0-----:R-:W3:Y:S04]  /*4b6d0*/  LDL.LU.64 R20, [R1+0x710] ;  /* 0x0007100001147983 */ /* 0x001ee80000300a00 */
[----:B------:R-:W3:Y:S04]  /*4b6e0*/  LDL.LU.64 R22, [R1+0x718] ;  /* 0x0007180001167983 */ /* 0x000ee80000300a00 */
[----:B------:R-:W-:Y:S04]  /*4b6f0*/  STL.64 [R1+0x760], R8 ;  /* 0x0007600801007387 */ /* 0x000fe80000100a00 */
[----:B------:R0:W-:Y:S04]  /*4b700*/  STL.64 [R1+0x768], R10 ;  /* 0x0007680a01007387 */ /* 0x0001e80000100a00 */
[----:B0-----:R-:W2:Y:S04]  /*4b710*/  LDL.LU.64 R10, [R1+0x5918] ;  /* 0x00591800010a7983 */ /* 0x001ea80000300a00 */
[----:B------:R-:W2:Y:S01]  /*4b720*/  LDL.LU.64 R8, [R1+0x5910] ;  /* 0x0059100001087983 */ /* 0x000ea20000300a00 */
[----:B---3--:R-:W-:-:S15]  /*4b730*/  HMMA.16816.F32 R20, R12, R16, R20 ;  /* 0x000000100c14723c */ /* 0x008fde0000001814 */
[----:B------:R-:W-:-:S04]  /*4b740*/  NOP ;  /* 0x0000000000007918 */ /* 0x000fc80000000000 */
[----:B------:R0:W-:Y:S04]  /*4b750*/  STL.64 [R1+0x750], R20 ;  /* 0x0007501401007387 */ /* 0x0001e80000100a00 */
[----:B------:R1:W-:Y:S01]  /*4b760*/  STL.64 [R1+0x758], R22 ;  /* 0x0007581601007387 */ /* 0x0003e20000100a00 */
[----:B--2---:R-:W-:Y:S03]  /*4b770*/  HMMA.16816.F32 R4, R12, R10, R4 ;  /* 0x0000000a0c04723c */ /* 0x004fe60000001804 */
[----:B0-----:R-:W2:Y:S04]  /*4b780*/  LDL.LU.64 R20, [R1+0x290] ;  /* 0x0002900001147983 */ /* 0x001ea80000300a00 */
[----:B-1----:R-:W2:Y:S04]  /*4b790*/  LDL.LU.64 R22, [R1+0x298] ;  /* 0x0002980001167983 */ /* 0x002ea80000300a00 */
[----:B------:R0:W-:Y:S02]  /*4b7a0*/  STL.64 [R1+0x5888], R18 ;  /* 0x0058881201007387 */ /* 0x0001e40000100a00 */
[----:B0-----:R-:W-:-:S02]  /*4b7b0*/  IMAD.MOV.U32 R18, RZ, RZ, R9 ;  /* 0x000000ffff127224 */ /* 0x001fc400078e0009 */
[----:B------:R-:W-:Y:S01]  /*4b7c0*/  IMAD.MOV.U32 R19, RZ, RZ, R2 ;  /* 0x000000ffff137224 */ /* 0x000fe200078e0002 */
[----:B------:R-:W3:Y:S04]  /*4b7d0*/  LDL.LU R9, [R1+0x590c] ;  /* 0x00590c0001097983 */ /* 0x000ee80000300800 */
[----:B------:R-:W2:Y:S04]  /*4b7e0*/  LDL.LU R2, [R1+0x5908] ;  /* 0x0059080001027983 */ /* 0x000ea80000300800 */
[----:B------:R0:W-:Y:S04]  /*4b7f0*/  STL.64 [R1+0x5880], R16 ;  /* 0x0058801001007387 */ /* 0x0001e80000100a00 */
[----:B------:R1:W-:Y:S04]  /*4b800*/  STL.64 [R1+0x58a0], R18 ;  /* 0x0058a01201007387 */ /* 0x0003e80000100a00 */
[----:B0-----:R-:W3:Y:S04]  /*4b810*/  LDL.LU.64 R16, [R1+0x6f0] ;  /* 0x0006f00001107983 */ /* 0x001ee80000300a00 */
[----:B-1----:R-:W3:Y:S04]  /*4b820*/  LDL.LU.64 R18, [R1+0x6f8] ;  /* 0x0006f80001127983 */ /* 0x002ee80000300a00 */
[----:B------:R-:W-:Y:S04]  /*4b830*/  STL.64 [R1+0x740], R4 ;  /* 0x0007400401007387 */ /* 0x000fe80000100a00 */
[----:B------:R0:W-:Y:S04]  /*4b840*/  STL.64 [R1+0x748], R6 ;  /* 0x0007480601007387 */ /* 0x0001e80000100a00 */
[----:B0-----:R-:W2:Y:S04]  /*4b850*/  LDL.LU.64 R6, [R1+0x5900] ;  /* 0x0059000001067983 */ /* 0x001ea80000300a00 */
[----:B------:R-:W2:Y:S01]  /*4b860*/  LDL.LU.64 R4, [R1+0x58f8] ;  /* 0x0058f80001047983 */ /* 0x000ea20000300a00 */
[----:B---3--:R-:W-:-:S15]  /*4b870*/  HMMA.16816.F32 R16, R12, R8, R16 ;  /* 0x000000080c10723c */ /* 0x008fde0000001810 */
[----:B------:R-:W-:-:S04]  /*4b880*/  NOP ;  /* 0x0000000000007918 */ /* 0x000fc80000000000 */
[----:B------:R2:W-:Y:S04]  /*4b890*/  STL.64 [R1+0x730], R16 ;  /* 0x0007301001007387 */ /* 0x0005e80000100a00 */
[----:B------:R-:W-:Y:S01]  /*4b8a0*/  STL.64 [R1+0x738], R18 ;  /* 0x0007381201007387 */ /* 0x000fe20000100a00 */
[----:B--2---:R-:W-:Y:S02]  /*4b8b0*/  IMAD.MOV.U32 R16, RZ, RZ, R5 ;  /* 0x000000ffff107224 */ /* 0x004fe400078e0005 */
[----:B------:R-:W-:Y:S01]  /*4b8c0*/  IMAD.MOV.U32 R17, RZ, RZ, R3 ;  /* 0x000000ffff117224 */ /* 0x000fe200078e0003 */
[----:B------:R-:W2:Y:S04]  /*4b8d0*/  LDL.LU R5, [R1+0x58f4] ;  /* 0x0058f40001057983 */ /* 0x000ea80000300800 */
[----:B------:R0:W-:Y:S04]  /*4b8e0*/  STL.64 [R1+0x58b8], R16 ;  /* 0x0058b81001007387 */ /* 0x0001e80000100a00 */
[----:B0-----:R-:W3:Y:S04]  /*4b8f0*/  LDL.LU.64 R16, [R1+0x6e0] ;  /* 0x0006e00001107983 */ /* 0x001ee80000300a00 */
[----:B------:R-:W3:Y:S04]  /*4b900*/  LDL.LU.64 R18, [R1+0x6e8] ;  /* 0x0006e80001127983 */ /* 0x000ee80000300a00 */
[----:B------:R-:W-:Y:S04]  /*4b910*/  STL.64 [R1+0x5858], R10 ;  /* 0x0058580a01007387 */ /* 0x000fe80000100a00 */
[----:B------:R3:W-:Y:S01]  /*4b920*/  STL.64 [R1+0x5850], R8 ;  /* 0x0058500801007387 */ /* 0x0007e20000100a00 */
[----:B----4-:R-:W-:Y:S01]  /*4b930*/  IMAD R29, R29, 0x100, R25 ;  /* 0x000001001d1d7824 */ /* 0x010fe200078e0219 */
[----:B---3--:R-:W-:Y:S01]  /*4b940*/  HMMA.16816.F32 R8, R12, R6, R16 ;  /* 0x000000060c08723c */ /* 0x008fe20000001810 */
[----:B------:R-:W-:-:S02]  /*4b950*/  IMAD.MOV.U32 R18, RZ, RZ, R2 ;  /* 0x000000ffff127224 */ /* 0x000fc400078e0002 */
[----:B------:R-:W-:-:S15]  /*4b960*/  IMAD.MOV.U32 R19, RZ, RZ, R0 ;  /* 0x000000ffff137224 */ /* 0x000fde00078e0000 */
[----:B------:R-:W-:Y:S01]  /*4b970*/  NOP ;  /* 0x0000000000007918 */ /* 0x000fe20000000000 */
[----:B------:R-:W-:Y:S04]  /*4b980*/  STL.64 [R1+0x720], R8 ;  /* 0x0007200801007387 */ /* 0x000fe80000100a00 */
[----:B------:R2:W-:Y:S02]  /*4b990*/  STL.64 [R1+0x728], R10 ;  /* 0x0007280a01007387 */ /* 0x0005e40000100a00 */
[----:B--2---:R-:W-:Y:S02]  /*4b9a0*/  HMMA.16816.F32 R8, R12, R4, R20 ;  /* 0x000000040c08723c */ /* 0x004fe40000001814 */
[----:B------:R0:W-:Y:S04]  /*4b9b0*/  STL.64 [R1+0x58d0], R18 ;  /* 0x0058d01201007387 */ /* 0x0001e80000100a00 */
[----:B------:R-:W2:Y:S04]  /*4b9c0*/  LDL.LU R2, [R1+0x1514] ;  /* 0x0015140001027983 */ /* 0x000ea80000300800 */
[----:B0-----:R-:W2:Y:S09]  /*4b9d0*/  LDL.LU R18, [R1+0x1510] ;  /* 0x0015100001127983 */ /* 0x001eb20000300800 */
[----:B------:R-:W-:Y:S04]  /*4b9e0*/  STL.64 [R1+0x710], R8 ;  /* 0x0007100801007387 */ /* 0x000fe80000100a00 */
[----:B------:R-:W-:Y:S04]  /*4b9f0*/  STL.64 [R1+0x718], R10 ;  /* 0x0007180a01007387 */ /* 0x000fe80000100a00 */
[----:B------:R-:W3:Y:S04]  /*4ba00*/  LDL.LU R3, [R1+0x151c] ;  /* 0x00151c0001037983 */ /* 0x000ee80000300800 */
[----:B------:R-:W3:Y:S04]  /*4ba10*/  LDL.LU R0, [R1+0x1518] ;  /* 0x0015180001007983 */ /* 0x000ee80000300800 */
[----:B------:R-:W4:Y:S04]  /*4ba20*/  LDL R16, [R1+0x18] ;  /* 0x0000180001107983 */ /* 0x000f280000100800 */
[----:B------:R-:W4:Y:S04]  /*4ba30*/  LDL R17, [R1+0x1c] ;  /* 0x00001c0001117983 */ /* 0x000f280000100800 */
[----:B------:R-:W-:Y:S04]  /*4ba40*/  STL.64 [R1+0x5848], R6 ;  /* 0x0058480601007387 */ /* 0x000fe80000100a00 */
[----:B------:R0:W-:Y:S01]  /*4ba50*/  STL.64 [R1+0x5840], R4 ;  /* 0x0058400401007387 */ /* 0x0001e20000100a00 */
[----:B------:R-:W-:-:S03]  /*4ba60*/  IMAD R19, R27, 0x100, R26 ;  /* 0x000001001b137824 */ /* 0x000fc600078e021a */
[----:B0-----:R-:W2:Y:S04]  /*4ba70*/  LDL.LU.64 R4, [R1+0x6d0] ;  /* 0x0006d00001047983 */ /* 0x001ea80000300a00 */
[----:B------:R-:W2:Y:S04]  /*4ba80*/  LDL.LU.64 R6, [R1+0x6d8] ;  /* 0x0006d80001067983 */ /* 0x000ea80000300a00 */
        /* <DEDUP_REMOVED lines=15> */
[----:B---3--:R-:W-:Y:S01]  /*4bb80*/  IMAD R0, R0, 0x100, R3 ;  /* 0x0000010000007824 */ /* 0x008fe200078e0203 */
[----:B--2---:R-:W-:Y:S04]  /*4bb90*/  STL.64 [R1+0x58e0], R26 ;  /* 0x0058e01a01007387 */ /* 0x004fe80000100a00 */
[----:B------:R0:W-:Y:S04]  /*4bba0*/  STL.64 [R1+0x58d8], R24 ;  /* 0x0058d81801007387 */ /* 0x0001e80000100a00 */
[----:B0-----:R-:W4:Y:S04]  /*4bbb0*/  LDL.LU.64 R24, [R1+0x6c0] ;  /* 0x0006c00001187983 */ /* 0x001f280000300a00 */
[----:B------:R-:W4:Y:S04]  /*4bbc0*/  LDL.LU.64 R26, [R1+0x6c8] ;  /* 0x0006c800011a7983 */ /* 0x000f280000300a00 */
[----:B------:R-:W2:Y:S04]  /*4bbd0*/  LDL.LU.64 R20, [R1+0x670] ;  /* 0x0006700001147983 */ /* 0x000ea80000300a00 */
[----:B------:R-:W2:Y:S04]  /*4bbe0*/  LDL.LU.64 R22, [R1+0x678] ;  /* 0x0006780001167983 */ /* 0x000ea80000300a00 */
[----:B------:R-:W3:Y:S04]  /*4bbf0*/  LDL.LU.64 R8, [R1+0x660] ;  /* 0x0006600001087983 */ /* 0x000ee80000300a00 */
[----:B------:R-:W3:Y:S04]  /*4bc00*/  LDL.LU.64 R10, [R1+0x668] ;  /* 0x00066800010a7983 */ /* 0x000ee80000300a00 */
        /* <DEDUP_REMOVED lines=10> */
[----:B------:R-:W-:-:S07]  /*4bcb0*/  F2FP.F16.E5M2.UNPACK_B R15, R0 ;  /* 0x00000000ff0f723e */ /* 0x000fce00020004ff */
[C---:B----4-:R-:W-:Y:S01]  /*4bcc0*/  HMMA.16816.F32 R16, R12.reuse, R16, R24 ;  /* 0x000000100c10723c */ /* 0x050fe20000001818 */
[----:B------:R-:W-:Y:S04]  /*4bcd0*/  STL [R1+0x5838], R3 ;  /* 0x0058380301007387 */ /* 0x000fe80000100800 */
[----:B------:R-:W4:Y:S04]  /*4bce0*/  LDL.LU R29, [R1+0x58e8] ;  /* 0x0058e800011d7983 */ /* 0x000f280000300800 */
[----:B------:R-:W2:Y:S04]  /*4bcf0*/  LDL.LU.64 R26, [R1+0x58e0] ;  /* 0x0058e000011a7983 */ /* 0x000ea80000300a00 */
[----:B------:R-:W2:Y:S06]  /*4bd00*/  LDL.LU.64 R24, [R1+0x58d8] ;  /* 0x0058d80001187983 */ /* 0x000eac0000300a00 */
        /* <DEDUP_REMOVED lines=16> */
[----:B------:R-:W4:Y:S04]  /*4be10*/  LDL.LU.64 R26, [R1+0x5898] ;  /* 0x00589800011a7983 */ /* 0x000f280000300a00 */
[----:B------:R-:W4:-:S13]  /*4be20*/  LDL.LU.64 R24, [R1+0x5890] ;  /* 0x0058900001187983 */ /* 0x000f1a0000300a00 */
[----:B------:R-:W-:Y:S04]  /*4be30*/  STL.64 [R1+0x6d0], R16 ;  /* 0x0006d01001007387 */ /* 0x000fe80000100a00 */
[----:B------:R0:W-:Y:S04]  /*4be40*/  STL.64 [R1+0x6d8], R18 ;  /* 0x0006d81201007387 */ /* 0x0001e80000100a00 */
[----:B0-----:R-:W2:Y:S04]  /*4be50*/  LDL.LU.64 R18, [R1+0x5888] ;  /* 0x0058880001127983 */ /* 0x001ea80000300a00 */
[----:B------:R-:W2:Y:S01]  /*4be60*/  LDL.LU.64 R16, [R1+0x5880] ;  /* 0x0058800001107983 */ /* 0x000ea20000300a00 */
[----:B----4-:R-:W-:-:S15]  /*4be70*/  HMMA.16816.F32 R24, R12, R28, R24 ;  /* 0x0000001c0c18723c */ /* 0x010fde0000001818 */
        /* <DEDUP_REMOVED lines=9> */
[----:B0-----:R-:W3:Y:S04]  /*4bf10*/  LDL.LU.64 R22, [R1+0x5868] ;  /* 0x0058680001167983 */ /* 0x001ee80000300a00 */
[----:B------:R-:W4:Y:S04]  /*4bf20*/  LDL.LU.64 R20, [R1+0x5860] ;  /* 0x0058600001147983 */ /* 0x000f280000300a00 */
[----:B------:R0:W-:Y:S04]  /*4bf30*/  STL.64 [R1+0x6a0], R8 ;  /* 0x0006a00801007387 */ /* 0x0001e80000100a00 */
[----:B------:R1:W-:Y:S04]  /*4bf40*/  STL.64 [R1+0x6a8], R10 ;  /* 0x0006a80a01007387 */ /* 0x0003e80000100a00 */
[----:B0-----:R-:W2:Y:S04]  /*4bf50*/  LDL.LU.64 R8, [R1+0x630] ;  /* 0x0006300001087983 */ /* 0x001ea80000300a00 */
[----:B-1----:R-:W2:Y:S04]  /*4bf60*/  LDL.LU.64 R10, [R1+0x638] ;  /* 0x00063800010a7983 */ /* 0x002ea80000300a00 */
[----:B------:R-:W-:Y:S04]  /*4bf70*/  STL.64 [R1+0x5810], R26 ;  /* 0x0058101a01007387 */ /* 0x000fe80000100a00 */
[----:B------:R0:W-:Y:S04]  /*4bf80*/  STL.64 [R1+0x5808], R24 ;  /* 0x0058081801007387 */ /* 0x0001e80000100a00 */
[----:B0-----:R-:W3:Y:S04]  /*4bf90*/  LDL.LU.64 R24, [R1+0x650] ;  /* 0x0006500001187983 */ /* 0x001ee80000300a00 */
[----:B------:R-:W3:Y:S02]  /*4bfa0*/  LDL.LU.64 R26, [R1+0x658] ;  /* 0x00065800011a7983 */ /* 0x000ee40000300a00 */
[----:B---3--:R-:W-:-:S15]  /*4bfb0*/  HMMA.16816.F32 R24, R12, R22, R24 ;  /* 0x000000160c18723c */ /* 0x008fde0000001818 */
[----:B------:R-:W-:-:S04]  /*4bfc0*/  NOP ;  /* 0x0000000000007918 */ /* 0x000fc80000000000 */
[----:B------:R-:W-:Y:S04]  /*4bfd0*/  STL.64 [R1+0x690], R24 ;  /* 0x0006901801007387 */ /* 0x000fe80000100a00 */
[----:B------:R4:W-:Y:S02]  /*4bfe0*/  STL.64 [R1+0x698], R26 ;  /* 0x0006981a01007387 */ /* 0x0009e40000100a00 */
[----:B----4-:R-:W-:Y:S02]  /*4bff0*/  HMMA.16816.F32 R24, R12, R20, R4 ;  /* 0x000000140c18723c */ /* 0x010fe40000001804 */
[----:B------:R-:W3:Y:S04]  /*4c000*/  LDL.LU.64 R4, [R1+0x610] ;  /* 0x0006100001047983 */ /* 0x000ee80000300a00 */
[----:B------:R-:W3:-:S13]  /*4c010*/  LDL.LU.64 R6, [R1+0x618] ;  /* 0x0006180001067983 */ /* 0x000eda0000300a00 */
[----:B------:R0:W-:Y:S04]  /*4c020*/  STL.64 [R1+0x680], R24 ;  /* 0x0006801801007387 */ /* 0x0001e80000100a00 */
[----:B------:R1:W-:Y:S04]  /*4c030*/  STL.64 [R1+0x688], R26 ;  /* 0x0006881a01007387 */ /* 0x0003e80000100a00 */
[----:B------:R-:W4:Y:S04]  /*4c040*/  LDL.LU R3, [R1+0x1524] ;  /* 0x0015240001037983 */ /* 0x000f280000300800 */
[----:B------:R-:W3:Y:S04]  /*4c050*/  LDL.LU R0, [R1+0x1538] ;  /* 0x0015380001007983 */ /* 0x000ee80000300800 */
[----:B0-----:R-:W3:Y:S04]  /*4c060*/  LDL.64 R24, [R1+0x18] ;  /* 0x0000180001187983 */ /* 0x001ee80000100a00 */
[----:B-1----:R-:W3:Y:S01]  /*4c070*/  LDL.64 R26, [R1+0x10] ;  /* 0x00001000011a7983 */ /* 0x002ee20000100a00 */
[C---:B--2---:R-:W-:Y:S03]  /*4c080*/  HMMA.16816.F32 R8, R12.reuse, R18, R8 ;  /* 0x000000120c08723c */ /* 0x044fe60000001808 */
[----:B---3--:R-:W-:Y:S04]  /*4c090*/  STL.64 [R1+0x5830], R26 ;  /* 0x0058301a01007387 */ /* 0x008fe80000100a00 */
[----:B------:R0:W-:Y:S04]  /*4c0a0*/  STL.64 [R1+0x5828], R24 ;  /* 0x0058281801007387 */ /* 0x0001e80000100a00 */
[----:B0-----:R-:W2:Y:S04]  /*4c0b0*/  LDL.LU.64 R24, [R1+0x600] ;  /* 0x0006000001187983 */ /* 0x001ea80000300a00 */
[----:B------:R-:W2:Y:S04]  /*4c0c0*/  LDL.LU.64 R26, [R1+0x608] ;  /* 0x00060800011a7983 */ /* 0x000ea80000300a00 */
[----:B------:R-:W-:Y:S04]  /*4c0d0*/  STL.64 [R1+0x57f0], R22 ;  /* 0x0057f01601007387 */ /* 0x000fe80000100a00 */
[----:B------:R0:W-:Y:S04]  /*4c0e0*/  STL.64 [R1+0x57e8], R20 ;  /* 0x0057e81401007387 */ /* 0x0001e80000100a00 */
[----:B0-----:R-:W3:Y:S04]  /*4c0f0*/  LDL.LU.64 R20, [R1+0x620] ;  /* 0x0006200001147983 */ /* 0x001ee80000300a00 */
[----:B------:R-:W3:Y:S04]  /*4c100*/  LDL.LU.64 R22, [R1+0x628] ;  /* 0x0006280001167983 */ /* 0x000ee80000300a00 */
[----:B------:R-:W-:Y:S04]  /*4c110*/  STL.64 [R1+0x670], R8 ;  /* 0x0006700801007387 */ /* 0x000fe80000100a00 */
[----:B------:R0:W-:Y:S04]  /*4c120*/  STL.64 [R1+0x678], R10 ;  /* 0x0006780a01007387 */ /* 0x0001e80000100a00 */
[----:B0-----:R-:W2:Y:S04]  /*4c130*/  LDL.LU.64 R10, [R1+0x5858] ;  /* 0x00585800010a7983 */ /* 0x001ea80000300a00 */
[----:B------:R-:W4:Y:S01]  /*4c140*/  LDL.LU.64 R8, [R1+0x5850] ;  /* 0x0058500001087983 */ /* 0x000f220000300a00 */
[C---:B---3--:R-:W-:Y:S08]  /*4c150*/  HMMA.16816.F32 R20, R12.reuse, R16, R20 ;  /* 0x000000100c14723c */ /* 0x048ff00000001814 */
[C---:B--2---:R-:W-:Y:S08]  /*4c160*/  HMMA.16816.F32 R4, R12.reuse, R10, R4 ;  /* 0x0000000a0c04723c */ /* 0x044ff00000001804 */
[C---:B----4-:R-:W-:Y:S03]  /*4c170*/  HMMA.16816.F32 R24, R12.reuse, R8, R24 ;  /* 0x000000080c18723c */ /* 0x050fe60000001818 */
[----:B------:R0:W-:Y:S04]  /*4c180*/  STL.64 [R1+0x660], R20 ;  /* 0x0006601401007387 */ /* 0x0001e80000100a00 */
[----:B------:R1:W-:Y:S04]  /*4c190*/  STL.64 [R1+0x668], R22 ;  /* 0x0006681601007387 */ /* 0x0003e80000100a00 */
[----:B0-----:R-:W2:Y:S04]  /*4c1a0*/  LDL.LU.64 R20, [R1+0x280] ;  /* 0x0002800001147983 */ /* 0x001ea80000300a00 */
[----:B-1----:R-:W2:Y:S04]  /*4c1b0*/  LDL.LU.64 R22, [R1+0x288] ;  /* 0x0002880001167983 */ /* 0x002ea80000300a00 */
[----:B------:R-:W-:Y:S04]  /*4c1c0*/  STL.64 [R1+0x57e0], R18 ;  /* 0x0057e01201007387 */ /* 0x000fe80000100a00 */
[----:B------:R0:W-:Y:S04]  /*4c1d0*/  STL.64 [R1+0x57d8], R16 ;  /* 0x0057d81001007387 */ /* 0x0001e80000100a00 */
[----:B0-----:R-:W3:Y:S04]  /*4c1e0*/  LDL.LU R16, [R1+0x1530] ;  /* 0x0015300001107983 */ /* 0x001ee80000300800 */
[----:B------:R-:W4:Y:S04]  /*4c1f0*/  LDL.LU R17, [R1+0x153c] ;  /* 0x00153c0001117983 */ /* 0x000f280000300800 */
[----:B------:R-:W-:Y:S04]  /*4c200*/  STL.64 [R1+0x650], R4 ;  /* 0x0006500401007387 */ /* 0x000fe80000100a00 */
[----:B------:R0:W-:Y:S04]  /*4c210*/  STL.64 [R1+0x658], R6 ;  /* 0x0006580601007387 */ /* 0x0001e80000100a00 */
[----:B0-----:R-:W2:Y:S04]  /*4c220*/  LDL.LU.64 R6, [R1+0x5848] ;  /* 0x0058480001067983 */ /* 0x001ea80000300a00 */
[----:B------:R-:W3:Y:S04]  /*4c230*/  LDL.LU.64 R4, [R1+0x5840] ;  /* 0x0058400001047983 */ /* 0x000ee80000300a00 */
[----:B------:R0:W-:Y:S04]  /*4c240*/  STL.64 [R1+0x640], R24 ;  /* 0x0006401801007387 */ /* 0x0001e80000100a00 */
[----:B------:R1:W-:Y:S04]  /*4c250*/  STL.64 [R1+0x648], R26 ;  /* 0x0006481a01007387 */ /* 0x0003e80000100a00 */
[----:B0-----:R-:W3:Y:S04]  /*4c260*/  LDL.LU.64 R24, [R1+0x1110] ;  /* 0x0011100001187983 */ /* 0x001ee80000300a00 */
[----:B-1----:R-:W3:Y:S04]  /*4c270*/  LDL.LU.64 R26, [R1+0x1118] ;  /* 0x00111800011a7983 */ /* 0x002ee80000300a00 */
[----:B------:R-:W3:Y:S04]  /*4c280*/  LDL.64 R18, [R1+0x8] ;  /* 0x0000080001127983 */ /* 0x000ee80000100a00 */
[----:B------:R-:W-:Y:S04]  /*4c290*/  STL [R1+0x57c0], R8 ;  /* 0x0057c00801007387 */ /* 0x000fe80000100800 */
[----:B------:R0:W-:Y:S04]  /*4c2a0*/  STL [R1+0x57bc], R9 ;  /* 0x0057bc0901007387 */ /* 0x0001e80000100800 */
[----:B------:R1:W-:Y:S04]  /*4c2b0*/  STL.64 [R1+0x5818], R10 ;  /* 0x0058180a01007387 */ /* 0x0003e80000100a00 */
[----:B0-----:R-:W3:Y:S04]  /*4c2c0*/  LDL.LU.64 R8, [R1+0x5f0] ;  /* 0x0005f00001087983 */ /* 0x001ee80000300a00 */
[----:B-1----:R-:W3:Y:S04]  /*4c2d0*/  LDL.LU.64 R10, [R1+0x5f8] ;  /* 0x0005f800010a7983 */ /* 0x002ee80000300a00 */
[----:B--2---:R0:W-:Y:S01]  /*4c2e0*/  STL [R1+0x57b8], R6 ;  /* 0x0057b80601007387 */ /* 0x0041e20000100800 */
[----:B---3--:R-:W-:Y:S03]  /*4c2f0*/  HMMA.16816.F32 R8, R12, R6, R8 ;  /* 0x000000060c08723c */ /* 0x008fe60000001808 */
[----:B0-----:R-:W2:-:S15]  /*4c300*/  LDL.LU R6, [R1+0x1520] ;  /* 0x0015200001067983 */ /* 0x001e9e0000300800 */
[----:B------:R-:W-:Y:S01]  /*4c310*/  NOP ;  /* 0x0000000000007918 */ /* 0x000fe20000000000 */
[----:B------:R-:W-:Y:S04]  /*4c320*/  STL.64 [R1+0x630], R8 ;  /* 0x0006300801007387 */ /* 0x000fe80000100a00 */
[----:B------:R0:W-:Y:S02]  /*4c330*/  STL.64 [R1+0x638], R10 ;  /* 0x0006380a01007387 */ /* 0x0001e40000100a00 */
[----:B0-----:R-:W-:Y:S02]  /*4c340*/  HMMA.16816.F32 R8, R12, R4, R20 ;  /* 0x000000040c08723c */ /* 0x001fe40000001814 */
[----:B------:R0:W-:Y:S04]  /*4c350*/  STL [R1+0x57b4], R7 ;  /* 0x0057b40701007387 */ /* 0x0001e80000100800 */
[----:B0-----:R-:W3:Y:S04]  /*4c360*/  LDL.LU R7, [R1+0x1534] ;  /* 0x0015340001077983 */ /* 0x001ee80000300800 */
[----:B------:R-:W3:Y:S04]  /*4c370*/  LDL.LU.64 R20, [R1+0x240] ;  /* 0x0002400001147983 */ /* 0x000ee80000300a00 */
[----:B------:R-:W3:Y:S05]  /*4c380*/  LDL.LU.64 R22, [R1+0x248] ;  /* 0x0002480001167983 */ /* 0x000eea0000300a00 */
[----:B------:R0:W-:Y:S04]  /*4c390*/  STL.64 [R1+0x620], R8 ;  /* 0x0006200801007387 */ /* 0x0001e80000100a00 */
[----:B------:R1:W-:Y:S04]  /*4c3a0*/  STL.64 [R1+0x628], R10 ;  /* 0x0006280a01007387 */ /* 0x0003e80000100a00 */
[----:B0-----:R-:W3:Y:S04]  /*4c3b0*/  LDL.LU.64 R8, [R1+0x5e0] ;  /* 0x0005e00001087983 */ /* 0x001ee80000300a00 */
[----:B-1----:R-:W3:Y:S04]  /*4c3c0*/  LDL.LU.64 R10, [R1+0x5e8] ;  /* 0x0005e800010a7983 */ /* 0x002ee80000300a00 */
[----:B------:R0:W-:Y:S04]  /*4c3d0*/  STL.64 [R1+0x5820], R4 ;  /* 0x0058200401007387 */ /* 0x0001e80000100a00 */
[----:B0-----:R-:W3:Y:S04]  /*4c3e0*/  LDL.LU R4, [R1+0x152c] ;  /* 0x00152c0001047983 */ /* 0x001ee80000300800 */
[----:B------:R-:W3:Y:S01]  /*4c3f0*/  LDL.LU R5, [R1+0x1528] ;  /* 0x0015280001057983 */ /* 0x000ee20000300800 */
[----:B--2---:R-:W-:-:S03]  /*4c400*/  IMAD R6, R6, 0x100, R3 ;  /* 0x0000010006067824 */ /* 0x004fc600078e0203 */
[----:B------:R-:W2:Y:S01]  /*4c410*/  LDL.LU R3, [R1+0x5838] ;  /* 0x0058380001037983 */ /* 0x000ea20000300800 */
[----:B----4-:R-:W-:Y:S01]  /*4c420*/  IMAD R0, R0, 0x100, R17 ;  /* 0x0000010000007824 */ /* 0x010fe200078e0211 */
[----:B--2---:R-:W-:Y:S02]  /*4c430*/  HMMA.16816.F32 R12, R12, R2, R24 ;  /* 0x000000020c0c723c */ /* 0x004fe40000001818 */
[----:B------:R-:W2:Y:S04]  /*4c440*/  LDL.LU.64 R26, [R1+0x5830] ;  /* 0x00583000011a7983 */ /* 0x000ea80000300a00 */
[----:B------:R-:W4:Y:S01]  /*4c450*/  LDL.LU.64 R24, [R1+0x5828] ;  /* 0x0058280001187983 */ /* 0x000f220000300a00 */
[----:B---3--:R-:W-:Y:S02]  /*4c460*/  IMAD R5, R5, 0x100, R4 ;  /* 0x0000010005057824 */ /* 0x008fe400078e0204 */
[----:B------:R-:W-:Y:S01]  /*4c470*/  IMAD R4, R16, 0x100, R7 ;  /* 0x0000010010047824 */ /* 0x000fe200078e0207 */
[----:B------:R-:W-:Y:S04]  /*4c480*/  STL [R1+0x57b0], R2 ;  /* 0x0057b00201007387 */ /* 0x000fe80000100800 */
[----:B------:R-:W-:Y:S05]  /*4c490*/  STL [R1+0x57ac], R3 ;  /* 0x0057ac0301007387 */ /* 0x000fea0000100800 */
[----:B------:R0:W-:Y:S04]  /*4c4a0*/  STL.64 [R1+0x280], R12 ;  /* 0x0002800c01007387 */ /* 0x0001e80000100a00 */
[----:B------:R1:W-:Y:S01]  /*4c4b0*/  STL.64 [R1+0x288], R14 ;  /* 0x0002880e01007387 */ /* 0x0003e20000100a00 */
[----:B0-----:R-:W-:-:S02]  /*4c4c0*/  F2FP.F16.E5M2.UNPACK_B R12, R6 ;  /* 0x00000006ff0c723e */ /* 0x001fc400020004ff */
[----:B------:R-:W-:Y:S02]  /*4c4d0*/  F2FP.F16.E5M2.UNPACK_B R13, R5 ;  /* 0x00000005ff0d723e */ /* 0x000fe400020004ff */
[----:B-1----:R-:W-:Y:S02]  /*4c4e0*/  F2FP.F16.E5M2.UNPACK_B R14, R4 ;  /* 0x00000004ff0e723e */ /* 0x002fe400020004ff */
[----:B------:R-:W-:Y:S01]  /*4c4f0*/  F2FP.F16.E5M2.UNPACK_B R15, R0 ;  /* 0x00000000ff0f723e */ /* 0x000fe200020004ff */
[----:B------:R-:W3:Y:S04]  /*4c500*/  LDL.LU.64 R4, [R1+0x5d0] ;  /* 0x0005d00001047983 */ /* 0x000ee80000300a00 */
[----:B------:R-:W3:Y:S02]  /*4c510*/  LDL.LU.64 R6, [R1+0x5d8] ;  /* 0x0005d80001067983 */ /* 0x000ee40000300a00 */
[C---:B----4-:R-:W-:Y:S08]  /*4c520*/  HMMA.16816.F32 R20, R12.reuse, R24, R20 ;  /* 0x000000180c14723c */ /* 0x050ff00000001814 */
[----:B--2---:R-:W-:Y:S01]  /*4c530*/  HMMA.16816.F32 R8, R12, R26, R8 ;  /* 0x0000001a0c08723c */ /* 0x004fe20000001808 */
[----:B------:R-:W-:-:S02]  /*4c540*/  IMAD.MOV.U32 R0, RZ, RZ, R25 ;  /* 0x000000ffff007224 */ /* 0x000fc400078e0019 */
[----:B------:R-:W-:Y:S02]  /*4c550*/  IMAD.MOV.U32 R2, RZ, RZ, R26 ;  /* 0x000000ffff027224 */ /* 0x000fe400078e001a */
[----:B------:R-:W-:-:S06]  /*4c560*/  IMAD.MOV.U32 R3, RZ, RZ, R27 ;  /* 0x000000ffff037224 */ /* 0x000fcc00078e001b */
[----:B------:R-:W-:Y:S04]  /*4c570*/  STL.64 [R1+0x610], R20 ;  /* 0x0006101401007387 */ /* 0x000fe80000100a00 */
[----:B------:R-:W-:Y:S04]  /*4c580*/  STL.64 [R1+0x618], R22 ;  /* 0x0006181601007387 */ /* 0x000fe80000100a00 */
[----:B------:R0:W-:Y:S04]  /*4c590*/  STL.64 [R1+0x600], R8 ;  /* 0x0006000801007387 */ /* 0x0001e80000100a00 */
[----:B------:R1:W-:Y:S04]  /*4c5a0*/  STL.64 [R1+0x608], R10 ;  /* 0x0006080a01007387 */ /* 0x0003e80000100a00 */
[----:B0-----:R-:W2:Y:S04]  /*4c5b0*/  LDL.LU.64 R8, [R1+0x5c0] ;  /* 0x0005c00001087983 */ /* 0x001ea80000300a00 */
[----:B-1----:R-:W2:Y:S04]  /*4c5c0*/  LDL.LU.64 R10, [R1+0x5c8] ;  /* 0x0005c800010a7983 */ /* 0x002ea80000300a00 */
[----:B------:R-:W4:Y:S04]  /*4c5d0*/  LDL.LU.64 R24, [R1+0x5b0] ;  /* 0x0005b00001187983 */ /* 0x000f280000300a00 */
[----:B------:R-:W4:Y:S04]  /*4c5e0*/  LDL.LU.64 R26, [R1+0x5b8] ;  /* 0x0005b800011a7983 */ /* 0x000f280000300a00 */
[----:B------:R-:W2:Y:S04]  /*4c5f0*/  LDL.LU.64 R20, [R1+0x590] ;  /* 0x0005900001147983 */ /* 0x000ea80000300a00 */
[----:B------:R-:W2:Y:S01]  /*4c600*/  LDL.LU.64 R22, [R1+0x598] ;  /* 0x0005980001167983 */ /* 0x000ea20000300a00 */
[----:B---3--:R-:W-:Y:S03]  /*4c610*/  HMMA.16816.F32 R4, R12, R18, R4 ;  /* 0x000000120c04723c */ /* 0x008fe60000001804 */
[----:B--2---:R-:W-:Y:S04]  /*4c620*/  STL.64 [R1+0x5800], R22 ;  /* 0x0058001601007387 */ /* 0x004fe80000100a00 */
[----:B------:R0:W-:Y:S04]  /*4c630*/  STL.64 [R1+0x57f8], R20 ;  /* 0x0057f81401007387 */ /* 0x0001e80000100a00 */
[----:B0-----:R-:W2:Y:S04]  /*4c640*/  LDL.LU.64 R20, [R1+0x5a0] ;  /* 0x0005a00001147983 */ /* 0x001ea80000300a00 */
[----:B------:R-:W2:Y:S04]  /*4c650*/  LDL.LU.64 R22, [R1+0x5a8] ;  /* 0x0005a80001167983 */ /* 0x000ea80000300a00 */
[----:B------:R0:W-:Y:S04]  /*4c660*/  STL.64 [R1+0x5f0], R4 ;  /* 0x0005f00401007387 */ /* 0x0001e80000100a00 */
[----:B------:R1:W-:Y:S04]  /*4c670*/  STL.64 [R1+0x5f8], R6 ;  /* 0x0005f80601007387 */ /* 0x0003e80000100a00 */
[----:B0-----:R-:W3:Y:S01]  /*4c680*/  LDL.LU.64 R4, [R1+0x5820] ;  /* 0x0058200001047983 */ /* 0x001ee20000300a00 */
[----:B-1----:R-:W-:-:S02]  /*4c690*/  IMAD.MOV.U32 R6, RZ, RZ, R18 ;  /* 0x000000ffff067224 */ /* 0x002fc400078e0012 */
[----:B------:R-:W-:Y:S01]  /*4c6a0*/  IMAD.MOV.U32 R7, RZ, RZ, R19 ;  /* 0x000000ffff077224 */ /* 0x000fe200078e0013 */
[----:B------:R-:W2:Y:S04]  /*4c6b0*/  LDL.LU.64 R16, [R1+0x580] ;  /* 0x0005800001107983 */ /* 0x000ea80000300a00 */
[----:B------:R-:W2:Y:S04]  /*4c6c0*/  LDL.LU.64 R18, [R1+0x588] ;  /* 0x0005880001127983 */ /* 0x000ea80000300a00 */
[----:B------:R0:W-:Y:S04]  /*4c6d0*/  STL.64 [R1+0x57d0], R6 ;  /* 0x0057d00601007387 */ /* 0x0001e80000100a00 */
[----:B0-----:R-:W2:Y:S01]  /*4c6e0*/  LDL.64 R6, [R1] ;  /* 0x0000000001067983 */ /* 0x001ea20000100a00 */
[C---:B----4-:R-:W-:Y:S08]  /*4c6f0*/  HMMA.16816.F32 R24, R12.reuse, R28, R24 ;  /* 0x0000001c0c18723c */ /* 0x050ff00000001818 */
[----:B--2---:R-:W-:Y:S01]  /*4c700*/  HMMA.16816.F32 R8, R12, R6, R8 ;  /* 0x000000060c08723c */ /* 0x004fe20000001808 */
[----:B---3--:R-:W-:-:S15]  /*4c710*/  STL.64 [R1+0x57c8], R4 ;  /* 0x0057c80401007387 */ /* 0x008fde0000100a00 */
[----:B------:R-:W-:-:S03]  /*4c720*/  NOP ;  /* 0x0000000000007918 */ /* 0x000fc60000000000 */
[----:B------:R0:W-:Y:S04]  /*4c730*/  STL.64 [R1+0x5e0], R8 ;  /* 0x0005e00801007387 */ /* 0x0001e80000100a00 */
[----:B------:R1:W-:Y:S01]  /*4c740*/  STL.64 [R1+0x5e8], R10 ;  /* 0x0005e80a01007387 */ /* 0x0003e20000100a00 */
[----:B0-----:R-:W-:-:S03]  /*4c750*/  IMAD.MOV.U32 R8, RZ, RZ, R6 ;  /* 0x000000ffff087224 */ /* 0x001fc600078e0006 */
[----:B-1----:R-:W2:Y:S01]  /*4c760*/  LDL.LU.64 R10, [R1+0x5818] ;  /* 0x00581800010a7983 */ /* 0x002ea20000300a00 */
[----:B------:R-:W-:-:S03]  /*4c770*/  IMAD.MOV.U32 R9, RZ, RZ, R7 ;  /* 0x000000ffff097224 */ /* 0x000fc600078e0007 */
[----:B------:R-:W3:Y:S04]  /*4c780*/  LDL.LU.64 R4, [R1+0x560] ;  /* 0x0005600001047983 */ /* 0x000ee80000300a00 */
[----:B------:R-:W3:Y:S04]  /*4c790*/  LDL.LU.64 R6, [R1+0x568] ;  /* 0x0005680001067983 */ /* 0x000ee80000300a00 */
[----:B------:R-:W-:Y:S04]  /*4c7a0*/  STL.64 [R1+0x5d0], R24 ;  /* 0x0005d01801007387 */ /* 0x000fe80000100a00 */
[----:B------:R0:W-:Y:S04]  /*4c7b0*/  STL.64 [R1+0x5d8], R26 ;  /* 0x0005d81a01007387 */ /* 0x0001e80000100a00 */
[----:B0-----:R-:W4:Y:S04]  /*4c7c0*/  LDL.LU.64 R26, [R1+0x5810] ;  /* 0x00581000011a7983 */ /* 0x001f280000300a00 */
[----:B------:R-:W2:Y:S01]  /*4c7d0*/  LDL.LU.64 R24, [R1+0x5808] ;  /* 0x0058080001187983 */ /* 0x000ea20000300a00 */
[----:B----4-:R-:W-:-:S15]  /*4c7e0*/  HMMA.16816.F32 R20, R12, R26, R20 ;  /* 0x0000001a0c14723c */ /* 0x010fde0000001814 */
        /* <DEDUP_REMOVED lines=11> */
[----:B------:R-:W-:Y:S04]  /*4c8a0*/  STL.64 [R1+0x5730], R26 ;  /* 0x0057301a01007387 */ /* 0x000fe80000100a00 */
[----:B------:R0:W-:Y:S04]  /*4c8b0*/  STL.64 [R1+0x5728], R24 ;  /* 0x0057281801007387 */ /* 0x0001e80000100a00 */
[----:B0-----:R-:W4:Y:S04]  /*4c8c0*/  LDL.LU.64 R24, [R1+0x570] ;  /* 0x0005700001187983 */ /* 0x001f280000300a00 */
[----:B------:R-:W4:Y:S01]  /*4c8d0*/  LDL.LU.64 R26, [R1+0x578] ;  /* 0x00057800011a7983 */ /* 0x000f220000300a00 */
        /* <DEDUP_REMOVED lines=26> */
[----:B------:R0:W-:Y:S02]  /*4ca80*/  STL.64 [R1+0x5740], R18 ;  /* 0x0057401201007387 */ /* 0x0001e40000100a00 */
[----:B0-----:R-:W-:-:S02]  /*4ca90*/  IMAD.MOV.U32 R18, RZ, RZ, R8 ;  /* 0x000000ffff127224 */ /* 0x001fc400078e0008 */
[----:B------:R-:W-:Y:S01]  /*4caa0*/  IMAD.MOV.U32 R19, RZ, RZ, R9 ;  /* 0x000000ffff137224 */ /* 0x000fe200078e0009 */
[----:B------:R-:W2:Y:S04]  /*4cab0*/  LDL.LU R8, [R1+0x57c0] ;  /* 0x0057c00001087983 */ /* 0x000ea80000300800 */
[----:B------:R-:W2:Y:S04]  /*4cac0*/  LDL.LU R9, [R1+0x57bc] ;  /* 0x0057bc0001097983 */ /* 0x000ea80000300800 */
[----:B------:R0:W-:Y:S04]  /*4cad0*/  STL.64 [R1+0x5738], R16 ;  /* 0x0057381001007387 */ /* 0x0001e80000100a00 */
[----:B------:R1:W-:Y:S04]  /*4cae0*/  STL.64 [R1+0x5758], R18 ;  /* 0x0057581201007387 */ /* 0x0003e80000100a00 */
[----:B0-----:R-:W2:Y:S04]  /*4caf0*/  LDL.LU.64 R16, [R1+0x540] ;  /* 0x0005400001107983 */ /* 0x001ea80000300a00 */
[----:B-1----:R-:W2:Y:S02]  /*4cb00*/  LDL.LU.64 R18, [R1+0x548] ;  /* 0x0005480001127983 */ /* 0x002ea40000300a00 */
[----:B--2---:R-:W-:-:S15]  /*4cb10*/  HMMA.16816.F32 R16, R12, R10, R16 ;  /* 0x0000000a0c10723c */ /* 0x004fde0000001810 */
[----:B------:R-:W-:-:S04]  /*4cb20*/  NOP ;  /* 0x0000000000007918 */ /* 0x000fc80000000000 */
[----:B------:R0:W-:Y:S04]  /*4cb30*/  STL.64 [R1+0x560], R16 ;  /* 0x0005601001007387 */ /* 0x0001e80000100a00 */
[----:B------:R-:W-:Y:S01]  /*4cb40*/  STL.64 [R1+0x568], R18 ;  /* 0x0005681201007387 */ /* 0x000fe20000100a00 */
[----:B0-----:R-:W-:Y:S02]  /*4cb50*/  IMAD.MOV.U32 R16, RZ, RZ, R6 ;  /* 0x000000ffff107224 */ /* 0x001fe400078e0006 */
[----:B------:R-:W-:Y:S01]  /*4cb60*/  IMAD.MOV.U32 R17, RZ, RZ, R7 ;  /* 0x000000ffff117224 */ /* 0x000fe200078e0007 */
[----:B------:R-:W2:Y:S04]  /*4cb70*/  LDL.LU R6, [R1+0x57b8] ;  /* 0x0057b80001067983 */ /* 0x000ea80000300800 */
[----:B------:R-:W2:Y:S04]  /*4cb80*/  LDL.LU R7, [R1+0x57b4] ;  /* 0x0057b40001077983 */ /* 0x000ea80000300800 */
        /* <DEDUP_REMOVED lines=10> */
[----:B------:R-:W2:Y:S04]  /*4cc30*/  LDL.LU R3, [R1+0x57ac] ;  /* 0x0057ac0001037983 */ /* 0x000ea80000300800 */
[----:B------:R0:W-:Y:S04]  /*4cc40*/  STL.64 [R1+0x5788], R18 ;  /* 0x0057881201007387 */ /* 0x0001e80000100a00 */
[----:B------:R-:W2:Y:S04]  /*4cc50*/  LDL.LU.64 R16, [R1+0x520] ;  /* 0x0005200001107983 */ /* 0x000ea80000300a00 */
[----:B0-----:R-:W2:Y:S04]  /*4cc60*/  LDL.LU.64 R18, [R1+0x528] ;  /* 0x0005280001127983 */ /* 0x001ea80000300a00 */
[----:B------:R-:W-:Y:S04]  /*4cc70*/  STL.64 [R1+0x5710], R10 ;  /* 0x0057100a01007387 */ /* 0x000fe80000100a00 */
[----:B------:R-:W-:Y:S01]  /*4cc80*/  STL.64 [R1+0x5708], R8 ;  /* 0x0057080801007387 */ /* 0x000fe20000100a00 */
[----:B--2---:R-:W-:-:S15]  /*4cc90*/  HMMA.16816.F32 R16, R12, R6, R16 ;  /* 0x000000060c10723c */ /* 0x004fde0000001810 */
[----:B------:R-:W-:-:S04]  /*4cca0*/  NOP ;  /* 0x0000000000007918 */ /* 0x000fc80000000000 */
[----:B------:R0:W-:Y:S04]  /*4ccb0*/  STL.64 [R1+0x540], R16 ;  /* 0x0005401001007387 */ /* 0x0001e80000100a00 */
[----:B------:R4:W-:Y:S04]  /*4ccc0*/  STL.64 [R1+0x548], R18 ;  /* 0x0005481201007387 */ /* 0x0009e80000100a00 */
[----:B0-----:R-:W2:Y:S01]  /*4ccd0*/  LDL R16, [R1+0x18] ;  /* 0x0000180001107983 */ /* 0x001ea20000100800 */
[----:B---3--:R-:W-:Y:S01]  /*4cce0*/  HMMA.16816.F32 R8, R12, R4, R20 ;  /* 0x000000040c08723c */ /* 0x008fe20000001814 */
[----:B------:R-:W-:-:S02]  /*4ccf0*/  IMAD.MOV.U32 R17, RZ, RZ, R0 ;  /* 0x000000ffff117224 */ /* 0x000fc400078e0000 */
[----:B----4-:R-:W-:-:S15]  /*4cd00*/  IMAD R18, R25, 0x100, R24 ;  /* 0x0000010019127824 */ /* 0x010fde00078e0218 */
[----:B------:R-:W-:Y:S01]  /*4cd10*/  NOP ;  /* 0x0000000000007918 */ /* 0x000fe20000000000 */
[----:B------:R-:W-:Y:S04]  /*4cd20*/  STL.64 [R1+0x530], R8 ;  /* 0x0005300801007387 */ /* 0x000fe80000100a00 */
[----:B------:R-:W-:Y:S04]  /*4cd30*/  STL.64 [R1+0x538], R10 ;  /* 0x0005380a01007387 */ /* 0x000fe80000100a00 */
[----:B------:R-:W3:Y:S04]  /*4cd40*/  LDL.LU R0, [R1+0x1558] ;  /* 0x0015580001007983 */ /* 0x000ee80000300800 */
[----:B------:R0:W-:Y:S04]  /*4cd50*/  STL.64 [R1+0x5700], R6 ;  /* 0x0057000601007387 */ /* 0x0001e80000100a00 */
[----:B0-----:R-:W4:Y:S04]  /*4cd60*/  LDL.LU R6, [R1+0x1550] ;  /* 0x0015500001067983 */ /* 0x001f280000300800 */
[----:B------:R-:W3:Y:S04]  /*4cd70*/  LDL.LU R7, [R1+0x155c] ;  /* 0x00155c0001077983 */ /* 0x000ee80000300800 */
[----:B------:R0:W-:Y:S04]  /*4cd80*/  STL.64 [R1+0x56f8], R4 ;  /* 0x0056f80401007387 */ /* 0x0001e80000100a00 */
[----:B0-----:R-:W4:Y:S04]  /*4cd90*/  LDL.LU R4, [R1+0x1554] ;  /* 0x0015540001047983 */ /* 0x001f280000300800 */
[----:B------:R-:W-:Y:S01]  /*4cda0*/  STL [R1+0x57a8], R18 ;  /* 0x0057a81201007387 */ /* 0x000fe20000100800 */
[----:B------:R-:W-:-:S03]  /*4cdb0*/  IMAD R5, R27, 0x100, R26 ;  /* 0x000001001b057824 */ /* 0x000fc600078e021a */
[----:B--2---:R0:W-:Y:S04]  /*4cdc0*/  STL.64 [R1+0x57a0], R16 ;  /* 0x0057a01001007387 */ /* 0x0041e80000100a00 */
        /* <DEDUP_REMOVED lines=16> */
[----:B------:R-:W-:Y:S03]  /*4ced0*/  HMMA.16816.F32 R12, R12, R2, R16 ;  /* 0x000000020c0c723c */ /* 0x000fe60000001810 */
[----:B--2---:R-:W-:Y:S04]  /*4cee0*/  STL.64 [R1+0x5798], R26 ;  /* 0x0057981a01007387 */ /* 0x004fe80000100a00 */
[----:B------:R0:W-:Y:S04]  /*4cef0*/  STL.64 [R1+0x5790], R24 ;  /* 0x0057901801007387 */ /* 0x0001e80000100a00 */
[----:B0-----:R-:W2:Y:S04]  /*4cf00*/  LDL.LU.64 R24, [R1+0x1e0] ;  /* 0x0001e00001187983 */ /* 0x001ea80000300a00 */
[----:B------:R-:W2:Y:S04]  /*4cf10*/  LDL.LU.64 R26, [R1+0x1e8] ;  /* 0x0001e800011a7983 */ /* 0x000ea80000300a00 */
[----:B------:R-:W2:Y:S04]  /*4cf20*/  LDL.LU.64 R20, [R1+0x4c0] ;  /* 0x0004c00001147983 */ /* 0x000ea80000300a00 */
[----:B------:R-:W2:Y:S04]  /*4cf30*/  LDL.LU.64 R22, [R1+0x4c8] ;  /* 0x0004c80001167983 */ /* 0x000ea80000300a00 */
[----:B------:R-:W2:Y:S04]  /*4cf40*/  LDL.LU.64 R8, [R1+0x4b0] ;  /* 0x0004b00001087983 */ /* 0x000ea80000300a00 */
[----:B------:R-:W2:Y:S04]  /*4cf50*/  LDL.LU.64 R10, [R1+0x4b8] ;  /* 0x0004b800010a7983 */ /* 0x000ea80000300a00 */
[----:B------:R-:W2:Y:S04]  /*4cf60*/  LDL.LU R18, [R1+0x57a8] ;  /* 0x0057a80001127983 */ /* 0x000ea80000300800 */
[----:B------:R-:W2:Y:S01]  /*4cf70*/  LDL.LU.64 R16, [R1+0x57a0] ;  /* 0x0057a00001107983 */ /* 0x000ea20000300a00 */
[----:B----4-:R-:W-:-:S02]  /*4cf80*/  IMAD R4, R6, 0x100, R4 ;  /* 0x0000010006047824 */ /* 0x010fc400078e0204 */
[----:B---3--:R-:W-:Y:S01]  /*4cf90*/  IMAD R0, R0, 0x100, R7 ;  /* 0x0000010000007824 */ /* 0x008fe200078e0207 */
[----:B------:R0:W-:Y:S04]  /*4cfa0*/  STL.64 [R1+0x270], R12 ;  /* 0x0002700c01007387 */ /* 0x0001e80000100a00 */
[----:B------:R1:W-:Y:S01]  /*4cfb0*/  STL.64 [R1+0x278], R14 ;  /* 0x0002780e01007387 */ /* 0x0003e20000100a00 */
[----:B0-----:R-:W-:Y:S02]  /*4cfc0*/  F2FP.F16.E5M2.UNPACK_B R13, R5 ;  /* 0x00000005ff0d723e */ /* 0x001fe400020004ff */
[----:B-1----:R-:W-:Y:S02]  /*4cfd0*/  F2FP.F16.E5M2.UNPACK_B R14, R4 ;  /* 0x00000004ff0e723e */ /* 0x002fe400020004ff */
[----:B------:R-:W-:Y:S01]  /*4cfe0*/  F2FP.F16.E5M2.UNPACK_B R15, R0 ;  /* 0x00000000ff0f723e */ /* 0x000fe200020004ff */
[----:B------:R-:W3:Y:S04]  /*4cff0*/  LDL.LU.64 R4, [R1+0x490] ;  /* 0x0004900001047983 */ /* 0x000ee80000300a00 */
[----:B------:R-:W3:Y:S01]  /*4d000*/  LDL.LU.64 R6, [R1+0x498] ;  /* 0x0004980001067983 */ /* 0x000ee20000300a00 */
[----:B--2---:R-:W-:-:S07]  /*4d010*/  F2FP.F16.E5M2.UNPACK_B R12, R18 ;  /* 0x00000012ff0c723e */ /* 0x004fce00020004ff */
[----:B------:R-:W-:Y:S01]  /*4d020*/  HMMA.16816.F32 R16, R12, R16, R24 ;  /* 0x000000100c10723c */ /* 0x000fe20000001818 */
[----:B------:R-:W2:Y:S04]  /*4d030*/  LDL.LU.64 R26, [R1+0x5798] ;  /* 0x00579800011a7983 */ /* 0x000ea80000300a00 */
[----:B------:R-:W2:-:S14]  /*4d040*/  LDL.LU.64 R24, [R1+0x5790] ;  /* 0x0057900001187983 */ /* 0x000e9c0000300a00 */
        /* <DEDUP_REMOVED lines=27> */
[----:B------:R-:W3:Y:S04]  /*4d200*/  LDL.LU.64 R24, [R1+0x5728] ;  /* 0x0057280001187983 */ /* 0x000ee80000300a00 */
[----:B------:R-:W-:Y:S01]  /*4d210*/  STL.64 [R1+0x56c0], R28 ;  /* 0x0056c01c01007387 */ /* 0x000fe20000100a00 */
[C---:B--2---:R-:W-:Y:S08]  /*4d220*/  HMMA.16816.F32 R20, R12.reuse, R26, R20 ;  /* 0x0000001a0c14723c */ /* 0x044ff00000001814 */
        /* <DEDUP_REMOVED lines=9> */
[----:B------:R-:W2:Y:S04]  /*4d2c0*/  LDL.LU R28, [R1+0x1570] ;  /* 0x00157000011c7983 */ /* 0x000ea80000300800 */
[----:B------:R-:W2:Y:S04]  /*4d2d0*/  LDL.LU R29, [R1+0x157c] ;  /* 0x00157c00011d7983 */ /* 0x000ea80000300800 */
[----:B------:R-:W2:Y:S04]  /*4d2e0*/  LDL.LU R0, [R1+0x1578] ;  /* 0x0015780001007983 */ /* 0x000ea80000300800 */
        /* <DEDUP_REMOVED lines=9> */
[----:B------:R-:W2:Y:S04]  /*4d380*/  LDL.LU.64 R4, [R1+0x450] ;  /* 0x0004500001047983 */ /* 0x000ea80000300a00 */
[----:B------:R-:W2:-:S13]  /*4d390*/  LDL.LU.64 R6, [R1+0x458] ;  /* 0x0004580001067983 */ /* 0x000e9a0000300a00 */
[----:B------:R0:W-:Y:S04]  /*4d3a0*/  STL.64 [R1+0x4a0], R24 ;  /* 0x0004a01801007387 */ /* 0x0001e80000100a00 */
[----:B------:R1:W-:Y:S04]  /*4d3b0*/  STL.64 [R1+0x4a8], R26 ;  /* 0x0004a81a01007387 */ /* 0x0003e80000100a00 */
[----:B0-----:R-:W3:Y:S04]  /*4d3c0*/  LDL.LU.64 R24, [R1+0x18] ;  /* 0x0000180001187983 */ /* 0x001ee80000300a00 */
[----:B-1----:R-:W2:Y:S01]  /*4d3d0*/  LDL.LU.64 R26, [R1+0x10] ;  /* 0x00001000011a7983 */ /* 0x002ea20000300a00 */
[C---:B----4-:R-:W-:Y:S03]  /*4d3e0*/  HMMA.16816.F32 R8, R12.reuse, R18, R8 ;  /* 0x000000120c08723c */ /* 0x050fe60000001808 */
[----:B--2---:R-:W-:Y:S04]  /*4d3f0*/  STL.64 [R1+0x56f0], R26 ;  /* 0x0056f01a01007387 */ /* 0x004fe80000100a00 */
[----:B---3--:R0:W-:Y:S04]  /*4d400*/  STL.64 [R1+0x56e8], R24 ;  /* 0x0056e81801007387 */ /* 0x0081e80000100a00 */
        /* <DEDUP_REMOVED lines=24> */
[----:B-1----:R-:W4:Y:S04]  /*4d590*/  LDL.LU.64 R26, [R1+0x10c8] ;  /* 0x0010c800011a7983 */ /* 0x002f280000300a00 */
[----:B------:R0:W-:Y:S04]  /*4d5a0*/  STL [R1+0x566c], R10 ;  /* 0x00566c0a01007387 */ /* 0x0001e80000100800 */
[----:B0-----:R-:W2:Y:S04]  /*4d5b0*/  LDL.LU R10, [R1+0x1574] ;  /* 0x00157400010a7983 */ /* 0x001ea80000300800 */
[----:B------:R0:W-:Y:S04]  /*4d5c0*/  STL [R1+0x5668], R11 ;  /* 0x0056680b01007387 */ /* 0x0001e80000100800 */
[----:B0-----:R-:W2:Y:S04]  /*4d5d0*/  LDL.LU R11, [R1+0x1568] ;  /* 0x00156800010b7983 */ /* 0x001ea80000300800 */
[----:B------:R-:W-:Y:S04]  /*4d5e0*/  STL.64 [R1+0x460], R4 ;  /* 0x0004600401007387 */ /* 0x000fe80000100a00 */
[----:B------:R0:W-:Y:S04]  /*4d5f0*/  STL.64 [R1+0x468], R6 ;  /* 0x0004680601007387 */ /* 0x0001e80000100a00 */
[----:B0-----:R-:W2:Y:S04]  /*4d600*/  LDL.LU.64 R6, [R1+0x5700] ;  /* 0x0057000001067983 */ /* 0x001ea80000300a00 */
[----:B------:R-:W3:Y:S04]  /*4d610*/  LDL.LU.64 R4, [R1+0x56f8] ;  /* 0x0056f80001047983 */ /* 0x000ee80000300a00 */
[----:B------:R0:W-:Y:S04]  /*4d620*/  STL [R1+0x5664], R8 ;  /* 0x0056640801007387 */ /* 0x0001e80000100800 */
[----:B0-----:R-:W3:Y:S04]  /*4d630*/  LDL.LU R8, [R1+0x156c] ;  /* 0x00156c0001087983 */ /* 0x001ee80000300800 */
[----:B------:R0:W-:Y:S04]  /*4d640*/  STL [R1+0x5660], R9 ;  /* 0x0056600901007387 */ /* 0x0001e80000100800 */
[----:B0-----:R-:W3:Y:S01]  /*4d650*/  LDL.LU R9, [R1+0x1560] ;  /* 0x0015600001097983 */ /* 0x001ee20000300800 */
[----:B--2---:R-:W-:-:S15]  /*4d660*/  HMMA.16816.F32 R20, R12, R6, R20 ;  /* 0x000000060c14723c */ /* 0x004fde0000001814 */
[----:B------:R-:W-:-:S04]  /*4d670*/  NOP ;  /* 0x0000000000007918 */ /* 0x000fc80000000000 */
[----:B------:R0:W-:Y:S04]  /*4d680*/  STL.64 [R1+0x450], R20 ;  /* 0x0004501401007387 */ /* 0x0001e80000100a00 */
[----:B------:R1:W-:Y:S04]  /*4d690*/  STL.64 [R1+0x458], R22 ;  /* 0x0004581601007387 */ /* 0x0003e80000100a00 */
[----:B0-----:R-:W2:Y:S04]  /*4d6a0*/  LDL.LU.64 R20, [R1+0x420] ;  /* 0x0004200001147983 */ /* 0x001ea80000300a00 */
[----:B-1----:R-:W2:Y:S04]  /*4d6b0*/  LDL.LU.64 R22, [R1+0x428] ;  /* 0x0004280001167983 */ /* 0x002ea80000300a00 */
[----:B------:R0:W-:Y:S04]  /*4d6c0*/  STL [R1+0x565c], R7 ;  /* 0x00565c0701007387 */ /* 0x0001e80000100800 */
[----:B0-----:R-:W2:Y:S01]  /*4d6d0*/  LDL.LU R7, [R1+0x1564] ;  /* 0x0015640001077983 */ /* 0x001ea20000300800 */
[----:B---3--:R-:W-:Y:S01]  /*4d6e0*/  HMMA.16816.F32 R16, R12, R4, R16 ;  /* 0x000000040c10723c */ /* 0x008fe20000001810 */
[----:B------:R-:W-:-:S07]  /*4d6f0*/  IMAD R0, R0, 0x100, R29 ;  /* 0x0000010000007824 */ /* 0x000fce00078e021d */
[----:B----4-:R-:W-:Y:S11]  /*4d700*/  HMMA.16816.F32 R12, R12, R2, R24 ;  /* 0x000000020c0c723c */ /* 0x010ff60000001818 */
[----:B------:R0:W-:Y:S04]  /*4d710*/  STL.64 [R1+0x440], R16 ;  /* 0x0004401001007387 */ /* 0x0001e80000100a00 */
[----:B------:R1:W-:Y:S04]  /*4d720*/  STL.64 [R1+0x448], R18 ;  /* 0x0004481201007387 */ /* 0x0003e80000100a00 */
[----:B0-----:R-:W3:Y:S04]  /*4d730*/  LDL.LU.64 R16, [R1+0x410] ;  /* 0x0004100001107983 */ /* 0x001ee80000300a00 */
[----:B-1----:R-:W3:Y:S01]  /*4d740*/  LDL.LU.64 R18, [R1+0x418] ;  /* 0x0004180001127983 */ /* 0x002ee20000300a00 */
[----:B--2---:R-:W-:-:S02]  /*4d750*/  IMAD R9, R9, 0x100, R7 ;  /* 0x0000010009097824 */ /* 0x004fc400078e0207 */
[----:B------:R-:W-:Y:S02]  /*4d760*/  IMAD R7, R28, 0x100, R10 ;  /* 0x000001001c077824 */ /* 0x000fe400078e020a */
[----:B------:R-:W2:Y:S04]  /*4d770*/  LDL.LU.64 R28, [R1] ;  /* 0x00000000011c7983 */ /* 0x000ea80000300a00 */
[----:B------:R-:W3:Y:S04]  /*4d780*/  LDL.LU.64 R26, [R1+0x56f0] ;  /* 0x0056f000011a7983 */ /* 0x000ee80000300a00 */
[----:B------:R-:W4:Y:S01]  /*4d790*/  LDL.LU.64 R24, [R1+0x56e8] ;  /* 0x0056e80001187983 */ /* 0x000f220000300a00 */
[----:B------:R-:W-:-:S03]  /*4d7a0*/  IMAD R8, R11, 0x100, R8 ;  /* 0x000001000b087824 */ /* 0x000fc600078e0208 */
[----:B------:R-:W2:Y:S04]  /*4d7b0*/  LDL.LU.64 R10, [R1+0x8] ;  /* 0x00000800010a7983 */ /* 0x000ea80000300a00 */
[----:B------:R-:W-:Y:S04]  /*4d7c0*/  STL [R1+0x5654], R2 ;  /* 0x0056540201007387 */ /* 0x000fe80000100800 */
[----:B------:R0:W-:Y:S04]  /*4d7d0*/  STL.64 [R1+0x260], R12 ;  /* 0x0002600c01007387 */ /* 0x0001e80000100a00 */
[----:B------:R1:W-:Y:S01]  /*4d7e0*/  STL.64 [R1+0x268], R14 ;  /* 0x0002680e01007387 */ /* 0x0003e20000100a00 */
[----:B0-----:R-:W-:-:S02]  /*4d7f0*/  F2FP.F16.E5M2.UNPACK_B R12, R9 ;  /* 0x00000009ff0c723e */ /* 0x001fc400020004ff */
[----:B------:R-:W-:Y:S02]  /*4d800*/  F2FP.F16.E5M2.UNPACK_B R13, R8 ;  /* 0x00000008ff0d723e */ /* 0x000fe400020004ff */
[----:B-1----:R-:W-:Y:S02]  /*4d810*/  F2FP.F16.E5M2.UNPACK_B R14, R7 ;  /* 0x00000007ff0e723e */ /* 0x002fe400020004ff */
[----:B------:R-:W-:Y:S01]  /*4d820*/  F2FP.F16.E5M2.UNPACK_B R15, R0 ;  /* 0x00000000ff0f723e */ /* 0x000fe200020004ff */
[----:B------:R0:W-:Y:S06]  /*4d830*/  STL [R1+0x5650], R3 ;  /* 0x0056500301007387 */ /* 0x0001ec0000100800 */
[C---:B----4-:R-:W-:Y:S08]  /*4d840*/  HMMA.16816.F32 R20, R12.reuse, R24, R20 ;  /* 0x000000180c14723c */ /* 0x050ff00000001814 */
[----:B---3--:R-:W-:Y:S01]  /*4d850*/  HMMA.16816.F32 R16, R12, R26, R16 ;  /* 0x0000001a0c10723c */ /* 0x008fe20000001810 */
[----:B------:R-:W-:-:S02]  /*4d860*/  IMAD.MOV.U32 R2, RZ, RZ, R24 ;  /* 0x000000ffff027224 */ /* 0x000fc400078e0018 */
[----:B------:R-:W-:Y:S02]  /*4d870*/  IMAD.MOV.U32 R0, RZ, RZ, R25 ;  /* 0x000000ffff007224 */ /* 0x000fe400078e0019 */
[----:B------:R-:W-:Y:S02]  /*4d880*/  IMAD.MOV.U32 R7, RZ, RZ, R26 ;  /* 0x000000ffff077224 */ /* 0x000fe400078e001a */
[----:B0-----:R-:W-:-:S04]  /*4d890*/  IMAD.MOV.U32 R3, RZ, RZ, R27 ;  /* 0x000000ffff037224 */ /* 0x001fc800078e001b */
[----:B------:R-:W-:Y:S04]  /*4d8a0*/  STL.64 [R1+0x430], R20 ;  /* 0x0004301401007387 */ /* 0x000fe80000100a00 */
[----:B------:R-:W-:Y:S04]  /*4d8b0*/  STL.64 [R1+0x438], R22 ;  /* 0x0004381601007387 */ /* 0x000fe80000100a00 */
[----:B------:R-:W-:Y:S04]  /*4d8c0*/  STL.64 [R1+0x420], R16 ;  /* 0x0004201001007387 */ /* 0x000fe80000100a00 */
[----:B------:R-:W-:Y:S04]  /*4d8d0*/  STL.64 [R1+0x428], R18 ;  /* 0x0004281201007387 */ /* 0x000fe80000100a00 */
[----:B------:R-:W3:Y:S04]  /*4d8e0*/  LDL.LU.64 R24, [R1+0x3e0] ;  /* 0x0003e00001187983 */ /* 0x000ee80000300a00 */
[----:B------:R-:W4:Y:S04]  /*4d8f0*/  LDL.LU.64 R26, [R1+0x3e8] ;  /* 0x0003e800011a7983 */ /* 0x000f280000300a00 */
[----:B----4-:R-:W-:Y:S04]  /*4d900*/  STL.64 [R1+0x56d0], R26 ;  /* 0x0056d01a01007387 */ /* 0x010fe80000100a00 */
[----:B---3--:R0:W-:Y:S04]  /*4d910*/  STL.64 [R1+0x56c8], R24 ;  /* 0x0056c81801007387 */ /* 0x0081e80000100a00 */
[----:B0-----:R-:W3:Y:S04]  /*4d920*/  LDL.LU.64 R24, [R1+0x3f0] ;  /* 0x0003f00001187983 */ /* 0x001ee80000300a00 */
[----:B------:R-:W4:Y:S04]  /*4d930*/  LDL.LU.64 R26, [R1+0x3f8] ;  /* 0x0003f800011a7983 */ /* 0x000f280000300a00 */
[----:B----4-:R-:W-:Y:S04]  /*4d940*/  STL.64 [R1+0x56e0], R26 ;  /* 0x0056e01a01007387 */ /* 0x010fe80000100a00 */
[----:B---3--:R0:W-:Y:S04]  /*4d950*/  STL.64 [R1+0x56d8], R24 ;  /* 0x0056d81801007387 */ /* 0x0081e80000100a00 */
[----:B0-----:R-:W2:Y:S04]  /*4d960*/  LDL.LU.64 R24, [R1+0x400] ;  /* 0x0004000001187983 */ /* 0x001ea80000300a00 */
[----:B------:R-:W2:Y:S04]  /*4d970*/  LDL.LU.64 R26, [R1+0x408] ;  /* 0x00040800011a7983 */ /* 0x000ea80000300a00 */
[----:B------:R-:W3:Y:S04]  /*4d980*/  LDL.LU.64 R20, [R1+0x3c0] ;  /* 0x0003c00001147983 */ /* 0x000ee80000300a00 */
[----:B------:R-:W4:Y:S01]  /*4d990*/  LDL.LU.64 R22, [R1+0x3c8] ;  /* 0x0003c80001167983 */ /* 0x000f220000300a00 */
[----:B--2---:R-:W-:Y:S03]  /*4d9a0*/  HMMA.16816.F32 R24, R12, R10, R24 ;  /* 0x0000000a0c18723c */ /* 0x004fe60000001818 */
[----:B----4-:R-:W-:Y:S04]  /*4d9b0*/  STL.64 [R1+0x56a8], R22 ;  /* 0x0056a81601007387 */ /* 0x010fe80000100a00 */
[----:B---3--:R0:W-:Y:S04]  /*4d9c0*/  STL.64 [R1+0x56a0], R20 ;  /* 0x0056a01401007387 */ /* 0x0081e80000100a00 */
[----:B0-----:R-:W2:Y:S04]  /*4d9d0*/  LDL.LU.64 R20, [R1+0x3d0] ;  /* 0x0003d00001147983 */ /* 0x001ea80000300a00 */
[----:B------:R-:W2:Y:S04]  /*4d9e0*/  LDL.LU.64 R22, [R1+0x3d8] ;  /* 0x0003d80001167983 */ /* 0x000ea80000300a00 */
[----:B------:R-:W-:Y:S04]  /*4d9f0*/  STL.64 [R1+0x5688], R6 ;  /* 0x0056880601007387 */ /* 0x000fe80000100a00 */
[----:B------:R0:W-:Y:S04]  /*4da00*/  STL.64 [R1+0x5680], R4 ;  /* 0x0056800401007387 */ /* 0x0001e80000100a00 */
[----:B0-----:R-:W3:Y:S04]  /*4da10*/  LDL.LU.64 R4, [R1+0x3b0] ;  /* 0x0003b00001047983 */ /* 0x001ee80000300a00 */
[----:B------:R-:W3:Y:S04]  /*4da20*/  LDL.LU.64 R6, [R1+0x3b8] ;  /* 0x0003b80001067983 */ /* 0x000ee80000300a00 */
[----:B------:R-:W4:Y:S04]  /*4da30*/  LDL.LU.64 R16, [R1+0x3a0] ;  /* 0x0003a00001107983 */ /* 0x000f280000300a00 */
[----:B------:R-:W4:Y:S04]  /*4da40*/  LDL.LU.64 R18, [R1+0x3a8] ;  /* 0x0003a80001127983 */ /* 0x000f280000300a00 */
[----:B------:R-:W-:Y:S04]  /*4da50*/  STL.64 [R1+0x410], R24 ;  /* 0x0004101801007387 */ /* 0x000fe80000100a00 */
[----:B------:R0:W-:Y:S04]  /*4da60*/  STL.64 [R1+0x418], R26 ;  /* 0x0004181a01007387 */ /* 0x0001e80000100a00 */
[----:B0-----:R-:W2:Y:S04]  /*4da70*/  LDL.LU.64 R26, [R1+0x56e0] ;  /* 0x0056e000011a7983 */ /* 0x001ea80000300a00 */
[----:B------:R-:W2:Y:S01]  /*4da80*/  LDL.LU.64 R24, [R1+0x56d8] ;  /* 0x0056d80001187983 */ /* 0x000ea20000300a00 */
[----:B------:R-:W-:-:S02]  /*4da90*/  IMAD.MOV.U32 R8, RZ, RZ, R10 ;  /* 0x000000ffff087224 */ /* 0x000fc400078e000a */
[----:B------:R-:W-:Y:S02]  /*4daa0*/  IMAD.MOV.U32 R9, RZ, RZ, R11 ;  /* 0x000000ffff097224 */ /* 0x000fe400078e000b */
[----:B------:R-:W-:Y:S02]  /*4dab0*/  IMAD.MOV.U32 R10, RZ, RZ, R28 ;  /* 0x000000ffff0a7224 */ /* 0x000fe400078e001c */
[----:B------:R-:W-:Y:S01]  /*4dac0*/  IMAD.MOV.U32 R11, RZ, RZ, R29 ;  /* 0x000000ffff0b7224 */ /* 0x000fe200078e001d */
[----:B--2---:R-:W-:-:S15]  /*4dad0*/  HMMA.16816.F32 R24, R12, R28, R24 ;  /* 0x0000001c0c18723c */ /* 0x004fde0000001818 */
[----:B------:R-:W-:-:S04]  /*4dae0*/  NOP ;  /* 0x0000000000007918 */ /* 0x000fc80000000000 */
[----:B------:R-:W-:Y:S04]  /*4daf0*/  STL.64 [R1+0x400], R24 ;  /* 0x0004001801007387 */ /* 0x000fe80000100a00 */
[----:B------:R0:W-:Y:S04]  /*4db00*/  STL.64 [R1+0x408], R26 ;  /* 0x0004081a01007387 */ /* 0x0001e80000100a00 */
[----:B0-----:R-:W2:Y:S04]  /*4db10*/  LDL.LU.64 R26, [R1+0x56d0] ;  /* 0x0056d000011a7983 */ /* 0x001ea80000300a00 */
[----:B------:R-:W2:Y:S04]  /*4db20*/  LDL.LU.64 R24, [R1+0x56c8] ;  /* 0x0056c80001187983 */ /* 0x000ea80000300a00 */
[----:B------:R-:W2:Y:S02]  /*4db30*/  LDL.LU.64 R28, [R1+0x56c0] ;  /* 0x0056c000011c7983 */ /* 0x000ea40000300a00 */
[----:B--2---:R-:W-:-:S15]  /*4db40*/  HMMA.16816.F32 R24, R12, R28, R24 ;  /* 0x0000001c0c18723c */ /* 0x004fde0000001818 */
[----:B------:R-:W-:-:S04]  /*4db50*/  NOP ;  /* 0x0000000000007918 */ /* 0x000fc80000000000 */
[----:B------:R-:W-:Y:S04]  /*4db60*/  STL.64 [R1+0x3f0], R24 ;  /* 0x0003f01801007387 */ /* 0x000fe80000100a00 */
[----:B------:R0:W-:Y:S04]  /*4db70*/  STL.64 [R1+0x3f8], R26 ;  /* 0x0003f81a01007387 */ /* 0x0001e80000100a00 */
[----:B0-----:R-:W2:Y:S04]  /*4db80*/  LDL.LU.64 R26, [R1+0x56b8] ;  /* 0x0056b800011a7983 */ /* 0x001ea80000300a00 */
[----:B------:R-:W3:Y:S04]  /*4db90*/  LDL.LU.64 R24, [R1+0x56b0] ;  /* 0x0056b00001187983 */ /* 0x000ee80000300a00 */
[----:B------:R-:W-:Y:S04]  /*4dba0*/  STL [R1+0x563c], R28 ;  /* 0x00563c1c01007387 */ /* 0x000fe80000100800 */
[----:B------:R-:W-:Y:S01]  /*4dbb0*/  STL [R1+0x5638], R29 ;  /* 0x0056381d01007387 */ /* 0x000fe20000100800 */
        /* <DEDUP_REMOVED lines=12> */
[----:B------:R-:W-:Y:S04]  /*4dc80*/  STL.64 [R1+0x55d8], R26 ;  /* 0x0055d81a01007387 */ /* 0x000fe80000100a00 */
[----:B------:R0:W-:Y:S04]  /*4dc90*/  STL.64 [R1+0x55d0], R24 ;  /* 0x0055d01801007387 */ /* 0x0001e80000100a00 */
[----:B0-----:R-:W3:Y:S04]  /*4dca0*/  LDL.LU.64 R24, [R1+0x390] ;  /* 0x0003900001187983 */ /* 0x001ee80000300a00 */
[----:B------:R-:W3:Y:S01]  /*4dcb0*/  LDL.LU.64 R26, [R1+0x398] ;  /* 0x00039800011a7983 */ /* 0x000ee20000300a00 */
[C---:B--2---:R-:W-:Y:S08]  /*4dcc0*/  HMMA.16816.F32 R4, R12.reuse, R22, R4 ;  /* 0x000000160c04723c */ /* 0x044ff00000001804 */
[C---:B----4-:R-:W-:Y:S11]  /*4dcd0*/  HMMA.16816.F32 R16, R12.reuse, R20, R16 ;  /* 0x000000140c10723c */ /* 0x050ff60000001810 */
[----:B------:R-:W-:Y:S04]  /*4dce0*/  STL.64 [R1+0x3c0], R4 ;  /* 0x0003c00401007387 */ /* 0x000fe80000100a00 */
[----:B------:R0:W-:Y:S04]  /*4dcf0*/  STL.64 [R1+0x3c8], R6 ;  /* 0x0003c80601007387 */ /* 0x0001e80000100a00 */
[----:B0-----:R-:W2:Y:S04]  /*4dd00*/  LDL.LU.64 R6, [R1+0x5688] ;  /* 0x0056880001067983 */ /* 0x001ea80000300a00 */
[----:B------:R-:W4:Y:S04]  /*4dd10*/  LDL.LU.64 R4, [R1+0x5680] ;  /* 0x0056800001047983 */ /* 0x000f280000300a00 */
[----:B------:R-:W-:Y:S04]  /*4dd20*/  STL.64 [R1+0x3b0], R16 ;  /* 0x0003b01001007387 */ /* 0x000fe80000100a00 */
[----:B------:R0:W-:Y:S04]  /*4dd30*/  STL.64 [R1+0x3b8], R18 ;  /* 0x0003b81201007387 */ /* 0x0001e80000100a00 */
[----:B0-----:R-:W3:Y:S04]  /*4dd40*/  LDL.LU.64 R18, [R1+0x5678] ;  /* 0x0056780001127983 */ /* 0x001ee80000300a00 */
[----:B------:R-:W2:Y:S04]  /*4dd50*/  LDL.LU.64 R16, [R1+0x5670] ;  /* 0x0056700001107983 */ /* 0x000ea80000300a00 */
[----:B------:R0:W-:Y:S04]  /*4dd60*/  STL.64 [R1+0x55e8], R22 ;  /* 0x0055e81601007387 */ /* 0x0001e80000100a00 */
[----:B------:R-:W-:Y:S04]  /*4dd70*/  STL.64 [R1+0x55e0], R20 ;  /* 0x0055e01401007387 */ /* 0x000fe80000100a00 */
[----:B0-----:R-:W2:Y:S04]  /*4dd80*/  LDL.LU R23, [R1+0x1584] ;  /* 0x0015840001177983 */ /* 0x001ea80000300800 */
[----:B------:R-:W2:Y:S01]  /*4dd90*/  LDL.LU R28, [R1+0x1580] ;  /* 0x00158000011c7983 */ /* 0x000ea20000300800 */
[----:B---3--:R-:W-:-:S15]  /*4dda0*/  HMMA.16816.F32 R24, R12, R18, R24 ;  /* 0x000000120c18723c */ /* 0x008fde0000001818 */
[----:B------:R-:W-:-:S04]  /*4ddb0*/  NOP ;  /* 0x0000000000007918 */ /* 0x000fc80000000000 */
[----:B------:R-:W-:Y:S04]  /*4ddc0*/  STL.64 [R1+0x3a0], R24 ;  /* 0x0003a01801007387 */ /* 0x000fe80000100a00 */
[----:B------:R0:W-:Y:S02]  /*4ddd0*/  STL.64 [R1+0x3a8], R26 ;  /* 0x0003a81a01007387 */ /* 0x0001e40000100a00 */
[----:B0-----:R-:W-:Y:S02]  /*4dde0*/  IMAD.MOV.U32 R26, RZ, RZ, R10 ;  /* 0x000000ffff1a7224 */ /* 0x001fe400078e000a */
[----:B------:R-:W-:Y:S01]  /*4ddf0*/  IMAD.MOV.U32 R27, RZ, RZ, R11 ;  /* 0x000000ffff1b7224 */ /* 0x000fe200078e000b */
[----:B------:R-:W3:Y:S04]  /*4de00*/  LDL.LU R10, [R1+0x566c] ;  /* 0x00566c00010a7983 */ /* 0x000ee80000300800 */
[----:B------:R-:W3:Y:S04]  /*4de10*/  LDL.LU R11, [R1+0x5668] ;  /* 0x00566800010b7983 */ /* 0x000ee80000300800 */
[----:B------:R0:W-:Y:S04]  /*4de20*/  STL.64 [R1+0x55f0], R26 ;  /* 0x0055f01a01007387 */ /* 0x0001e80000100a00 */
[----:B------:R-:W2:Y:S04]  /*4de30*/  LDL.LU.64 R24, [R1+0x380] ;  /* 0x0003800001187983 */ /* 0x000ea80000300a00 */
[----:B0-----:R-:W2:Y:S02]  /*4de40*/  LDL.LU.64 R26, [R1+0x388] ;  /* 0x00038800011a7983 */ /* 0x001ea40000300a00 */
        /* <DEDUP_REMOVED lines=9> */
[----:B0-----:R-:W3:Y:S04]  /*4dee0*/  LDL.LU.64 R24, [R1+0x370] ;  /* 0x0003700001187983 */ /* 0x001ee80000300a00 */
[----:B------:R-:W3:Y:S04]  /*4def0*/  LDL.LU.64 R26, [R1+0x378] ;  /* 0x00037800011a7983 */ /* 0x000ee80000300a00 */
[----:B------:R-:W-:Y:S04]  /*4df00*/  STL.64 [R1+0x55b8], R18 ;  /* 0x0055b81201007387 */ /* 0x000fe80000100a00 */
[----:B------:R0:W-:Y:S04]  /*4df10*/  STL.64 [R1+0x55b0], R16 ;  /* 0x0055b01001007387 */ /* 0x0001e80000100a00 */
[----:B0-----:R-:W4:Y:S04]  /*4df20*/  LDL.LU.64 R16, [R1+0x250] ;  /* 0x0002500001107983 */ /* 0x001f280000300a00 */
[----:B------:R-:W4:Y:S01]  /*4df30*/  LDL.LU.64 R18, [R1+0x258] ;  /* 0x0002580001127983 */ /* 0x000f220000300a00 */
[----:B---3--:R-:W-:-:S15]  /*4df40*/  HMMA.16816.F32 R24, R12, R10, R24 ;  /* 0x0000000a0c18723c */ /* 0x008fde0000001818 */
[----:B------:R-:W-:-:S04]  /*4df50*/  NOP ;  /* 0x0000000000007918 */ /* 0x000fc80000000000 */
[----:B------:R-:W-:Y:S04]  /*4df60*/  STL.64 [R1+0x380], R24 ;  /* 0x0003801801007387 */ /* 0x000fe80000100a00 */
[----:B------:R0:W-:Y:S02]  /*4df70*/  STL.64 [R1+0x388], R26 ;  /* 0x0003881a01007387 */ /* 0x0001e40000100a00 */
[----:B0-----:R-:W-:Y:S02]  /*4df80*/  IMAD.MOV.U32 R26, RZ, RZ, R7 ;  /* 0x000000ffff1a7224 */ /* 0x001fe400078e0007 */
[----:B------:R-:W-:Y:S01]  /*4df90*/  IMAD.MOV.U32 R27, RZ, RZ, R3 ;  /* 0x000000ffff1b7224 */ /* 0x000fe200078e0003 */
        /* <DEDUP_REMOVED lines=8> */
[----:B0-----:R-:W-:-:S05]  /*4e020*/  IMAD.MOV.U32 R24, RZ, RZ, R2 ;  /* 0x000000ffff187224 */ /* 0x001fca00078e0002 */
[----:B------:R-:W-:Y:S04]  /*4e030*/  STL [R1+0x5658], R24 ;  /* 0x0056581801007387 */ /* 0x000fe80000100800 */
[----:B------:R-:W-:Y:S04]  /*4e040*/  STL.64 [R1+0x5598], R10 ;  /* 0x0055980a01007387 */ /* 0x000fe80000100a00 */
[----:B------:R0:W-:Y:S04]  /*4e050*/  STL.64 [R1+0x5590], R8 ;  /* 0x0055900801007387 */ /* 0x0001e80000100a00 */
[----:B0-----:R-:W3:Y:S04]  /*4e060*/  LDL.LU.64 R8, [R1+0x350] ;  /* 0x0003500001087983 */ /* 0x001ee80000300a00 */
[----:B------:R-:W3:Y:S04]  /*4e070*/  LDL.LU.64 R10, [R1+0x358] ;  /* 0x00035800010a7983 */ /* 0x000ee80000300a00 */
[----:B------:R-:W2:Y:S04]  /*4e080*/  LDL.LU R24, [R1+0x158c] ;  /* 0x00158c0001187983 */ /* 0x000ea80000300800 */
[----:B------:R-:W2:Y:S01]  /*4e090*/  LDL.LU R29, [R1+0x1588] ;  /* 0x00158800011d7983 */ /* 0x000ea20000300800 */
[----:B------:R-:W-:-:S02]  /*4e0a0*/  IMAD.MOV.U32 R25, RZ, RZ, R0 ;  /* 0x000000ffff197224 */ /* 0x000fc400078e0000 */
[----:B------:R-:W-:Y:S01]  /*4e0b0*/  IMAD R28, R28, 0x100, R23 ;  /* 0x000001001c1c7824 */ /* 0x000fe200078e0217 */
[----:B---3--:R-:W-:-:S15]  /*4e0c0*/  HMMA.16816.F32 R8, R12, R6, R8 ;  /* 0x000000060c08723c */ /* 0x008fde0000001808 */
[----:B------:R-:W-:-:S04]  /*4e0d0*/  NOP ;  /* 0x0000000000007918 */ /* 0x000fc80000000000 */
[----:B------:R-:W-:Y:S04]  /*4e0e0*/  STL.64 [R1+0x360], R8 ;  /* 0x0003600801007387 */ /* 0x000fe80000100a00 */
[----:B------:R4:W-:Y:S04]  /*4e0f0*/  STL.64 [R1+0x368], R10 ;  /* 0x0003680a01007387 */ /* 0x0009e80000100a00 */
[----:B------:R-:W3:Y:S04]  /*4e100*/  LDL.LU R2, [R1+0x1594] ;  /* 0x0015940001027983 */ /* 0x000ee80000300800 */
[----:B------:R-:W3:Y:S04]  /*4e110*/  LDL.LU R27, [R1+0x1590] ;  /* 0x00159000011b7983 */ /* 0x000ee80000300800 */
[----:B------:R-:W2:Y:S04]  /*4e120*/  LDL.LU R3, [R1+0x159c] ;  /* 0x00159c0001037983 */ /* 0x000ea80000300800 */
[----:B------:R-:W2:Y:S04]  /*4e130*/  LDL.LU R26, [R1+0x1598] ;  /* 0x00159800011a7983 */ /* 0x000ea80000300800 */
[----:B------:R-:W2:Y:S01]  /*4e140*/  LDL.LU R0, [R1+0x15b8] ;  /* 0x0015b80001007983 */ /* 0x000ea20000300800 */
[----:B----4-:R-:W-:Y:S03]  /*4e150*/  HMMA.16816.F32 R8, R12, R4, R16 ;  /* 0x000000040c08723c */ /* 0x010fe60000001810 */
[----:B------:R-:W-:Y:S04]  /*4e160*/  STL.64 [R1+0x5578], R6 ;  /* 0x0055780601007387 */ /* 0x000fe80000100a00 */
[----:B------:R-:W-:-:S12]  /*4e170*/  STL.64 [R1+0x5570], R4 ;  /* 0x0055700401007387 */ /* 0x000fd80000100a00 */
[----:B------:R-:W-:Y:S04]  /*4e180*/  STL.64 [R1+0x350], R8 ;  /* 0x0003500801007387 */ /* 0x000fe80000100a00 */
[----:B------:R-:W-:Y:S04]  /*4e190*/  STL.64 [R1+0x358], R10 ;  /* 0x0003580a01007387 */ /* 0x000fe80000100a00 */
        /* <DEDUP_REMOVED lines=14> */
[----:B------:R-:W-:-:S02]  /*4e280*/  IMAD R29, R29, 0x100, R24 ;  /* 0x000001001d1d7824 */ /* 0x000fc400078e0218 */
[----:B---3--:R-:W-:Y:S02]  /*4e290*/  IMAD R27, R27, 0x100, R2 ;  /* 0x000001001b1b7824 */ /* 0x008fe400078e0202 */
[----:B------:R-:W-:Y:S01]  /*4e2a0*/  IMAD R26, R26, 0x100, R3 ;  /* 0x000001001a1a7824 */ /* 0x000fe200078e0203 */
[----:B----4-:R-:W-:Y:S04]  /*4e2b0*/  STL.64 [R1+0x5648], R22 ;  /* 0x0056481601007387 */ /* 0x010fe80000100a00 */
[----:B--2---:R0:W-:Y:S04]  /*4e2c0*/  STL.64 [R1+0x5640], R20 ;  /* 0x0056401401007387 */ /* 0x0041e80000100a00 */
[----:B0-----:R-:W2:Y:S04]  /*4e2d0*/  LDL.LU.64 R20, [R1+0x1100] ;  /* 0x0011000001147983 */ /* 0x001ea80000300a00 */
[----:B------:R-:W2:Y:S04]  /*4e2e0*/  LDL.LU.64 R22, [R1+0x1108] ;  /* 0x0011080001167983 */ /* 0x000ea80000300a00 */
[----:B------:R-:W3:Y:S04]  /*4e2f0*/  LDL.LU.64 R16, [R1+0x1b0] ;  /* 0x0001b00001107983 */ /* 0x000ee80000300a00 */
[----:B------:R-:W3:Y:S04]  /*4e300*/  LDL.LU.64 R18, [R1+0x1b8] ;  /* 0x0001b80001127983 */ /* 0x000ee80000300a00 */
[----:B------:R-:W4:Y:S04]  /*4e310*/  LDL.LU.64 R8, [R1+0x190] ;  /* 0x0001900001087983 */ /* 0x000f280000300a00 */
[----:B------:R-:W4:Y:S04]  /*4e320*/  LDL.LU.64 R10, [R1+0x198] ;  /* 0x00019800010a7983 */ /* 0x000f280000300a00 */
[----:B------:R-:W2:Y:S04]  /*4e330*/  LDL.LU.64 R4, [R1+0x130] ;  /* 0x0001300001047983 */ /* 0x000ea80000300a00 */
[----:B------:R-:W2:Y:S04]  /*4e340*/  LDL.LU.64 R6, [R1+0x138] ;  /* 0x0001380001067983 */ /* 0x000ea80000300a00 */
[----:B------:R-:W2:Y:S04]  /*4e350*/  LDL.LU R24, [R1+0x5658] ;  /* 0x0056580001187983 */ /* 0x000ea80000300800 */
        /* <DEDUP_REMOVED lines=36> */
[----:B0-----:R-:W4:Y:S01]  /*4e5a0*/  LDL.LU.64 R26, [R1+0x55d8] ;  /* 0x0055d800011a7983 */ /* 0x001f220000300a00 */
[C---:B---3--:R-:W-:Y:S03]  /*4e5b0*/  HMMA.16816.F32 R16, R12.reuse, R28, R16 ;  /* 0x0000001c0c10723c */ /* 0x048fe60000001810 */
[----:B------:R-:W3:Y:S04]  /*4e5c0*/  LDL.LU.64 R24, [R1+0x55d0] ;  /* 0x0055d00001187983 */ /* 0x000ee80000300a00 */
[----:B------:R-:W2:Y:S04]  /*4e5d0*/  LDL.LU R28, [R1+0x15b0] ;  /* 0x0015b000011c7983 */ /* 0x000ea80000300800 */
[----:B------:R-:W2:Y:S08]  /*4e5e0*/  LDL.LU R29, [R1+0x15bc] ;  /* 0x0015bc00011d7983 */ /* 0x000eb00000300800 */
[----:B------:R0:W-:Y:S04]  /*4e5f0*/  STL.64 [R1+0x1c0], R16 ;  /* 0x0001c01001007387 */ /* 0x0001e80000100a00 */
[----:B------:R1:W-:Y:S04]  /*4e600*/  STL.64 [R1+0x1c8], R18 ;  /* 0x0001c81201007387 */ /* 0x0003e80000100a00 */
[----:B0-----:R-:W2:Y:S01]  /*4e610*/  LDL.LU.64 R16, [R1+0xe0] ;  /* 0x0000e00001107983 */ /* 0x001ea20000300a00 */
[----:B----4-:R-:W-:-:S15]  /*4e620*/  HMMA.16816.F32 R8, R12, R26, R8 ;  /* 0x0000001a0c08723c */ /* 0x010fde0000001808 */
[----:B------:R-:W-:-:S04]  /*4e630*/  NOP ;  /* 0x0000000000007918 */ /* 0x000fc80000000000 */
[----:B------:R-:W-:Y:S04]  /*4e640*/  STL.64 [R1+0x160], R8 ;  /* 0x0001600801007387 */ /* 0x000fe80000100a00 */
[----:B------:R-:W-:Y:S04]  /*4e650*/  STL.64 [R1+0x168], R10 ;  /* 0x0001680a01007387 */ /* 0x000fe80000100a00 */
[----:B-1----:R-:W4:Y:S01]  /*4e660*/  LDL.LU.64 R18, [R1+0xe8] ;  /* 0x0000e80001127983 */ /* 0x002f220000300a00 */
[----:B---3--:R-:W-:-:S15]  /*4e670*/  HMMA.16816.F32 R4, R12, R24, R4 ;  /* 0x000000180c04723c */ /* 0x008fde0000001804 */
[----:B------:R-:W-:-:S04]  /*4e680*/  NOP ;  /* 0x0000000000007918 */ /* 0x000fc80000000000 */
[----:B------:R-:W-:Y:S04]  /*4e690*/  STL.64 [R1+0x130], R4 ;  /* 0x0001300401007387 */ /* 0x000fe80000100a00 */
[----:B------:R-:W-:Y:S04]  /*4e6a0*/  STL.64 [R1+0x138], R6 ;  /* 0x0001380601007387 */ /* 0x000fe80000100a00 */
[----:B----4-:R-:W-:Y:S04]  /*4e6b0*/  STL.64 [R1+0x55c8], R18 ;  /* 0x0055c81201007387 */ /* 0x010fe80000100a00 */
[----:B--2---:R0:W-:Y:S04]  /*4e6c0*/  STL.64 [R1+0x55c0], R16 ;  /* 0x0055c01001007387 */ /* 0x0041e80000100a00 */
        /* <DEDUP_REMOVED lines=21> */
[----:B------:R-:W-:Y:S04]  /*4e820*/  STL.64 [R1+0x110], R16 ;  /* 0x0001101001007387 */ /* 0x000fe80000100a00 */
[----:B------:R0:W-:Y:S04]  /*4e830*/  STL.64 [R1+0x118], R18 ;  /* 0x0001181201007387 */ /* 0x0001e80000100a00 */
[----:B0-----:R-:W4:Y:S04]  /*4e840*/  LDL.LU.64 R18, [R1+0x55c8] ;  /* 0x0055c80001127983 */ /* 0x001f280000300a00 */
[----:B------:R-:W4:Y:S04]  /*4e850*/  LDL.LU.64 R16, [R1+0x55c0] ;  /* 0x0055c00001107983 */ /* 0x000f280000300a00 */
[----:B------:R-:W2:Y:S04]  /*4e860*/  LDL.LU R22, [R1+0x15a8] ;  /* 0x0015a80001167983 */ /* 0x000ea80000300800 */
[----:B------:R-:W2:Y:S01]  /*4e870*/  LDL.LU R23, [R1+0x15b4] ;  /* 0x0015b40001177983 */ /* 0x000ea20000300800 */
[----:B----4-:R-:W-:-:S15]  /*4e880*/  HMMA.16816.F32 R16, R12, R20, R16 ;  /* 0x000000140c10723c */ /* 0x010fde0000001810 */
[----:B------:R-:W-:-:S04]  /*4e890*/  NOP ;  /* 0x0000000000007918 */ /* 0x000fc80000000000 */
[----:B------:R-:W-:Y:S04]  /*4e8a0*/  STL.64 [R1+0xe0], R16 ;  /* 0x0000e01001007387 */ /* 0x000fe80000100a00 */
[----:B------:R0:W-:Y:S04]  /*4e8b0*/  STL.64 [R1+0xe8], R18 ;  /* 0x0000e81201007387 */ /* 0x0001e80000100a00 */
[----:B0-----:R-:W4:Y:S04]  /*4e8c0*/  LDL.LU.64 R18, [R1+0x55b8] ;  /* 0x0055b80001127983 */ /* 0x001f280000300a00 */
[----:B------:R-:W2:Y:S04]  /*4e8d0*/  LDL.LU.64 R16, [R1+0x55b0] ;  /* 0x0055b00001107983 */ /* 0x000ea80000300a00 */
[----:B------:R-:W2:Y:S04]  /*4e8e0*/  LDL.LU R20, [R1+0x15a0] ;  /* 0x0015a00001147983 */ /* 0x000ea80000300800 */
[----:B------:R-:W2:Y:S01]  /*4e8f0*/  LDL.LU R21, [R1+0x15ac] ;  /* 0x0015ac0001157983 */ /* 0x000ea20000300800 */
[----:B----4-:R-:W-:-:S15]  /*4e900*/  HMMA.16816.F32 R8, R12, R18, R8 ;  /* 0x000000120c08723c */ /* 0x010fde0000001808 */
[----:B------:R-:W-:-:S04]  /*4e910*/  NOP ;  /* 0x0000000000007918 */ /* 0x000fc80000000000 */
[----:B------:R-:W-:Y:S04]  /*4e920*/  STL.64 [R1+0xc0], R8 ;  /* 0x0000c00801007387 */ /* 0x000fe80000100a00 */
[----:B------:R0:W-:Y:S04]  /*4e930*/  STL.64 [R1+0xc8], R10 ;  /* 0x0000c80a01007387 */ /* 0x0001e80000100a00 */
[----:B0-----:R-:W2:Y:S04]  /*4e940*/  LDL.LU.64 R10, [R1+0x55a8] ;  /* 0x0055a800010a7983 */ /* 0x001ea80000300a00 */
[----:B------:R-:W2:Y:S04]  /*4e950*/  LDL.LU.64 R8, [R1+0x55a0] ;  /* 0x0055a00001087983 */ /* 0x000ea80000300a00 */
[----:B------:R-:W4:Y:S01]  /*4e960*/  LDL.LU R19, [R1+0x15a4] ;  /* 0x0015a40001137983 */ /* 0x000f220000300800 */
[----:B--2---:R-:W-:-:S15]  /*4e970*/  HMMA.16816.F32 R8, R12, R16, R8 ;  /* 0x000000100c08723c */ /* 0x004fde0000001808 */
[----:B------:R-:W-:-:S04]  /*4e980*/  NOP ;  /* 0x0000000000007918 */ /* 0x000fc80000000000 */
[----:B------:R-:W-:Y:S04]  /*4e990*/  STL.64 [R1+0xa0], R8 ;  /* 0x0000a00801007387 */ /* 0x000fe80000100a00 */
[----:B------:R0:W-:Y:S04]  /*4e9a0*/  STL.64 [R1+0xa8], R10 ;  /* 0x0000a80a01007387 */ /* 0x0001e80000100a00 */
[----:B0-----:R-:W2:Y:S04]  /*4e9b0*/  LDL.LU.64 R10, [R1+0x5598] ;  /* 0x00559800010a7983 */ /* 0x001ea80000300a00 */
[----:B------:R-:W3:Y:S01]  /*4e9c0*/  LDL.LU.64 R8, [R1+0x5590] ;  /* 0x0055900001087983 */ /* 0x000ee20000300a00 */
[----:B--2---:R-:W-:-:S15]  /*4e9d0*/  HMMA.16816.F32 R4, R12, R10, R4 ;  /* 0x0000000a0c04723c */ /* 0x004fde0000001804 */
[----:B------:R-:W-:-:S04]  /*4e9e0*/  NOP ;  /* 0x0000000000007918 */ /* 0x000fc80000000000 */
[----:B------:R-:W-:Y:S04]  /*4e9f0*/  STL.64 [R1+0x80], R4 ;  /* 0x0000800401007387 */ /* 0x000fe80000100a00 */
[----:B------:R0:W-:Y:S04]  /*4ea00*/  STL.64 [R1+0x88], R6 ;  /* 0x0000880601007387 */ /* 0x0001e80000100a00 */
[----:B0-----:R-:W3:Y:S04]  /*4ea10*/  LDL.LU.64 R6, [R1+0x5588] ;  /* 0x0055880001067983 */ /* 0x001ee80000300a00 */
[----:B------:R-:W3:Y:S02]  /*4ea20*/  LDL.LU.64 R4, [R1+0x5580] ;  /* 0x0055800001047983 */ /* 0x000ee40000300a00 */
[----:B---3--:R-:W-:Y:S02]  /*4ea30*/  HMMA.16816.F32 R8, R12, R8, R4 ;  /* 0x000000080c08723c */ /* 0x008fe40000001804 */
[----:B------:R-:W2:Y:S04]  /*4ea40*/  LDL.LU.64 R6, [R1+0x5578] ;  /* 0x0055780001067983 */ /* 0x000ea80000300a00 */
[----:B------:R-:W3:-:S13]  /*4ea50*/  LDL.LU.64 R4, [R1+0x5570] ;  /* 0x0055700001047983 */ /* 0x000eda0000300a00 */
[----:B------:R0:W-:Y:S04]  /*4ea60*/  STL.64 [R1+0x60], R8 ;  /* 0x0000600801007387 */ /* 0x0001e80000100a00 */
[----:B------:R1:W-:Y:S04]  /*4ea70*/  STL.64 [R1+0x68], R10 ;  /* 0x0000680a01007387 */ /* 0x0003e80000100a00 */
[----:B0-----:R-:W3:Y:S04]  /*4ea80*/  LDL.LU.64 R8, [R1+0x100] ;  /* 0x0001000001087983 */ /* 0x001ee80000300a00 */
[----:B-1----:R-:W3:Y:S01]  /*4ea90*/  LDL.LU.64 R10, [R1+0x108] ;  /* 0x00010800010a7983 */ /* 0x002ee20000300a00 */
[----:B--2---:R-:W-:-:S15]  /*4eaa0*/  HMMA.16816.F32 R24, R12, R6, R24 ;  /* 0x000000060c18723c */ /* 0x004fde0000001818 */
[----:B------:R-:W-:-:S04]  /*4eab0*/  NOP ;  /* 0x0000000000007918 */ /* 0x000fc80000000000 */
[----:B------:R-:W-:Y:S04]  /*4eac0*/  STL.64 [R1+0x40], R24 ;  /* 0x0000401801007387 */ /* 0x000fe80000100a00 */
[----:B------:R0:W-:Y:S04]  /*4ead0*/  STL.64 [R1+0x48], R26 ;  /* 0x0000481a01007387 */ /* 0x0001e80000100a00 */
[----:B0-----:R-:W2:Y:S04]  /*4eae0*/  LDL.LU.64 R26, [R1+0x5568] ;  /* 0x00556800011a7983 */ /* 0x001ea80000300a00 */
[----:B------:R-:W2:Y:S01]  /*4eaf0*/  LDL.LU.64 R24, [R1+0x5560] ;  /* 0x0055600001187983 */ /* 0x000ea20000300a00 */
[----:B---3--:R-:W-:-:S15]  /*4eb00*/  HMMA.16816.F32 R8, R12, R4, R8 ;  /* 0x000000040c08723c */ /* 0x008fde0000001808 */
[----:B------:R-:W-:-:S04]  /*4eb10*/  NOP ;  /* 0x0000000000007918 */ /* 0x000fc80000000000 */
[----:B------:R0:W-:Y:S04]  /*4eb20*/  STL.64 [R1+0x30], R8 ;  /* 0x0000300801007387 */ /* 0x0001e80000100a00 */
[----:B------:R1:W-:Y:S04]  /*4eb30*/  STL.64 [R1+0x38], R10 ;  /* 0x0000380a01007387 */ /* 0x0003e80000100a00 */
[----:B0-----:R-:W3:Y:S01]  /*4eb40*/  LDL.LU R8, [R1+0x170] ;  /* 0x0001700001087983 */ /* 0x001ee20000300800 */
[----:B--2---:R-:W-:-:S15]  /*4eb50*/  HMMA.16816.F32 R12, R12, R2, R24 ;  /* 0x000000020c0c723c */ /* 0x004fde0000001818 */
[----:B------:R-:W-:-:S04]  /*4eb60*/  NOP ;  /* 0x0000000000007918 */ /* 0x000fc80000000000 */
[----:B------:R-:W-:Y:S04]  /*4eb70*/  STL.64 [R1+0x20], R12 ;  /* 0x0000200c01007387 */ /* 0x000fe80000100a00 */
[----:B------:R-:W-:Y:S04]  /*4eb80*/  STL.64 [R1+0x28], R14 ;  /* 0x0000280e01007387 */ /* 0x000fe80000100a00 */
[----:B------:R-:W3:Y:S04]  /*4eb90*/  LDL.LU R9, [R1+0x174] ;  /* 0x0001740001097983 */ /* 0x000ee80000300800 */
[----:B-1----:R-:W2:Y:S04]  /*4eba0*/  LDL.LU R10, [R1+0x178] ;  /* 0x00017800010a7983 */ /* 0x002ea80000300800 */
[----:B------:R-:W2:Y:S04]  /*4ebb0*/  LDL.LU R11, [R1+0x17c] ;  /* 0x00017c00010b7983 */ /* 0x000ea80000300800 */
[----:B--2---:R-:W-:Y:S04]  /*4ebc0*/  STL.64 [R1+0x54e8], R10 ;  /* 0x0054e80a01007387 */ /* 0x004fe80000100a00 */
[----:B---3--:R0:W-:Y:S04]  /*4ebd0*/  STL.64 [R1+0x54e0], R8 ;  /* 0x0054e00801007387 */ /* 0x0081e80000100a00 */
[----:B0-----:R-:W2:Y:S04]  /*4ebe0*/  LDL.LU R8, [R1+0x120] ;  /* 0x0001200001087983 */ /* 0x001ea80000300800 */
[----:B------:R-:W2:Y:S04]  /*4ebf0*/  LDL.LU R9, [R1+0x124] ;  /* 0x0001240001097983 */ /* 0x000ea80000300800 */
[----:B------:R-:W3:Y:S04]  /*4ec00*/  LDL.LU R10, [R1+0x128] ;  /* 0x00012800010a7983 */ /* 0x000ee80000300800 */
[----:B------:R-:W3:Y:S04]  /*4ec10*/  LDL.LU R11, [R1+0x12c] ;  /* 0x00012c00010b7983 */ /* 0x000ee80000300800 */
[----:B---3--:R-:W-:Y:S04]  /*4ec20*/  STL.64 [R1+0x54f8], R10 ;  /* 0x0054f80a01007387 */ /* 0x008fe80000100a00 */
[----:B--2---:R0:W-:Y:S04]  /*4ec30*/  STL.64 [R1+0x54f0], R8 ;  /* 0x0054f00801007387 */ /* 0x0041e80000100a00 */
        /* <DEDUP_REMOVED lines=15> */
[----:B------:R-:W3:Y:S01]  /*4ed30*/  LDL.LU R11, [R1+0xbc] ;  /* 0x0000bc00010b7983 */ /* 0x000ee20000300800 */
[----:B------:R-:W-:-:S03]  /*4ed40*/  IMAD R7, R0, 0x100, R29 ;  /* 0x0000010000077824 */ /* 0x000fc600078e021d */
[----:B------:R-:W2:Y:S04]  /*4ed50*/  LDL.LU R17, [R1+0x1eb4] ;  /* 0x001eb40001117983 */ /* 0x000ea80000300800 */
[----:B------:R-:W4:Y:S04]  /*4ed60*/  LDL.LU R0, [R1+0x1ec0] ;  /* 0x001ec00001007983 */ /* 0x000f280000300800 */
[----:B---3--:R-:W-:Y:S04]  /*4ed70*/  STL.64 [R1+0x5528], R10 ;  /* 0x0055280a01007387 */ /* 0x008fe80000100a00 */
[----:B--2---:R0:W-:Y:S04]  /*4ed80*/  STL.64 [R1+0x5520], R8 ;  /* 0x0055200801007387 */ /* 0x0041e80000100a00 */
[----:B0-----:R-:W2:Y:S04]  /*4ed90*/  LDL.LU R8, [R1+0x90] ;  /* 0x0000900001087983 */ /* 0x001ea80000300800 */
[----:B------:R-:W2:Y:S04]  /*4eda0*/  LDL.LU R9, [R1+0x94] ;  /* 0x0000940001097983 */ /* 0x000ea80000300800 */
[----:B------:R-:W3:Y:S04]  /*4edb0*/  LDL.LU R10, [R1+0x98] ;  /* 0x00009800010a7983 */ /* 0x000ee80000300800 */
[----:B------:R-:W3:Y:S04]  /*4edc0*/  LDL.LU R11, [R1+0x9c] ;  /* 0x00009c00010b7983 */ /* 0x000ee80000300800 */
        /* <DEDUP_REMOVED lines=8> */
[----:B------:R-:W2:Y:S01]  /*4ee50*/  LDL.LU R2, [R1+0x1ea0] ;  /* 0x001ea00001027983 */ /* 0x000ea20000300800 */
[----:B------:R-:W-:-:S03]  /*4ee60*/  IMAD R6, R28, 0x100, R23 ;  /* 0x000001001c067824 */ /* 0x000fc600078e0217 */
[----:B---3--:R0:W-:Y:S04]  /*4ee70*/  STL.64 [R1+0x5548], R10 ;  /* 0x0055480a01007387 */ /* 0x0081e80000100a00 */
[----:B0-----:R-:W3:Y:S04]  /*4ee80*/  LDL.LU R10, [R1+0x1e90] ;  /* 0x001e9000010a7983 */ /* 0x001ee80000300800 */
[----:B------:R-:W3:Y:S04]  /*4ee90*/  LDL.LU R11, [R1+0x1e94] ;  /* 0x001e9400010b7983 */ /* 0x000ee80000300800 */
[----:B--2---:R-:W-:Y:S04]  /*4eea0*/  STL.64 [R1+0x5540], R8 ;  /* 0x0055400801007387 */ /* 0x004fe80000100a00 */
[----:B------:R-:W2:Y:S04]  /*4eeb0*/  LDL.LU R18, [R1+0x1ec4] ;  /* 0x001ec40001127983 */ /* 0x000ea80000300800 */
[----:B------:R-:W2:Y:S04]  /*4eec0*/  LDL.LU R28, [R1+0x1ed0] ;  /* 0x001ed000011c7983 */ /* 0x000ea80000300800 */
[----:B------:R-:W2:Y:S04]  /*4eed0*/  LDL.LU R29, [R1+0x1ed4] ;  /* 0x001ed400011d7983 */ /* 0x000ea80000300800 */
[----:B------:R-:W2:Y:S04]  /*4eee0*/  LDL.LU R26, [R1+0x1ee0] ;  /* 0x001ee000011a7983 */ /* 0x000ea80000300800 */
[----:B------:R-:W2:Y:S04]  /*4eef0*/  LDL.LU R27, [R1+0x1ee4] ;  /* 0x001ee400011b7983 */ /* 0x000ea80000300800 */
[----:B------:R-:W3:Y:S04]  /*4ef00*/  LDL.LU R24, [R1+0x1ef0] ;  /* 0x001ef00001187983 */ /* 0x000ee80000300800 */
[----:B------:R-:W3:Y:S01]  /*4ef10*/  LDL.LU R25, [R1+0x1ef4] ;  /* 0x001ef40001197983 */ /* 0x000ee20000300800 */
[----:B----4-:R-:W-:-:S02]  /*4ef20*/  IMAD R4, R20, 0x100, R19 ;  /* 0x0000010014047824 */ /* 0x010fc400078e0213 */
[----:B------:R-:W-:Y:S01]  /*4ef30*/  IMAD R5, R22, 0x100, R21 ;  /* 0x0000010016057824 */ /* 0x000fe200078e0215 */
[----:B--2---:R-:W-:Y:S04]  /*4ef40*/  STL.64 [R1+0x5558], R26 ;  /* 0x0055581a01007387 */ /* 0x004fe80000100a00 */
[----:B---3--:R0:W-:Y:S04]  /*4ef50*/  STL.64 [R1+0x5550], R24 ;  /* 0x0055501801007387 */ /* 0x0081e80000100a00 */
[----:B0-----:R-:W2:Y:S04]  /*4ef60*/  LDL.LU R24, [R1+0x50] ;  /* 0x0000500001187983 */ /* 0x001ea80000300800 */
[----:B------:R-:W2:Y:S04]  /*4ef70*/  LDL.LU R25, [R1+0x54] ;  /* 0x0000540001197983 */ /* 0x000ea80000300800 */
[----:B------:R-:W2:Y:S04]  /*4ef80*/  LDL.LU R26, [R1+0x58] ;  /* 0x00005800011a7983 */ /* 0x000ea80000300800 */
[----:B------:R-:W2:Y:S04]  /*4ef90*/  LDL.LU R27, [R1+0x5c] ;  /* 0x00005c00011b7983 */ /* 0x000ea80000300800 */
[----:B------:R-:W3:Y:S04]  /*4efa0*/  LDL.LU R22, [R1+0x1f00] ;  /* 0x001f000001167983 */ /* 0x000ee80000300800 */
[----:B------:R-:W4:Y:S04]  /*4efb0*/  LDL.LU R23, [R1+0x1f04] ;  /* 0x001f040001177983 */ /* 0x000f280000300800 */
[----:B------:R-:W3:Y:S04]  /*4efc0*/  LDL.LU R20, [R1+0x1f10] ;  /* 0x001f100001147983 */ /* 0x000ee80000300800 */
[----:B------:R-:W3:Y:S01]  /*4efd0*/  LDL.LU R21, [R1+0x1f14] ;  /* 0x001f140001157983 */ /* 0x000ee20000300800 */
[----:B------:R-:W-:-:S02]  /*4efe0*/  F2FP.F16.E5M2.UNPACK_B R12, R4 ;  /* 0x00000004ff0c723e */ /* 0x000fc400020004ff */
[----:B------:R-:W-:Y:S02]  /*4eff0*/  F2FP.F16.E5M2.UNPACK_B R13, R5 ;  /* 0x00000005ff0d723e */ /* 0x000fe400020004ff */
[----:B------:R-:W-:Y:S02]  /*4f000*/  F2FP.F16.E5M2.UNPACK_B R14, R6 ;  /* 0x00000006ff0e723e */ /* 0x000fe400020004ff */
[----:B------:R-:W-:Y:S02]  /*4f010*/  F2FP.F16.E5M2.UNPACK_B R15, R7 ;  /* 0x00000007ff0f723e */ /* 0x000fe400020004ff */
[----:B------:R-:W-:Y:S02]  /*4f020*/  F2FP.F16.E5M2.UNPACK_B R8, R10.H1 ;  /* 0x0000000aff08723e */ /* 0x000fe400030004ff */
[----:B------:R-:W-:Y:S01]  /*4f030*/  F2FP.F16.E5M2.UNPACK_B R9, R11.H1 ;  /* 0x0000000bff09723e */ /* 0x000fe200030004ff */
[----:B------:R-:W3:Y:S04]  /*4f040*/  LDL.LU R19, [R1+0x1f20] ;  /* 0x001f200001137983 */ /* 0x000ee80000300800 */
[----:B------:R-:W3:Y:S04]  /*4f050*/  LDL.LU R4, [R1+0x140] ;  /* 0x0001400001047983 */ /* 0x000ee80000300800 */
[----:B------:R-:W3:Y:S04]  /*4f060*/  LDL.LU R5, [R1+0x144] ;  /* 0x0001440001057983 */ /* 0x000ee80000300800 */
[----:B------:R-:W3:Y:S04]  /*4f070*/  LDL.LU R6, [R1+0x148] ;  /* 0x0001480001067983 */ /* 0x000ee80000300800 */
[----:B------:R-:W3:Y:S04]  /*4f080*/  LDL.LU R7, [R1+0x14c] ;  /* 0x00014c0001077983 */ /* 0x000ee80000300800 */
[----:B------:R2:W-:Y:S02]  /*4f090*/  STL.64 [R1+0x18], R8 ;  /* 0x0000180801007387 */ /* 0x0005e40000100a00 */
[----:B--2---:R-:W-:Y:S02]  /*4f0a0*/  HMMA.16816.F32 R8, R12, R8, R24 ;  /* 0x000000080c08723c */ /* 0x004fe40000001818 */
[----:B------:R-:W2:Y:S04]  /*4f0b0*/  LDL.LU.64 R26, [R1+0x5558] ;  /* 0x00555800011a7983 */ /* 0x000ea80000300a00 */
[----:B------:R-:W2:-:S13]  /*4f0c0*/  LDL.LU.64 R24, [R1+0x5550] ;  /* 0x0055500001187983 */ /* 0x000e9a0000300a00 */
[----:B------:R-:W-:Y:S04]  /*4f0d0*/  STL.64 [R1+0x100], R8 ;  /* 0x0001000801007387 */ /* 0x000fe80000100a00 */
[----:B------:R0:W-:Y:S04]  /*4f0e0*/  STL.64 [R1+0x108], R10 ;  /* 0x0001080a01007387 */ /* 0x0001e80000100a00 */
[----:B0-----:R-:W2:Y:S04]  /*4f0f0*/  LDL.LU.64 R10, [R1+0x5548] ;  /* 0x00554800010a7983 */ /* 0x001ea80000300a00 */
[----:B------:R-:W2:Y:S01]  /*4f100*/  LDL.LU.64 R8, [R1+0x5540] ;  /* 0x0055400001087983 */ /* 0x000ea20000300a00 */
[----:B------:R-:W-:-:S02]  /*4f110*/  F2FP.F16.E5M2.UNPACK_B R2, R2.H1 ;  /* 0x00000002ff02723e */ /* 0x000fc400030004ff */
[----:B------:R-:W-:-:S05]  /*4f120*/  F2FP.F16.E5M2.UNPACK_B R3, R3.H1 ;  /* 0x00000003ff03723e */ /* 0x000fca00030004ff */
[----:B------:R-:W-:Y:S02]  /*4f130*/  STL.64 [R1+0x10], R2 ;  /* 0x0000100201007387 */ /* 0x000fe40000100a00 */
[----:B--2---:R-:W-:-:S15]  /*4f140*/  HMMA.16816.F32 R8, R12, R2, R8 ;  /* 0x000000020c08723c */ /* 0x004fde0000001808 */
[----:B------:R-:W-:-:S04]  /*4f150*/  NOP ;  /* 0x0000000000007918 */ /* 0x000fc80000000000 */
        /* <DEDUP_REMOVED lines=14> */
[----:B------:R-:W-:-:S03]  /*4f240*/  F2FP.F16.E5M2.UNPACK_B R3, R18.H1 ;  /* 0x00000012ff03723e */ /* 0x000fc600030004ff */
[----:B------:R-:W-:Y:S04]  /*4f250*/  STL [R1], R2 ;  /* 0x0000000201007387 */ /* 0x000fe80000100800 */
[----:B------:R-:W-:Y:S01]  /*4f260*/  STL [R1+0x4], R3 ;  /* 0x0000040301007387 */ /* 0x000fe20000100800 */
[----:B--2---:R-:W-:-:S15]  /*4f270*/  HMMA.16816.F32 R8, R12, R2, R8 ;  /* 0x000000020c08723c */ /* 0x004fde0000001808 */
[----:B------:R-:W-:-:S04]  /*4f280*/  NOP ;  /* 0x0000000000007918 */ /* 0x000fc80000000000 */
[----:B------:R-:W-:Y:S04]  /*4f290*/  STL.64 [R1+0x190], R8 ;  /* 0x0001900801007387 */ /* 0x000fe80000100a00 */
[----:B------:R0:W-:Y:S04]  /*4f2a0*/  STL.64 [R1+0x198], R10 ;  /* 0x0001980a01007387 */ /* 0x0001e80000100a00 */
[----:B0-----:R-:W2:Y:S04]  /*4f2b0*/  LDL.LU.64 R10, [R1+0x5518] ;  /* 0x00551800010a7983 */ /* 0x001ea80000300a00 */
[----:B------:R-:W2:Y:S01]  /*4f2c0*/  LDL.LU.64 R8, [R1+0x5510] ;  /* 0x0055100001087983 */ /* 0x000ea20000300a00 */
[----:B------:R-:W-:-:S02]  /*4f2d0*/  F2FP.F16.E5M2.UNPACK_B R28, R28.H1 ;  /* 0x0000001cff1c723e */ /* 0x000fc400030004ff */
[----:B------:R-:W-:-:S07]  /*4f2e0*/  F2FP.F16.E5M2.UNPACK_B R29, R29.H1 ;  /* 0x0000001dff1d723e */ /* 0x000fce00030004ff */
[----:B--2---:R-:W-:-:S15]  /*4f2f0*/  HMMA.16816.F32 R8, R12, R28, R8 ;  /* 0x0000001c0c08723c */ /* 0x004fde0000001808 */
[----:B------:R-:W-:-:S04]  /*4f300*/  NOP ;  /* 0x0000000000007918 */ /* 0x000fc80000000000 */
[----:B------:R-:W-:Y:S04]  /*4f310*/  STL.64 [R1+0x1a0], R8 ;  /* 0x0001a00801007387 */ /* 0x000fe80000100a00 */
[----:B------:R0:W-:Y:S04]  /*4f320*/  STL.64 [R1+0x1a8], R10 ;  /* 0x0001a80a01007387 */ /* 0x0001e80000100a00 */
[----:B0-----:R-:W2:Y:S04]  /*4f330*/  LDL.LU.64 R10, [R1+0x5508] ;  /* 0x00550800010a7983 */ /* 0x001ea80000300a00 */
[----:B------:R-:W2:Y:S01]  /*4f340*/  LDL.LU.64 R8, [R1+0x5500] ;  /* 0x0055000001087983 */ /* 0x000ea20000300a00 */
[----:B------:R-:W-:-:S02]  /*4f350*/  F2FP.F16.E5M2.UNPACK_B R26, R26.H1 ;  /* 0x0000001aff1a723e */ /* 0x000fc400030004ff */
[----:B------:R-:W-:Y:S01]  /*4f360*/  F2FP.F16.E5M2.UNPACK_B R27, R27.H1 ;  /* 0x0000001bff1b723e */ /* 0x000fe200030004ff */
[----:B------:R-:W-:Y:S06]  /*4f370*/  STL.64 [R1+0x5438], R28 ;  /* 0x0054381c01007387 */ /* 0x000fec0000100a00 */
        /* <DEDUP_REMOVED lines=14> */
[----:B---3--:R-:W-:-:S02]  /*4f460*/  F2FP.F16.E5M2.UNPACK_B R22, R22.H1 ;  /* 0x00000016ff16723e */ /* 0x008fc400030004ff */
[----:B----4-:R-:W-:Y:S02]  /*4f470*/  F2FP.F16.E5M2.UNPACK_B R23, R23.H1 ;  /* 0x00000017ff17723e */ /* 0x010fe400030004ff */
[----:B------:R-:W-:Y:S02]  /*4f480*/  F2FP.F16.E5M2.UNPACK_B R20, R20.H1 ;  /* 0x00000014ff14723e */ /* 0x000fe400030004ff */
[----:B------:R-:W-:Y:S01]  /*4f490*/  F2FP.F16.E5M2.UNPACK_B R21, R21.H1 ;  /* 0x00000015ff15723e */ /* 0x000fe200030004ff */
[----:B------:R-:W-:Y:S04]  /*4f4a0*/  STL.64 [R1+0x5430], R26 ;  /* 0x0054301a01007387 */ /* 0x000fe80000100a00 */
[----:B------:R2:W-:Y:S01]  /*4f4b0*/  STL.64 [R1+0x5428], R24 ;  /* 0x0054281801007387 */ /* 0x0005e20000100a00 */
[----:B------:R-:W-:-:S15]  /*4f4c0*/  HMMA.16816.F32 R4, R12, R22, R4 ;  /* 0x000000160c04723c */ /* 0x000fde0000001804 */
[----:B------:R-:W-:-:S04]  /*4f4d0*/  NOP ;  /* 0x0000000000007918 */ /* 0x000fc80000000000 */
[----:B------:R-:W-:Y:S04]  /*4f4e0*/  STL.64 [R1+0x140], R4 ;  /* 0x0001400401007387 */ /* 0x000fe80000100a00 */
[----:B------:R0:W-:Y:S01]  /*4f4f0*/  STL.64 [R1+0x148], R6 ;  /* 0x0001480601007387 */ /* 0x0001e20000100a00 */
[----:B--2---:R-:W-:Y:S03]  /*4f500*/  HMMA.16816.F32 R24, R12, R20, R8 ;  /* 0x000000140c18723c */ /* 0x004fe60000001808 */
[----:B------:R-:W2:Y:S04]  /*4f510*/  LDL.LU R9, [R1+0x1f54] ;  /* 0x001f540001097983 */ /* 0x000ea80000300800 */
[----:B0-----:R-:W3:-:S12]  /*4f520*/  LDL.LU R6, [R1+0x1f60] ;  /* 0x001f600001067983 */ /* 0x001ed80000300800 */
[----:B------:R-:W-:Y:S04]  /*4f530*/  STL.64 [R1+0x170], R24 ;  /* 0x0001701801007387 */ /* 0x000fe80000100a00 */
[----:B------:R-:W-:Y:S04]  /*4f540*/  STL.64 [R1+0x178], R26 ;  /* 0x0001781a01007387 */ /* 0x000fe80000100a00 */
[----:B------:R-:W3:Y:S04]  /*4f550*/  LDL.LU R7, [R1+0x1f64] ;  /* 0x001f640001077983 */ /* 0x000ee80000300800 */
[----:B------:R-:W4:Y:S04]  /*4f560*/  LDL.LU R4, [R1+0x1f70] ;  /* 0x001f700001047983 */ /* 0x000f280000300800 */
[----:B------:R-:W4:Y:S04]  /*4f570*/  LDL.LU R5, [R1+0x1f74] ;  /* 0x001f740001057983 */ /* 0x000f280000300800 */
[----:B---3--:R-:W-:Y:S04]  /*4f580*/  STL.64 [R1+0x54b8], R6 ;  /* 0x0054b80601007387 */ /* 0x008fe80000100a00 */
[----:B----4-:R0:W-:Y:S04]  /*4f590*/  STL.64 [R1+0x54b0], R4 ;  /* 0x0054b00401007387 */ /* 0x0101e80000100a00 */
[----:B0-----:R-:W3:Y:S04]  /*4f5a0*/  LDL.LU R4, [R1+0x210] ;  /* 0x0002100001047983 */ /* 0x001ee80000300800 */
[----:B------:R-:W3:Y:S04]  /*4f5b0*/  LDL.LU R5, [R1+0x214] ;  /* 0x0002140001057983 */ /* 0x000ee80000300800 */
[----:B------:R-:W4:Y:S04]  /*4f5c0*/  LDL.LU R6, [R1+0x218] ;  /* 0x0002180001067983 */ /* 0x000f280000300800 */
[----:B------:R-:W4:Y:S01]  /*4f5d0*/  LDL.LU R7, [R1+0x21c] ;  /* 0x00021c0001077983 */ /* 0x000f220000300800 */
[----:B------:R-:W-:Y:S01]  /*4f5e0*/  F2FP.F16.E5M2.UNPACK_B R18, R19.H1 ;  /* 0x00000013ff12723e */ /* 0x000fe200030004ff */
[----:B------:R-:W-:-:S02]  /*4f5f0*/  IMAD.MOV.U32 R0, RZ, RZ, R17 ;  /* 0x000000ffff007224 */ /* 0x000fc400078e0011 */
[----:B------:R-:W2:Y:S04]  /*4f600*/  LDL.LU R19, [R1+0x1f24] ;  /* 0x001f240001137983 */ /* 0x000ea80000300800 */
[----:B------:R-:W2:Y:S04]  /*4f610*/  LDL.LU R16, [R1+0x1f30] ;  /* 0x001f300001107983 */ /* 0x000ea80000300800 */
[----:B------:R-:W2:Y:S04]  /*4f620*/  LDL.LU R17, [R1+0x1f34] ;  /* 0x001f340001117983 */ /* 0x000ea80000300800 */
[----:B------:R-:W2:Y:S04]  /*4f630*/  LDL.LU R10, [R1+0x1f40] ;  /* 0x001f4000010a7983 */ /* 0x000ea80000300800 */
[----:B----4-:R-:W-:Y:S04]  /*4f640*/  STL.64 [R1+0x54c8], R6 ;  /* 0x0054c80601007387 */ /* 0x010fe80000100a00 */
[----:B---3--:R0:W-:Y:S04]  /*4f650*/  STL.64 [R1+0x54c0], R4 ;  /* 0x0054c00401007387 */ /* 0x0081e80000100a00 */
[----:B0-----:R-:W3:Y:S04]  /*4f660*/  LDL.LU R4, [R1+0x1f0] ;  /* 0x0001f00001047983 */ /* 0x001ee80000300800 */
[----:B------:R-:W3:Y:S04]  /*4f670*/  LDL.LU R5, [R1+0x1f4] ;  /* 0x0001f40001057983 */ /* 0x000ee80000300800 */
[----:B------:R-:W4:Y:S04]  /*4f680*/  LDL.LU R6, [R1+0x1f8] ;  /* 0x0001f80001067983 */ /* 0x000f280000300800 */
[----:B------:R-:W4:Y:S04]  /*4f690*/  LDL.LU R7, [R1+0x1fc] ;  /* 0x0001fc0001077983 */ /* 0x000f280000300800 */
[----:B----4-:R-:W-:Y:S04]  /*4f6a0*/  STL.64 [R1+0x54d8], R6 ;  /* 0x0054d80601007387 */ /* 0x010fe80000100a00 */
[----:B---3--:R0:W-:Y:S04]  /*4f6b0*/  STL.64 [R1+0x54d0], R4 ;  /* 0x0054d00401007387 */ /* 0x0081e80000100a00 */
[----:B0-----:R-:W3:Y:S04]  /*4f6c0*/  LDL.LU R4, [R1+0x1d0] ;  /* 0x0001d00001047983 */ /* 0x001ee80000300800 */
[----:B------:R-:W3:Y:S04]  /*4f6d0*/  LDL.LU R5, [R1+0x1d4] ;  /* 0x0001d40001057983 */ /* 0x000ee80000300800 */
[----:B------:R-:W3:Y:S04]  /*4f6e0*/  LDL.LU R6, [R1+0x1d8] ;  /* 0x0001d80001067983 */ /* 0x000ee80000300800 */
[----:B------:R-:W3:Y:S04]  /*4f6f0*/  LDL.LU R7, [R1+0x1dc] ;  /* 0x0001dc0001077983 */ /* 0x000ee80000300800 */
        /* <DEDUP_REMOVED lines=8> */
[----:B--2---:R-:W-:-:S07]  /*4f780*/  F2FP.F16.E5M2.UNPACK_B R19, R19.H1 ;  /* 0x00000013ff13723e */ /* 0x004fce00030004ff */
[----:B---3--:R-:W-:Y:S01]  /*4f790*/  HMMA.16816.F32 R4, R12, R18, R4 ;  /* 0x000000120c04723c */ /* 0x008fe20000001804 */
[----:B----4-:R-:W-:Y:S04]  /*4f7a0*/  STL.64 [R1+0x54a8], R26 ;  /* 0x0054a81a01007387 */ /* 0x010fe80000100a00 */
[----:B------:R0:W-:Y:S04]  /*4f7b0*/  STL.64 [R1+0x54a0], R24 ;  /* 0x0054a01801007387 */ /* 0x0001e80000100a00 */
[----:B0-----:R-:W2:Y:S04]  /*4f7c0*/  LDL.LU R24, [R1+0x230] ;  /* 0x0002300001187983 */ /* 0x001ea80000300800 */
[----:B------:R-:W2:Y:S04]  /*4f7d0*/  LDL.LU R25, [R1+0x234] ;  /* 0x0002340001197983 */ /* 0x000ea80000300800 */
[----:B------:R-:W2:Y:S04]  /*4f7e0*/  LDL.LU R26, [R1+0x238] ;  /* 0x00023800011a7983 */ /* 0x000ea80000300800 */
[----:B------:R-:W2:Y:S04]  /*4f7f0*/  LDL.LU R27, [R1+0x23c] ;  /* 0x00023c00011b7983 */ /* 0x000ea80000300800 */
[----:B------:R-:W3:Y:S04]  /*4f800*/  LDL.LU R28, [R1+0x15d4] ;  /* 0x0015d400011c7983 */ /* 0x000ee80000300800 */
[----:B------:R-:W3:Y:S04]  /*4f810*/  LDL.LU R29, [R1+0x15d0] ;  /* 0x0015d000011d7983 */ /* 0x000ee80000300800 */
[----:B------:R-:W-:Y:S04]  /*4f820*/  STL.64 [R1+0x5410], R22 ;  /* 0x0054101601007387 */ /* 0x000fe80000100a00 */
[----:B------:R0:W-:Y:S04]  /*4f830*/  STL.64 [R1+0x5408], R20 ;  /* 0x0054081401007387 */ /* 0x0001e80000100a00 */
[----:B0-----:R-:W4:Y:S04]  /*4f840*/  LDL.LU R20, [R1+0x1070] ;  /* 0x0010700001147983 */ /* 0x001f280000300800 */
[----:B------:R-:W4:Y:S04]  /*4f850*/  LDL.LU R21, [R1+0x1074] ;  /* 0x0010740001157983 */ /* 0x000f280000300800 */
[----:B------:R-:W4:Y:S04]  /*4f860*/  LDL.LU R22, [R1+0x1078] ;  /* 0x0010780001167983 */ /* 0x000f280000300800 */
[----:B------:R-:W4:Y:S04]  /*4f870*/  LDL.LU R23, [R1+0x107c] ;  /* 0x00107c0001177983 */ /* 0x000f280000300800 */
        /* <DEDUP_REMOVED lines=14> */
[----:B------:R-:W-:Y:S04]  /*4f960*/  STL.64 [R1+0x53f0], R18 ;  /* 0x0053f01201007387 */ /* 0x000fe80000100a00 */
[----:B------:R0:W-:Y:S04]  /*4f970*/  STL.64 [R1+0x53e8], R16 ;  /* 0x0053e81001007387 */ /* 0x0001e80000100a00 */
[----:B0-----:R-:W3:Y:S04]  /*4f980*/  LDL.LU R16, [R1+0x340] ;  /* 0x0003400001107983 */ /* 0x001ee80000300800 */
[----:B------:R-:W3:Y:S04]  /*4f990*/  LDL.LU R17, [R1+0x344] ;  /* 0x0003440001117983 */ /* 0x000ee80000300800 */
[----:B------:R-:W3:Y:S04]  /*4f9a0*/  LDL.LU R18, [R1+0x348] ;  /* 0x0003480001127983 */ /* 0x000ee80000300800 */
[----:B------:R-:W3:Y:S01]  /*4f9b0*/  LDL.LU R19, [R1+0x34c] ;  /* 0x00034c0001137983 */ /* 0x000ee20000300800 */
[----:B------:R-:W-:-:S02]  /*4f9c0*/  F2FP.F16.E5M2.UNPACK_B R8, R8.H1 ;  /* 0x00000008ff08723e */ /* 0x000fc400030004ff */
[----:B------:R-:W-:-:S07]  /*4f9d0*/  F2FP.F16.E5M2.UNPACK_B R9, R9.H1 ;  /* 0x00000009ff09723e */ /* 0x000fce00030004ff */
[C---:B------:R-:W-:Y:S08]  /*4f9e0*/  HMMA.16816.F32 R24, R12.reuse, R8, R24 ;  /* 0x000000080c18723c */ /* 0x040ff00000001818 */
        /* <DEDUP_REMOVED lines=8> */
[----:B0-----:R-:W4:Y:S04]  /*4fa70*/  LDL.LU.64 R26, [R1+0x54a8] ;  /* 0x0054a800011a7983 */ /* 0x001f280000300a00 */
[----:B------:R-:W4:Y:S04]  /*4fa80*/  LDL.LU.64 R24, [R1+0x54a0] ;  /* 0x0054a00001187983 */ /* 0x000f280000300a00 */
[----:B------:R-:W-:Y:S04]  /*4fa90*/  STL.64 [R1+0x5400], R10 ;  /* 0x0054000a01007387 */ /* 0x000fe80000100a00 */
[----:B------:R3:W-:Y:S01]  /*4faa0*/  STL.64 [R1+0x53f8], R8 ;  /* 0x0053f80801007387 */ /* 0x0007e20000100a00 */
[----:B------:R-:W-:-:S02]  /*4fab0*/  F2FP.F16.E5M2.UNPACK_B R2, R2.H1 ;  /* 0x00000002ff02723e */ /* 0x000fc400030004ff */
[----:B--2---:R-:W-:Y:S02]  /*4fac0*/  F2FP.F16.E5M2.UNPACK_B R6, R6.H1 ;  /* 0x00000006ff06723e */ /* 0x004fe400030004ff */
[----:B------:R-:W-:-:S07]  /*4fad0*/  F2FP.F16.E5M2.UNPACK_B R7, R7.H1 ;  /* 0x00000007ff07723e */ /* 0x000fce00030004ff */
[----:B---3--:R-:W-:Y:S01]  /*4fae0*/  HMMA.16816.F32 R8, R12, R6, R16 ;  /* 0x000000060c08723c */ /* 0x008fe20000001810 */
[----:B------:R-:W-:Y:S02]  /*4faf0*/  F2FP.F16.E5M2.UNPACK_B R4, R4.H1 ;  /* 0x00000004ff04723e */ /* 0x000fe400030004ff */
[----:B------:R-:W-:-:S15]  /*4fb00*/  F2FP.F16.E5M2.UNPACK_B R5, R5.H1 ;  /* 0x00000005ff05723e */ /* 0x000fde00030004ff */
[----:B------:R-:W-:Y:S01]  /*4fb10*/  NOP ;  /* 0x0000000000007918 */ /* 0x000fe20000000000 */
[----:B------:R-:W-:Y:S04]  /*4fb20*/  STL.64 [R1+0x1150], R8 ;  /* 0x0011500801007387 */ /* 0x000fe80000100a00 */
[----:B------:R4:W-:Y:S02]  /*4fb30*/  STL.64 [R1+0x1158], R10 ;  /* 0x0011580a01007387 */ /* 0x0009e40000100a00 */
[----:B----4-:R-:W-:Y:S02]  /*4fb40*/  HMMA.16816.F32 R8, R12, R4, R20 ;  /* 0x000000040c08723c */ /* 0x010fe40000001814 */
[----:B------:R0:W-:Y:S04]  /*4fb50*/  STL [R1+0x5498], R2 ;  /* 0x0054980201007387 */ /* 0x0001e80000100800 */
[----:B------:R-:W-:Y:S04]  /*4fb60*/  STL.64 [R1+0x53d0], R6 ;  /* 0x0053d00601007387 */ /* 0x000fe80000100a00 */
[----:B------:R1:W-:Y:S01]  /*4fb70*/  STL.64 [R1+0x53c8], R4 ;  /* 0x0053c80401007387 */ /* 0x0003e20000100a00 */
[----:B0-----:R-:W-:-:S02]  /*4fb80*/  IMAD R2, R29, 0x100, R28 ;  /* 0x000001001d027824 */ /* 0x001fc400078e021c */
[----:B-1----:R-:W-:Y:S02]  /*4fb90*/  IMAD R5, R25, 0x100, R24 ;  /* 0x0000010019057824 */ /* 0x002fe400078e0218 */
[----:B------:R-:W-:-:S04]  /*4fba0*/  IMAD R4, R27, 0x100, R26 ;  /* 0x000001001b047824 */ /* 0x000fc800078e021a */
[----:B------:R-:W-:Y:S04]  /*4fbb0*/  STL.64 [R1+0x1e80], R8 ;  /* 0x001e800801007387 */ /* 0x000fe80000100a00 */
[----:B------:R-:W-:Y:S04]  /*4fbc0*/  STL.64 [R1+0x1e88], R10 ;  /* 0x001e880a01007387 */ /* 0x000fe80000100a00 */
[----:B------:R-:W-:Y:S04]  /*4fbd0*/  STL [R1+0x50], R5 ;  /* 0x0000500501007387 */ /* 0x000fe80000100800 */
[----:B------:R-:W2:Y:S04]  /*4fbe0*/  LDL.LU R20, [R1+0x1000] ;  /* 0x0010000001147983 */ /* 0x000ea80000300800 */
[----:B------:R-:W-:Y:S04]  /*4fbf0*/  STL [R1+0x54], R4 ;  /* 0x0000540401007387 */ /* 0x000fe80000100800 */
[----:B------:R-:W-:Y:S04]  /*4fc00*/  STL [R1+0x58], R2 ;  /* 0x0000580201007387 */ /* 0x000fe80000100800 */
[----:B------:R-:W2:Y:S04]  /*4fc10*/  LDL.LU R21, [R1+0x1004] ;  /* 0x0010040001157983 */ /* 0x000ea80000300800 */
[----:B------:R-:W3:Y:S04]  /*4fc20*/  LDL.LU R22, [R1+0x1008] ;  /* 0x0010080001167983 */ /* 0x000ee80000300800 */
[----:B------:R-:W3:Y:S04]  /*4fc30*/  LDL.LU R23, [R1+0x100c] ;  /* 0x00100c0001177983 */ /* 0x000ee80000300800 */
[----:B------:R-:W4:Y:S04]  /*4fc40*/  LDL.64 R28, [R1] ;  /* 0x00000000011c7983 */ /* 0x000f280000100a00 */
[----:B----4-:R-:W-:Y:S04]  /*4fc50*/  STL.64 [R1+0x5460], R28 ;  /* 0x0054601c01007387 */ /* 0x010fe80000100a00 */
[----:B------:R-:W4:Y:S04]  /*4fc60*/  LDL.LU R24, [R1+0x1020] ;  /* 0x0010200001187983 */ /* 0x000f280000300800 */
[----:B------:R-:W4:Y:S04]  /*4fc70*/  LDL.LU R25, [R1+0x1024] ;  /* 0x0010240001197983 */ /* 0x000f280000300800 */
[----:B------:R-:W2:Y:S04]  /*4fc80*/  LDL.LU R26, [R1+0x1028] ;  /* 0x00102800011a7983 */ /* 0x000ea80000300800 */
[----:B------:R-:W2:Y:S04]  /*4fc90*/  LDL.LU R27, [R1+0x102c] ;  /* 0x00102c00011b7983 */ /* 0x000ea80000300800 */
[----:B--2---:R-:W-:Y:S04]  /*4fca0*/  STL.64 [R1+0x5448], R26 ;  /* 0x0054481a01007387 */ /* 0x004fe80000100a00 */
[----:B----4-:R0:W-:Y:S04]  /*4fcb0*/  STL.64 [R1+0x5440], R24 ;  /* 0x0054401801007387 */ /* 0x0101e80000100a00 */
[----:B0-----:R-:W2:Y:S04]  /*4fcc0*/  LDL.LU R24, [R1+0x1030] ;  /* 0x0010300001187983 */ /* 0x001ea80000300800 */
[----:B------:R-:W2:Y:S04]  /*4fcd0*/  LDL.LU R25, [R1+0x1034] ;  /* 0x0010340001197983 */ /* 0x000ea80000300800 */
[----:B------:R-:W4:Y:S04]  /*4fce0*/  LDL.LU R26, [R1+0x1038] ;  /* 0x00103800011a7983 */ /* 0x000f280000300800 */
[----:B------:R-:W4:Y:S04]  /*4fcf0*/  LDL.LU R27, [R1+0x103c] ;  /* 0x00103c00011b7983 */ /* 0x000f280000300800 */
[----:B------:R-:W2:Y:S01]  /*4fd00*/  LDL R6, [R1+0x8] ;  /* 0x0000080001067983 */ /* 0x000ea20000100800 */
[----:B------:R-:W-:-:S05]  /*4fd10*/  IMAD.MOV.U32 R7, RZ, RZ, R0 ;  /* 0x000000ffff077224 */ /* 0x000fca00078e0000 */
[----:B--2---:R-:W-:Y:S04]  /*4fd20*/  STL.64 [R1+0x5468], R6 ;  /* 0x0054680601007387 */ /* 0x004fe80000100a00 */
[----:B------:R-:W2:Y:S04]  /*4fd30*/  LDL.LU R4, [R1+0x1050] ;  /* 0x0010500001047983 */ /* 0x000ea80000300800 */
[----:B------:R-:W2:Y:S04]  /*4fd40*/  LDL.LU R5, [R1+0x1054] ;  /* 0x0010540001057983 */ /* 0x000ea80000300800 */
[----:B--2---:R0:W-:Y:S04]  /*4fd50*/  STL.64 [R1+0x5470], R4 ;  /* 0x0054700401007387 */ /* 0x0041e80000100a00 */
[----:B0-----:R-:W2:Y:S04]  /*4fd60*/  LDL.64 R4, [R1+0x18] ;  /* 0x0000180001047983 */ /* 0x001ea80000100a00 */
[----:B------:R-:W2:Y:S04]  /*4fd70*/  LDL.LU R6, [R1+0x1058] ;  /* 0x0010580001067983 */ /* 0x000ea80000300800 */
[----:B------:R-:W2:Y:S04]  /*4fd80*/  LDL.LU R7, [R1+0x105c] ;  /* 0x00105c0001077983 */ /* 0x000ea80000300800 */
[----:B------:R-:W3:Y:S04]  /*4fd90*/  LDL.LU R2, [R1+0x15dc] ;  /* 0x0015dc0001027983 */ /* 0x000ee80000300800 */
[----:B------:R-:W3:Y:S04]  /*4fda0*/  LDL.LU R0, [R1+0x15d8] ;  /* 0x0015d80001007983 */ /* 0x000ee80000300800 */
[----:B--2---:R-:W-:Y:S04]  /*4fdb0*/  STL.64 [R1+0x5490], R6 ;  /* 0x0054900601007387 */ /* 0x004fe80000100a00 */
[----:B------:R0:W-:Y:S04]  /*4fdc0*/  STL.64 [R1+0x5488], R4 ;  /* 0x0054880401007387 */ /* 0x0001e80000100a00 */
[----:B0-----:R-:W2:Y:S04]  /*4fdd0*/  LDL.LU R4, [R1+0x330] ;  /* 0x0003300001047983 */ /* 0x001ea80000300800 */
[----:B------:R-:W2:Y:S04]  /*4fde0*/  LDL.LU R5, [R1+0x334] ;  /* 0x0003340001057983 */ /* 0x000ea80000300800 */
[----:B------:R-:W2:Y:S04]  /*4fdf0*/  LDL.LU R6, [R1+0x338] ;  /* 0x0003380001067983 */ /* 0x000ea80000300800 */
[----:B------:R-:W2:Y:S04]  /*4fe00*/  LDL.LU R7, [R1+0x33c] ;  /* 0x00033c0001077983 */ /* 0x000ea80000300800 */
[----:B------:R-:W2:Y:S04]  /*4fe10*/  LDL.64 R28, [R1+0x10] ;  /* 0x00001000011c7983 */ /* 0x000ea80000100a00 */
[----:B----4-:R-:W-:Y:S04]  /*4fe20*/  STL.64 [R1+0x5458], R26 ;  /* 0x0054581a01007387 */ /* 0x010fe80000100a00 */
[----:B------:R0:W-:Y:S04]  /*4fe30*/  STL.64 [R1+0x5450], R24 ;  /* 0x0054501801007387 */ /* 0x0001e80000100a00 */
[----:B0-----:R-:W4:Y:S04]  /*4fe40*/  LDL.LU R24, [R1+0x1040] ;  /* 0x0010400001187983 */ /* 0x001f280000300800 */
[----:B------:R-:W4:Y:S04]  /*4fe50*/  LDL.LU R25, [R1+0x1044] ;  /* 0x0010440001197983 */ /* 0x000f280000300800 */
[----:B------:R-:W2:Y:S04]  /*4fe60*/  LDL.LU R26, [R1+0x1048] ;  /* 0x00104800011a7983 */ /* 0x000ea80000300800 */
[----:B------:R-:W2:Y:S01]  /*4fe70*/  LDL.LU R27, [R1+0x104c] ;  /* 0x00104c00011b7983 */ /* 0x000ea20000300800 */
[----:B---3--:R-:W-:-:S03]  /*4fe80*/  IMAD R0, R0, 0x100, R2 ;  /* 0x0000010000007824 */ /* 0x008fc600078e0202 */
[----:B--2---:R-:W-:Y:S04]  /*4fe90*/  STL.64 [R1+0x5480], R26 ;  /* 0x0054801a01007387 */ /* 0x004fe80000100a00 */
[----:B----4-:R0:W-:Y:S04]  /*4fea0*/  STL.64 [R1+0x5478], R24 ;  /* 0x0054781801007387 */ /* 0x0101e80000100a00 */
[----:B0-----:R-:W2:Y:S04]  /*4feb0*/  LDL.LU R24, [R1+0x1060] ;  /* 0x0010600001187983 */ /* 0x001ea80000300800 */
[----:B------:R-:W2:Y:S04]  /*4fec0*/  LDL.LU R25, [R1+0x1064] ;  /* 0x0010640001197983 */ /* 0x000ea80000300800 */
[----:B------:R-:W2:Y:S04]  /*4fed0*/  LDL.LU R26, [R1+0x1068] ;  /* 0x00106800011a7983 */ /* 0x000ea80000300800 */
[----:B------:R-:W2:Y:S04]  /*4fee0*/  LDL.LU R27, [R1+0x106c] ;  /* 0x00106c00011b7983 */ /* 0x000ea80000300800 */
[----:B------:R-:W-:Y:S04]  /*4fef0*/  STL.64 [R1+0x5420], R22 ;  /* 0x0054201601007387 */ /* 0x000fe80000100a00 */
[----:B------:R0:W-:Y:S04]  /*4ff00*/  STL.64 [R1+0x5418], R20 ;  /* 0x0054181401007387 */ /* 0x0001e80000100a00 */
        /* <DEDUP_REMOVED lines=8> */
[----:B------:R-:W2:Y:S04]  /*4ff90*/  LDL.LU R16, [R1+0xfe0] ;  /* 0x000fe00001107983 */ /* 0x000ea80000300800 */
[----:B------:R-:W2:Y:S04]  /*4ffa0*/  LDL.LU R17, [R1+0xfe4] ;  /* 0x000fe40001117983 */ /* 0x000ea80000300800 */
[----:B------:R-:W2:Y:S04]  /*4ffb0*/  LDL.LU R18, [R1+0xfe8] ;  /* 0x000fe80001127983 */ /* 0x000ea80000300800 */
[----:B------:R-:W2:Y:S04]  /*4ffc0*/  LDL.LU R19, [R1+0xfec] ;  /* 0x000fec0001137983 */ /* 0x000ea80000300800 */
[----:B------:R-:W2:Y:S01]  /*4ffd0*/  LDL.LU R2, [R1+0x5498] ;  /* 0x0054980001027983 */ /* 0x000ea20000300800 */
[----:B------:R-:W-:-:S07]  /*4ffe0*/  F2FP.F16.E5M2.UNPACK_B R3, R3.H1 ;  /* 0x00000003ff03723e */ /* 0x000fce00030004ff */
[----:B--2---:R-:W-:Y:S01]  /*4fff0*/  HMMA.16816.F32 R12, R12, R2, R4 ;  /* 0x000000020c0c723c */ /* 0x004fe20000001804 */
[----:B------:R-:W2:Y:S04]  /*50000*/  LDL.LU.64 R6, [R1+0x5490] ;  /* 0x0054900001067983 */ /* 0x000ea80000300a00 */
[----:B------:R-:W2:-:S14]  /*50010*/  LDL.LU.64 R4, [R1+0x5488] ;  /* 0x0054880001047983 */ /* 0x000e9c0000300a00 */
[----:B------:R0:W-:Y:S04]  /*50020*/  STL.64 [R1+0x1140], R12 ;  /* 0x0011400c01007387 */ /* 0x0001e80000100a00 */
[----:B------:R1:W-:Y:S04]  /*50030*/  STL.64 [R1+0x1148], R14 ;  /* 0x0011480e01007387 */ /* 0x0003e80000100a00 */
[----:B0-----:R-:W2:Y:S04]  /*50040*/  LDL.LU R13, [R1+0x50] ;  /* 0x00005000010d7983 */ /* 0x001ea80000300800 */
[----:B-1----:R-:W3:Y:S04]  /*50050*/  LDL.LU R14, [R1+0x54] ;  /* 0x00005400010e7983 */ /* 0x002ee80000300800 */
[----:B------:R-:W4:Y:S04]  /*50060*/  LDL.LU R15, [R1+0x58] ;  /* 0x00005800010f7983 */ /* 0x000f280000300800 */
[----:B------:R0:W-:Y:S04]  /*50070*/  STL [R1+0x539c], R2 ;  /* 0x00539c0201007387 */ /* 0x0001e80000100800 */
[----:B------:R-:W-:Y:S01]  /*50080*/  STL [R1+0x5398], R3 ;  /* 0x0053980301007387 */ /* 0x000fe20000100800 */
[----:B--2---:R-:W-:-:S02]  /*50090*/  F2FP.F16.E5M2.UNPACK_B R12, R13 ;  /* 0x0000000dff0c723e */ /* 0x004fc400020004ff */
[----:B---3--:R-:W-:Y:S02]  /*500a0*/  F2FP.F16.E5M2.UNPACK_B R13, R14 ;  /* 0x0000000eff0d723e */ /* 0x008fe400020004ff */
[----:B----4-:R-:W-:Y:S02]  /*500b0*/  F2FP.F16.E5M2.UNPACK_B R14, R15 ;  /* 0x0000000fff0e723e */ /* 0x010fe400020004ff */
[----:B------:R-:W-:-:S07]  /*500c0*/  F2FP.F16.E5M2.UNPACK_B R15, R0 ;  /* 0x00000000ff0f723e */ /* 0x000fce00020004ff */
[----:B------:R-:W-:Y:S01]  /*500d0*/  HMMA.16816.F32 R24, R12, R4, R24 ;  /* 0x000000040c18723c */ /* 0x000fe20000001818 */
[----:B0-----:R-:W-:Y:S02]  /*500e0*/  IMAD.MOV.U32 R2, RZ, RZ, R4 ;  /* 0x000000ffff027224 */ /* 0x001fe400078e0004 */
[----:B------:R-:W-:-:S15]  /*500f0*/  IMAD.MOV.U32 R0, RZ, RZ, R5 ;  /* 0x000000ffff007224 */ /* 0x000fde00078e0005 */
[----:B------:R-:W-:Y:S01]  /*50100*/  NOP ;  /* 0x0000000000007918 */ /* 0x000fe20000000000 */
[----:B------:R-:W-:Y:S04]  /*50110*/  STL.64 [R1+0x1e70], R24 ;  /* 0x001e701801007387 */ /* 0x000fe80000100a00 */
[----:B------:R0:W-:Y:S04]  /*50120*/  STL.64 [R1+0x1e78], R26 ;  /* 0x001e781a01007387 */ /* 0x0001e80000100a00 */
[----:B0-----:R-:W2:Y:S04]  /*50130*/  LDL.LU.64 R26, [R1+0x5480] ;  /* 0x00548000011a7983 */ /* 0x001ea80000300a00 */
[----:B------:R-:W2:Y:S04]  /*50140*/  LDL.LU.64 R24, [R1+0x5478] ;  /* 0x0054780001187983 */ /* 0x000ea80000300a00 */
[----:B------:R-:W3:Y:S02]  /*50150*/  LDL.LU.64 R4, [R1+0x5470] ;  /* 0x0054700001047983 */ /* 0x000ee40000300a00 */
[----:B---3--:R-:W-:-:S15]  /*50160*/  HMMA.16816.F32 R4, R12, R28, R4 ;  /* 0x0000001c0c04723c */ /* 0x008fde0000001804 */
[----:B------:R-:W-:-:S04]  /*50170*/  NOP ;  /* 0x0000000000007918 */ /* 0x000fc80000000000 */
[----:B------:R-:W-:Y:S04]  /*50180*/  STL.64 [R1+0x1e60], R4 ;  /* 0x001e600401007387 */ /* 0x000fe80000100a00 */
[----:B------:R0:W-:Y:S04]  /*50190*/  STL.64 [R1+0x1e68], R6 ;  /* 0x001e680601007387 */ /* 0x0001e80000100a00 */
[----:B0-----:R-:W2:Y:S01]  /*501a0*/  LDL.LU.64 R6, [R1+0x5468] ;  /* 0x0054680001067983 */ /* 0x001ea20000300a00 */
[----:B------:R-:W-:Y:S02]  /*501b0*/  IMAD.MOV.U32 R4, RZ, RZ, R28 ;  /* 0x000000ffff047224 */ /* 0x000fe400078e001c */
[----:B------:R-:W-:-:S02]  /*501c0*/  IMAD.MOV.U32 R3, RZ, RZ, R29 ;  /* 0x000000ffff037224 */ /* 0x000fc400078e001d */
[----:B------:R-:W3:Y:S01]  /*501d0*/  LDL.LU.64 R28, [R1+0x5460] ;  /* 0x00546000011c7983 */ /* 0x000ee20000300a00 */
[----:B--2---:R-:W-:-:S15]  /*501e0*/  HMMA.16816.F32 R24, R12, R6, R24 ;  /* 0x000000060c18723c */ /* 0x004fde0000001818 */
[----:B------:R-:W-:-:S04]  /*501f0*/  NOP ;  /* 0x0000000000007918 */ /* 0x000fc80000000000 */
[----:B------:R-:W-:Y:S04]  /*50200*/  STL.64 [R1+0x1e50], R24 ;  /* 0x001e501801007387 */ /* 0x000fe80000100a00 */
[----:B------:R0:W-:Y:S04]  /*50210*/  STL.64 [R1+0x1e58], R26 ;  /* 0x001e581a01007387 */ /* 0x0001e80000100a00 */
[----:B0-----:R-:W2:Y:S04]  /*50220*/  LDL.LU.64 R26, [R1+0x5458] ;  /* 0x00545800011a7983 */ /* 0x001ea80000300a00 */
[----:B------:R-:W2:Y:S01]  /*50230*/  LDL.LU.64 R24, [R1+0x5450] ;  /* 0x0054500001187983 */ /* 0x000ea20000300a00 */
[----:B---3--:R-:W-:-:S02]  /*50240*/  IMAD.MOV.U32 R6, RZ, RZ, R28 ;  /* 0x000000ffff067224 */ /* 0x008fc400078e001c */
        /* <DEDUP_REMOVED lines=30> */
[----:B0-----:R-:W4:Y:S04]  /*50430*/  LDL.LU R24, [R1+0xfc0] ;  /* 0x000fc00001187983 */ /* 0x001f280000300800 */
[----:B------:R-:W4:Y:S04]  /*50440*/  LDL.LU R25, [R1+0xfc4] ;  /* 0x000fc40001197983 */ /* 0x000f280000300800 */
[----:B------:R-:W4:Y:S04]  /*50450*/  LDL.LU R26, [R1+0xfc8] ;  /* 0x000fc800011a7983 */ /* 0x000f280000300800 */
[----:B------:R-:W4:Y:S01]  /*50460*/  LDL.LU R27, [R1+0xfcc] ;  /* 0x000fcc00011b7983 */ /* 0x000f220000300800 */
        /* <DEDUP_REMOVED lines=8> */
[----:B0-----:R-:W2:Y:S04]  /*504f0*/  LDL.LU.64 R18, [R1+0x53f0] ;  /* 0x0053f00001127983 */ /* 0x001ea80000300a00 */
[----:B------:R-:W4:Y:S04]  /*50500*/  LDL.LU.64 R16, [R1+0x53e8] ;  /* 0x0053e80001107983 */ /* 0x000f280000300a00 */
[----:B------:R-:W-:Y:S04]  /*50510*/  STL.64 [R1+0x5330], R22 ;  /* 0x0053301601007387 */ /* 0x000fe80000100a00 */
[----:B------:R0:W-:Y:S04]  /*50520*/  STL.64 [R1+0x5328], R20 ;  /* 0x0053281401007387 */ /* 0x0001e80000100a00 */
[----:B0-----:R-:W2:Y:S04]  /*50530*/  LDL.LU R20, [R1+0xf30] ;  /* 0x000f300001147983 */ /* 0x001ea80000300800 */
[----:B------:R-:W2:Y:S04]  /*50540*/  LDL.LU R21, [R1+0xf34] ;  /* 0x000f340001157983 */ /* 0x000ea80000300800 */
[----:B------:R-:W2:Y:S04]  /*50550*/  LDL.LU R22, [R1+0xf38] ;  /* 0x000f380001167983 */ /* 0x000ea80000300800 */
[----:B------:R-:W2:Y:S04]  /*50560*/  LDL.LU R23, [R1+0xf3c] ;  /* 0x000f3c0001177983 */ /* 0x000ea80000300800 */
[----:B--2---:R-:W-:Y:S04]  /*50570*/  STL.64 [R1+0x5360], R22 ;  /* 0x0053601601007387 */ /* 0x004fe80000100a00 */
[----:B------:R0:W-:Y:S04]  /*50580*/  STL.64 [R1+0x5358], R20 ;  /* 0x0053581401007387 */ /* 0x0001e80000100a00 */
[----:B0-----:R-:W2:Y:S04]  /*50590*/  LDL.LU R20, [R1+0xfd0] ;  /* 0x000fd00001147983 */ /* 0x001ea80000300800 */
[----:B------:R-:W2:Y:S04]  /*505a0*/  LDL.LU R21, [R1+0xfd4] ;  /* 0x000fd40001157983 */ /* 0x000ea80000300800 */
[----:B------:R-:W2:Y:S04]  /*505b0*/  LDL.LU R22, [R1+0xfd8] ;  /* 0x000fd80001167983 */ /* 0x000ea80000300800 */
[----:B------:R-:W2:Y:S02]  /*505c0*/  LDL.LU R23, [R1+0xfdc] ;  /* 0x000fdc0001177983 */ /* 0x000ea40000300800 */
[----:B--2---:R-:W-:-:S15]  /*505d0*/  HMMA.16816.F32 R20, R12, R18, R20 ;  /* 0x000000120c14723c */ /* 0x004fde0000001814 */
[----:B------:R-:W-:-:S04]  /*505e0*/  NOP ;  /* 0x0000000000007918 */ /* 0x000fc80000000000 */
[----:B------:R-:W-:Y:S04]  /*505f0*/  STL.64 [R1+0x1de0], R20 ;  /* 0x001de01401007387 */ /* 0x000fe80000100a00 */
[----:B------:R4:W-:Y:S02]  /*50600*/  STL.64 [R1+0x1de8], R22 ;  /* 0x001de81601007387 */ /* 0x0009e40000100a00 */
[----:B----4-:R-:W-:Y:S02]  /*50610*/  HMMA.16816.F32 R20, R12, R16, R24 ;  /* 0x000000100c14723c */ /* 0x010fe40000001818 */
[----:B------:R0:W-:Y:S01]  /*50620*/  STL.64 [R1+0x5310], R18 ;  /* 0x0053101201007387 */ /* 0x0001e20000100a00 */
[----:B------:R-:W-:Y:S02]  /*50630*/  IMAD.MOV.U32 R26, RZ, RZ, R4 ;  /* 0x000000ffff1a7224 */ /* 0x000fe400078e0004 */
[----:B------:R-:W-:-:S02]  /*50640*/  IMAD.MOV.U32 R27, RZ, RZ, R3 ;  /* 0x000000ffff1b7224 */ /* 0x000fc400078e0003 */
[----:B0-----:R-:W-:-:S12]  /*50650*/  IMAD.MOV.U32 R18, RZ, RZ, R6 ;  /* 0x000000ffff127224 */ /* 0x001fd800078e0006 */
[----:B------:R0:W-:Y:S04]  /*50660*/  STL.64 [R1+0x1dd0], R20 ;  /* 0x001dd01401007387 */ /* 0x0001e80000100a00 */
[----:B------:R1:W-:Y:S04]  /*50670*/  STL.64 [R1+0x1dd8], R22 ;  /* 0x001dd81601007387 */ /* 0x0003e80000100a00 */
[----:B------:R-:W-:Y:S04]  /*50680*/  STL [R1+0x53a4], R18 ;  /* 0x0053a41201007387 */ /* 0x000fe80000100800 */
[----:B------:R-:W-:Y:S01]  /*50690*/  STL.64 [R1+0x5368], R26 ;  /* 0x0053681a01007387 */ /* 0x000fe20000100a00 */
[----:B------:R-:W-:-:S03]  /*506a0*/  IMAD.MOV.U32 R19, RZ, RZ, R5 ;  /* 0x000000ffff137224 */ /* 0x000fc600078e0005 */
[----:B0-----:R-:W2:Y:S04]  /*506b0*/  LDL.LU R20, [R1+0xf60] ;  /* 0x000f600001147983 */ /* 0x001ea80000300800 */
[----:B------:R-:W2:Y:S04]  /*506c0*/  LDL.LU R21, [R1+0xf64] ;  /* 0x000f640001157983 */ /* 0x000ea80000300800 */
[----:B-1----:R-:W4:Y:S04]  /*506d0*/  LDL.LU R22, [R1+0xf68] ;  /* 0x000f680001167983 */ /* 0x002f280000300800 */
[----:B------:R-:W4:Y:S04]  /*506e0*/  LDL.LU R23, [R1+0xf6c] ;  /* 0x000f6c0001177983 */ /* 0x000f280000300800 */
[----:B------:R-:W2:Y:S04]  /*506f0*/  LDL.LU R4, [R1+0xfa0] ;  /* 0x000fa00001047983 */ /* 0x000ea80000300800 */
[----:B------:R-:W2:Y:S04]  /*50700*/  LDL.LU R5, [R1+0xfa4] ;  /* 0x000fa40001057983 */ /* 0x000ea80000300800 */
[----:B------:R-:W2:Y:S04]  /*50710*/  LDL.LU R6, [R1+0xfa8] ;  /* 0x000fa80001067983 */ /* 0x000ea80000300800 */
[----:B------:R-:W2:Y:S01]  /*50720*/  LDL.LU R7, [R1+0xfac] ;  /* 0x000fac0001077983 */ /* 0x000ea20000300800 */
[----:B------:R-:W-:-:S02]  /*50730*/  IMAD.MOV.U32 R25, RZ, RZ, R0 ;  /* 0x000000ffff197224 */ /* 0x000fc400078e0000 */
[----:B------:R-:W-:Y:S01]  /*50740*/  IMAD.MOV.U32 R24, RZ, RZ, R2 ;  /* 0x000000ffff187224 */ /* 0x000fe200078e0002 */
[----:B--2---:R-:W-:Y:S04]  /*50750*/  STL.64 [R1+0x53e0], R6 ;  /* 0x0053e00601007387 */ /* 0x004fe80000100a00 */
[----:B------:R0:W-:Y:S04]  /*50760*/  STL.64 [R1+0x53d8], R4 ;  /* 0x0053d80401007387 */ /* 0x0001e80000100a00 */
        /* <DEDUP_REMOVED lines=24> */
[----:B----4-:R-:W-:Y:S04]  /*508f0*/  STL.64 [R1+0x5378], R22 ;  /* 0x0053781601007387 */ /* 0x010fe80000100a00 */
[----:B------:R0:W-:Y:S04]  /*50900*/  STL.64 [R1+0x5370], R20 ;  /* 0x0053701401007387 */ /* 0x0001e80000100a00 */
[----:B0-----:R-:W4:Y:S04]  /*50910*/  LDL.LU R20, [R1+0xf70] ;  /* 0x000f700001147983 */ /* 0x001f280000300800 */
[----:B------:R-:W4:Y:S04]  /*50920*/  LDL.LU R21, [R1+0xf74] ;  /* 0x000f740001157983 */ /* 0x000f280000300800 */
[----:B------:R-:W2:Y:S04]  /*50930*/  LDL.LU R22, [R1+0xf78] ;  /* 0x000f780001167983 */ /* 0x000ea80000300800 */
[----:B------:R-:W2:Y:S01]  /*50940*/  LDL.LU R23, [R1+0xf7c] ;  /* 0x000f7c0001177983 */ /* 0x000ea20000300800 */
[C---:B------:R-:W-:Y:S03]  /*50950*/  HMMA.16816.F32 R4, R12.reuse, R10, R4 ;  /* 0x0000000a0c04723c */ /* 0x040fe60000001804 */
[----:B--2---:R-:W-:Y:S04]  /*50960*/  STL.64 [R1+0x5390], R22 ;  /* 0x0053901601007387 */ /* 0x004fe80000100a00 */
[----:B----4-:R0:W-:Y:S04]  /*50970*/  STL.64 [R1+0x5388], R20 ;  /* 0x0053881401007387 */ /* 0x0101e80000100a00 */
[----:B0-----:R-:W2:Y:S04]  /*50980*/  LDL.LU R20, [R1+0x320] ;  /* 0x0003200001147983 */ /* 0x001ea80000300800 */
[----:B------:R-:W2:Y:S04]  /*50990*/  LDL.LU R21, [R1+0x324] ;  /* 0x0003240001157983 */ /* 0x000ea80000300800 */
[----:B------:R-:W2:Y:S04]  /*509a0*/  LDL.LU R22, [R1+0x328] ;  /* 0x0003280001167983 */ /* 0x000ea80000300800 */
[----:B------:R-:W2:Y:S04]  /*509b0*/  LDL.LU R23, [R1+0x32c] ;  /* 0x00032c0001177983 */ /* 0x000ea80000300800 */
[----:B------:R0:W-:Y:S04]  /*509c0*/  STL.64 [R1+0x5308], R16 ;  /* 0x0053081001007387 */ /* 0x0001e80000100a00 */
[----:B0-----:R-:W4:Y:S04]  /*509d0*/  LDL.64 R16, [R1+0x8] ;  /* 0x0000080001107983 */ /* 0x001f280000100a00 */
        /* <DEDUP_REMOVED lines=8> */
[----:B0-----:R-:W3:Y:S04]  /*50a60*/  LDL.LU.64 R6, [R1+0x53d0] ;  /* 0x0053d00001067983 */ /* 0x001ee80000300a00 */
[----:B------:R-:W2:Y:S04]  /*50a70*/  LDL.LU.64 R4, [R1+0x53c8] ;  /* 0x0053c80001047983 */ /* 0x000ea80000300a00 */
[----:B------:R-:W-:Y:S04]  /*50a80*/  STL.64 [R1+0x52f0], R10 ;  /* 0x0052f00a01007387 */ /* 0x000fe80000100a00 */
[----:B------:R0:W-:Y:S04]  /*50a90*/  STL.64 [R1+0x52e8], R8 ;  /* 0x0052e80801007387 */ /* 0x0001e80000100a00 */
[----:B0-----:R-:W2:Y:S04]  /*50aa0*/  LDL.LU R8, [R1+0xf40] ;  /* 0x000f400001087983 */ /* 0x001ea80000300800 */
[----:B------:R-:W2:Y:S04]  /*50ab0*/  LDL.LU R9, [R1+0xf44] ;  /* 0x000f440001097983 */ /* 0x000ea80000300800 */
[----:B------:R-:W2:Y:S04]  /*50ac0*/  LDL.LU R10, [R1+0xf48] ;  /* 0x000f4800010a7983 */ /* 0x000ea80000300800 */
[----:B------:R-:W2:Y:S01]  /*50ad0*/  LDL.LU R11, [R1+0xf4c] ;  /* 0x000f4c00010b7983 */ /* 0x000ea20000300800 */
[----:B---3--:R-:W-:-:S15]  /*50ae0*/  HMMA.16816.F32 R24, R12, R6, R24 ;  /* 0x000000060c18723c */ /* 0x008fde0000001818 */
        /* <DEDUP_REMOVED lines=12> */
[----:B------:R0:W-:Y:S01]  /*50bb0*/  STL.64 [R1+0x52c8], R4 ;  /* 0x0052c80401007387 */ /* 0x0001e20000100a00 */
[----:B------:R-:W-:-:S02]  /*50bc0*/  IMAD R29, R29, 0x100, R18 ;  /* 0x000001001d1d7824 */ /* 0x000fc400078e0212 */
[----:B------:R-:W-:Y:S01]  /*50bd0*/  IMAD R0, R0, 0x100, R28 ;  /* 0x0000010000007824 */ /* 0x000fe200078e021c */
[----:B0-----:R-:W4:Y:S04]  /*50be0*/  LDL.LU R4, [R1+0xf50] ;  /* 0x000f500001047983 */ /* 0x001f280000300800 */
[----:B------:R-:W4:Y:S04]  /*50bf0*/  LDL.LU R5, [R1+0xf54] ;  /* 0x000f540001057983 */ /* 0x000f280000300800 */
[----:B------:R-:W4:Y:S04]  /*50c00*/  LDL.LU R6, [R1+0xf58] ;  /* 0x000f580001067983 */ /* 0x000f280000300800 */
[----:B------:R-:W4:Y:S04]  /*50c10*/  LDL.LU R7, [R1+0xf5c] ;  /* 0x000f5c0001077983 */ /* 0x000f280000300800 */
[----:B------:R-:W3:Y:S04]  /*50c20*/  LDL.LU R18, [R1+0x53a4] ;  /* 0x0053a40001127983 */ /* 0x000ee80000300800 */
[----:B------:R-:W3:Y:S01]  /*50c30*/  LDL.LU R28, [R1+0x53a0] ;  /* 0x0053a000011c7983 */ /* 0x000ee20000300800 */
[----:B--2---:R-:W-:-:S02]  /*50c40*/  IMAD R27, R27, 0x100, R2 ;  /* 0x000001001b1b7824 */ /* 0x004fc400078e0202 */
[----:B------:R-:W-:Y:S01]  /*50c50*/  IMAD R26, R26, 0x100, R3 ;  /* 0x000001001a1a7824 */ /* 0x000fe200078e0203 */
[----:B------:R-:W2:Y:S04]  /*50c60*/  LDL.LU R2, [R1+0x539c] ;  /* 0x00539c0001027983 */ /* 0x000ea80000300800 */
[----:B------:R-:W2:Y:S02]  /*50c70*/  LDL.LU R3, [R1+0x5398] ;  /* 0x0053980001037983 */ /* 0x000ea40000300800 */
[----:B--2---:R-:W-:Y:S02]  /*50c80*/  HMMA.16816.F32 R12, R12, R2, R20 ;  /* 0x000000020c0c723c */ /* 0x004fe40000001814 */
[----:B------:R-:W3:Y:S04]  /*50c90*/  LDL.LU.64 R22, [R1+0x5390] ;  /* 0x0053900001167983 */ /* 0x000ee80000300a00 */
[----:B------:R-:W3:Y:S04]  /*50ca0*/  LDL.LU.64 R20, [R1+0x5388] ;  /* 0x0053880001147983 */ /* 0x000ee80000300a00 */
        /* <DEDUP_REMOVED lines=8> */
[----:B------:R-:W2:Y:S04]  /*50d30*/  LDL.LU R29, [R1+0x5384] ;  /* 0x00538400011d7983 */ /* 0x000ea80000300800 */
[----:B------:R-:W2:Y:S02]  /*50d40*/  LDL.LU R0, [R1+0x5380] ;  /* 0x0053800001007983 */ /* 0x000ea40000300800 */
[----:B---3--:R-:W-:Y:S02]  /*50d50*/  HMMA.16816.F32 R24, R12, R24, R20 ;  /* 0x000000180c18723c */ /* 0x008fe40000001814 */
[----:B------:R-:W3:Y:S04]  /*50d60*/  LDL.LU.64 R22, [R1+0x5378] ;  /* 0x0053780001167983 */ /* 0x000ee80000300a00 */
[----:B------:R-:W3:-:S13]  /*50d70*/  LDL.LU.64 R20, [R1+0x5370] ;  /* 0x0053700001147983 */ /* 0x000eda0000300a00 */
[----:B------:R-:W-:Y:S04]  /*50d80*/  STL.64 [R1+0x1d80], R24 ;  /* 0x001d801801007387 */ /* 0x000fe80000100a00 */
[----:B------:R0:W-:Y:S04]  /*50d90*/  STL.64 [R1+0x1d88], R26 ;  /* 0x001d881a01007387 */ /* 0x0001e80000100a00 */
[----:B0-----:R-:W3:Y:S01]  /*50da0*/  LDL.LU.64 R26, [R1+0x5368] ;  /* 0x00536800011a7983 */ /* 0x001ee20000300a00 */
[C---:B----4-:R-:W-:Y:S08]  /*50db0*/  HMMA.16816.F32 R4, R12.reuse, R16, R4 ;  /* 0x000000100c04723c */ /* 0x050ff00000001804 */
[C---:B---3--:R-:W-:Y:S01]  /*50dc0*/  HMMA.16816.F32 R24, R12.reuse, R26, R20 ;  /* 0x0000001a0c18723c */ /* 0x048fe20000001814 */
[----:B------:R-:W2:Y:S04]  /*50dd0*/  LDL.LU.64 R22, [R1+0x5360] ;  /* 0x0053600001167983 */ /* 0x000ea80000300a00 */
[----:B------:R-:W2:Y:S03]  /*50de0*/  LDL.LU.64 R20, [R1+0x5358] ;  /* 0x0053580001147983 */ /* 0x000ea60000300a00 */
[----:B------:R-:W-:Y:S11]  /*50df0*/  HMMA.16816.F32 R8, R12, R18, R8 ;  /* 0x000000120c08723c */ /* 0x000ff60000001808 */
[----:B------:R-:W-:Y:S04]  /*50e00*/  STL.64 [R1+0x1d70], R24 ;  /* 0x001d701801007387 */ /* 0x000fe80000100a00 */
[----:B------:R0:W-:Y:S04]  /*50e10*/  STL.64 [R1+0x1d78], R26 ;  /* 0x001d781a01007387 */ /* 0x0001e80000100a00 */
[----:B0-----:R-:W3:Y:S04]  /*50e20*/  LDL.LU.64 R26, [R1+0x5350] ;  /* 0x00535000011a7983 */ /* 0x001ee80000300a00 */
[----:B------:R-:W4:Y:S04]  /*50e30*/  LDL.LU.64 R24, [R1+0x5348] ;  /* 0x0053480001187983 */ /* 0x000f280000300a00 */
[----:B------:R-:W-:Y:S04]  /*50e40*/  STL.64 [R1+0x1d60], R4 ;  /* 0x001d600401007387 */ /* 0x000fe80000100a00 */
[----:B------:R2:W-:Y:S01]  /*50e50*/  STL.64 [R1+0x1d68], R6 ;  /* 0x001d680601007387 */ /* 0x0005e20000100a00 */
[----:B------:R-:W-:-:S03]  /*50e60*/  IMAD.MOV.U32 R2, RZ, RZ, R16 ;  /* 0x000000ffff027224 */ /* 0x000fc600078e0010 */
[----:B------:R-:W3:Y:S04]  /*50e70*/  LDL.LU R16, [R1+0xef0] ;  /* 0x000ef00001107983 */ /* 0x000ee80000300800 */
[----:B------:R-:W-:Y:S04]  /*50e80*/  STL.64 [R1+0x1d50], R8 ;  /* 0x001d500801007387 */ /* 0x000fe80000100a00 */
[----:B------:R-:W-:Y:S01]  /*50e90*/  STL.64 [R1+0x1d58], R10 ;  /* 0x001d580a01007387 */ /* 0x000fe20000100a00 */
[----:B------:R-:W-:Y:S01]  /*50ea0*/  IMAD.MOV.U32 R3, RZ, RZ, R17 ;  /* 0x000000ffff037224 */ /* 0x000fe200078e0011 */
[----:B--2---:R-:W-:-:S15]  /*50eb0*/  HMMA.16816.F32 R4, R12, R28, R20 ;  /* 0x0000001c0c04723c */ /* 0x004fde0000001814 */
[----:B------:R-:W-:-:S04]  /*50ec0*/  NOP ;  /* 0x0000000000007918 */ /* 0x000fc80000000000 */
[----:B------:R-:W-:Y:S04]  /*50ed0*/  STL.64 [R1+0x1d40], R4 ;  /* 0x001d400401007387 */ /* 0x000fe80000100a00 */
[----:B------:R-:W-:Y:S04]  /*50ee0*/  STL.64 [R1+0x1d48], R6 ;  /* 0x001d480601007387 */ /* 0x000fe80000100a00 */
[----:B------:R-:W3:Y:S04]  /*50ef0*/  LDL.LU R17, [R1+0xef4] ;  /* 0x000ef40001117983 */ /* 0x000ee80000300800 */
        /* <DEDUP_REMOVED lines=12> */
[----:B------:R-:W-:Y:S04]  /*50fc0*/  STL.64 [R1+0x5320], R18 ;  /* 0x0053201201007387 */ /* 0x000fe80000100a00 */
[----:B---3--:R0:W-:Y:S04]  /*50fd0*/  STL.64 [R1+0x5318], R16 ;  /* 0x0053181001007387 */ /* 0x0081e80000100a00 */
[----:B0-----:R-:W3:Y:S04]  /*50fe0*/  LDL.LU R16, [R1+0xf00] ;  /* 0x000f000001107983 */ /* 0x001ee80000300800 */
[----:B------:R-:W3:Y:S04]  /*50ff0*/  LDL.LU R17, [R1+0xf04] ;  /* 0x000f040001117983 */ /* 0x000ee80000300800 */
[----:B------:R-:W3:Y:S04]  /*51000*/  LDL.LU R18, [R1+0xf08] ;  /* 0x000f080001127983 */ /* 0x000ee80000300800 */
[----:B------:R-:W3:Y:S04]  /*51010*/  LDL.LU R19, [R1+0xf0c] ;  /* 0x000f0c0001137983 */ /* 0x000ee80000300800 */
        /* <DEDUP_REMOVED lines=13> */
[----:B------:R-:W2:Y:S01]  /*510f0*/  LDL.LU R7, [R1+0xebc] ;  /* 0x000ebc0001077983 */ /* 0x000ea20000300800 */
[C---:B------:R-:W-:Y:S03]  /*51100*/  HMMA.16816.F32 R20, R12.reuse, R26, R20 ;  /* 0x0000001a0c14723c */ /* 0x040fe60000001814 */
[----:B--2---:R-:W-:Y:S04]  /*51110*/  STL.64 [R1+0x52e0], R6 ;  /* 0x0052e00601007387 */ /* 0x004fe80000100a00 */
[----:B------:R0:W-:Y:S04]  /*51120*/  STL.64 [R1+0x52d8], R4 ;  /* 0x0052d80401007387 */ /* 0x0001e80000100a00 */
[----:B0-----:R-:W2:Y:S04]  /*51130*/  LDL.LU R4, [R1+0xec0] ;  /* 0x000ec00001047983 */ /* 0x001ea80000300800 */
[----:B------:R-:W2:Y:S04]  /*51140*/  LDL.LU R5, [R1+0xec4] ;  /* 0x000ec40001057983 */ /* 0x000ea80000300800 */
[----:B------:R-:W2:Y:S04]  /*51150*/  LDL.LU R6, [R1+0xec8] ;  /* 0x000ec80001067983 */ /* 0x000ea80000300800 */
[----:B------:R-:W2:Y:S04]  /*51160*/  LDL.LU R7, [R1+0xecc] ;  /* 0x000ecc0001077983 */ /* 0x000ea80000300800 */
[----:B------:R0:W-:Y:S04]  /*51170*/  STL [R1+0x52ac], R28 ;  /* 0x0052ac1c01007387 */ /* 0x0001e80000100800 */
[----:B0-----:R-:W2:Y:S04]  /*51180*/  LDL.LU R28, [R1+0x1608] ;  /* 0x00160800011c7983 */ /* 0x001ea80000300800 */
[----:B------:R0:W-:Y:S04]  /*51190*/  STL [R1+0x52a8], R29 ;  /* 0x0052a81d01007387 */ /* 0x0001e80000100800 */
[----:B0-----:R-:W2:Y:S04]  /*511a0*/  LDL.LU R29, [R1+0x1610] ;  /* 0x00161000011d7983 */ /* 0x001ea80000300800 */
        /* <DEDUP_REMOVED lines=9> */
[----:B------:R-:W4:Y:S04]  /*51240*/  LDL.LU.64 R20, [R1+0x5328] ;  /* 0x0053280001147983 */ /* 0x000f280000300a00 */
[----:B------:R0:W-:Y:S04]  /*51250*/  STL.64 [R1+0x5258], R26 ;  /* 0x0052581a01007387 */ /* 0x0001e80000100a00 */
[----:B0-----:R-:W2:Y:S04]  /*51260*/  LDL.LU R26, [R1+0x160c] ;  /* 0x00160c00011a7983 */ /* 0x001ea80000300800 */
[----:B------:R-:W2:Y:S04]  /*51270*/  LDL.LU R27, [R1+0x1614] ;  /* 0x00161400011b7983 */ /* 0x000ea80000300800 */
[----:B------:R0:W-:Y:S04]  /*51280*/  STL.64 [R1+0x5250], R24 ;  /* 0x0052501801007387 */ /* 0x0001e80000100a00 */
[----:B0-----:R-:W2:Y:S04]  /*51290*/  LDL.LU R24, [R1+0x1604] ;  /* 0x0016040001187983 */ /* 0x001ea80000300800 */
[----:B------:R-:W2:Y:S01]  /*512a0*/  LDL.LU R25, [R1+0x1600] ;  /* 0x0016000001197983 */ /* 0x000ea20000300800 */
[----:B---3--:R-:W-:-:S15]  /*512b0*/  HMMA.16816.F32 R16, R12, R22, R16 ;  /* 0x000000160c10723c */ /* 0x008fde0000001810 */
        /* <DEDUP_REMOVED lines=11> */
[----:B------:R-:W-:Y:S04]  /*51370*/  STL.64 [R1+0x5238], R22 ;  /* 0x0052381601007387 */ /* 0x000fe80000100a00 */
[----:B------:R0:W-:Y:S04]  /*51380*/  STL.64 [R1+0x5230], R20 ;  /* 0x0052301401007387 */ /* 0x0001e80000100a00 */
[----:B0-----:R-:W2:Y:S04]  /*51390*/  LDL.LU R20, [R1+0xe90] ;  /* 0x000e900001147983 */ /* 0x001ea80000300800 */
[----:B------:R-:W2:Y:S04]  /*513a0*/  LDL.LU R21, [R1+0xe94] ;  /* 0x000e940001157983 */ /* 0x000ea80000300800 */
[----:B------:R-:W2:Y:S01]  /*513b0*/  LDL.LU R22, [R1+0xe98] ;  /* 0x000e980001167983 */ /* 0x000ea20000300800 */
[----:B------:R-:W-:Y:S01]  /*513c0*/  IMAD.MOV.U32 R23, RZ, RZ, R0 ;  /* 0x000000ffff177224 */ /* 0x000fe200078e0000 */
[----:B---3--:R-:W-:-:S15]  /*513d0*/  HMMA.16816.F32 R8, R12, R18, R8 ;  /* 0x000000120c08723c */ /* 0x008fde0000001808 */
[----:B------:R-:W-:-:S04]  /*513e0*/  NOP ;  /* 0x0000000000007918 */ /* 0x000fc80000000000 */
[----:B------:R-:W-:Y:S04]  /*513f0*/  STL.64 [R1+0x1cf0], R8 ;  /* 0x001cf00801007387 */ /* 0x000fe80000100a00 */
[----:B------:R0:W-:Y:S01]  /*51400*/  STL [R1+0x1cf8], R10 ;  /* 0x001cf80a01007387 */ /* 0x0001e20000100800 */
[----:B------:R-:W-:-:S03]  /*51410*/  IMAD.MOV.U32 R0, RZ, RZ, R11 ;  /* 0x000000ffff007224 */ /* 0x000fc600078e000b */
[----:B0-----:R-:W4:Y:S04]  /*51420*/  LDL.LU.64 R10, [R1+0x5300] ;  /* 0x00530000010a7983 */ /* 0x001f280000300a00 */
[----:B------:R-:W4:Y:S04]  /*51430*/  LDL.LU.64 R8, [R1+0x52f8] ;  /* 0x0052f80001087983 */ /* 0x000f280000300a00 */
[----:B------:R-:W-:Y:S01]  /*51440*/  STL [R1+0x44b0], R0 ;  /* 0x0044b00001007387 */ /* 0x000fe20000100800 */
[----:B----4-:R-:W-:-:S15]  /*51450*/  HMMA.16816.F32 R8, R12, R16, R8 ;  /* 0x000000100c08723c */ /* 0x010fde0000001808 */
        /* <DEDUP_REMOVED lines=21> */
[----:B0-----:R-:W4:Y:S04]  /*515b0*/  LDL.LU.64 R6, [R1+0x52d0] ;  /* 0x0052d00001067983 */ /* 0x001f280000300a00 */
[----:B------:R-:W2:Y:S04]  /*515c0*/  LDL.LU.64 R4, [R1+0x52c8] ;  /* 0x0052c80001047983 */ /* 0x000ea80000300a00 */
[----:B------:R-:W-:Y:S04]  /*515d0*/  STL [R1+0x520c], R8 ;  /* 0x00520c0801007387 */ /* 0x000fe80000100800 */
[----:B------:R-:W-:Y:S04]  /*515e0*/  STL [R1+0x5208], R9 ;  /* 0x0052080901007387 */ /* 0x000fe80000100800 */
[----:B------:R2:W-:Y:S01]  /*515f0*/  STL.64 [R1+0x5260], R10 ;  /* 0x0052600a01007387 */ /* 0x0005e20000100a00 */
[----:B------:R-:W-:-:S02]  /*51600*/  IMAD R0, R25, 0x100, R24 ;  /* 0x0000010019007824 */ /* 0x000fc400078e0218 */
[----:B------:R-:W-:Y:S02]  /*51610*/  IMAD R28, R28, 0x100, R26 ;  /* 0x000001001c1c7824 */ /* 0x000fe400078e021a */
[----:B------:R-:W-:Y:S01]  /*51620*/  IMAD R29, R29, 0x100, R27 ;  /* 0x000001001d1d7824 */ /* 0x000fe200078e021b */
[C---:B----4-:R-:W-:Y:S08]  /*51630*/  HMMA.16816.F32 R16, R12.reuse, R6, R16 ;  /* 0x000000060c10723c */ /* 0x050ff00000001810 */
[----:B--2---:R-:W-:Y:S01]  /*51640*/  HMMA.16816.F32 R8, R12, R4, R20 ;  /* 0x000000040c08723c */ /* 0x004fe20000001814 */
[----:B------:R-:W-:Y:S10]  /*51650*/  STL.64 [R1+0x51f0], R6 ;  /* 0x0051f00601007387 */ /* 0x000ff40000100a00 */
[----:B------:R-:W-:Y:S04]  /*51660*/  STL.64 [R1+0x1cb0], R16 ;  /* 0x001cb01001007387 */ /* 0x000fe80000100a00 */
[----:B------:R-:W-:Y:S04]  /*51670*/  STL.64 [R1+0x1cb8], R18 ;  /* 0x001cb81201007387 */ /* 0x000fe80000100a00 */
[----:B------:R-:W-:Y:S04]  /*51680*/  STL.64 [R1+0x51e8], R4 ;  /* 0x0051e80401007387 */ /* 0x000fe80000100a00 */
[----:B------:R0:W-:Y:S04]  /*51690*/  STL.64 [R1+0x1ca0], R8 ;  /* 0x001ca00801007387 */ /* 0x0001e80000100a00 */
[----:B------:R1:W-:Y:S04]  /*516a0*/  STL.64 [R1+0x1ca8], R10 ;  /* 0x001ca80a01007387 */ /* 0x0003e80000100a00 */
[----:B------:R-:W-:Y:S04]  /*516b0*/  STL [R1+0x50], R0 ;  /* 0x0000500001007387 */ /* 0x000fe80000100800 */
[----:B------:R-:W2:Y:S04]  /*516c0*/  LDL.LU R20, [R1+0xe20] ;  /* 0x000e200001147983 */ /* 0x000ea80000300800 */
[----:B------:R-:W2:Y:S04]  /*516d0*/  LDL.LU R21, [R1+0xe24] ;  /* 0x000e240001157983 */ /* 0x000ea80000300800 */
[----:B------:R-:W3:Y:S04]  /*516e0*/  LDL.LU R22, [R1+0xe28] ;  /* 0x000e280001167983 */ /* 0x000ee80000300800 */
[----:B------:R-:W3:Y:S04]  /*516f0*/  LDL.LU R23, [R1+0xe2c] ;  /* 0x000e2c0001177983 */ /* 0x000ee80000300800 */
[----:B------:R-:W4:Y:S04]  /*51700*/  LDL.LU R24, [R1+0xe40] ;  /* 0x000e400001187983 */ /* 0x000f280000300800 */
[----:B------:R-:W4:Y:S04]  /*51710*/  LDL.LU R25, [R1+0xe44] ;  /* 0x000e440001197983 */ /* 0x000f280000300800 */
[----:B------:R-:W2:Y:S04]  /*51720*/  LDL.LU R26, [R1+0xe48] ;  /* 0x000e4800011a7983 */ /* 0x000ea80000300800 */
[----:B------:R-:W2:Y:S04]  /*51730*/  LDL.LU R27, [R1+0xe4c] ;  /* 0x000e4c00011b7983 */ /* 0x000ea80000300800 */
[----:B--2---:R2:W-:Y:S04]  /*51740*/  STL.64 [R1+0x5270], R26 ;  /* 0x0052701a01007387 */ /* 0x0045e80000100a00 */
[----:B----4-:R4:W-:Y:S04]  /*51750*/  STL.64 [R1+0x5268], R24 ;  /* 0x0052681801007387 */ /* 0x0109e80000100a00 */
[----:B0-----:R-:W3:Y:S04]  /*51760*/  LDL.LU R8, [R1+0xe50] ;  /* 0x000e500001087983 */ /* 0x001ee80000300800 */
[----:B------:R-:W3:Y:S04]  /*51770*/  LDL.LU R9, [R1+0xe54] ;  /* 0x000e540001097983 */ /* 0x000ee80000300800 */
[----:B-1----:R-:W3:Y:S04]  /*51780*/  LDL.LU R10, [R1+0xe58] ;  /* 0x000e5800010a7983 */ /* 0x002ee80000300800 */
[----:B------:R-:W3:Y:S01]  /*51790*/  LDL.LU R11, [R1+0xe5c] ;  /* 0x000e5c00010b7983 */ /* 0x000ee20000300800 */
[----:B--2---:R-:W-:-:S03]  /*517a0*/  IMAD.MOV.U32 R26, RZ, RZ, R2 ;  /* 0x000000ffff1a7224 */ /* 0x004fc600078e0002 */
[----:B---3--:R-:W-:Y:S04]  /*517b0*/  STL.64 [R1+0x5280], R10 ;  /* 0x0052800a01007387 */ /* 0x008fe80000100a00 */
[----:B------:R0:W-:Y:S04]  /*517c0*/  STL.64 [R1+0x5278], R8 ;  /* 0x0052780801007387 */ /* 0x0001e80000100a00 */
[----:B------:R-:W2:Y:S04]  /*517d0*/  LDL.LU R2, [R1+0x52c4] ;  /* 0x0052c40001027983 */ /* 0x000ea80000300800 */
[----:B----4-:R-:W3:Y:S01]  /*517e0*/  LDL.64 R24, [R1+0x10] ;  /* 0x0000100001187983 */ /* 0x010ee20000100a00 */
[----:B------:R-:W-:-:S05]  /*517f0*/  IMAD.MOV.U32 R27, RZ, RZ, R3 ;  /* 0x000000ffff1b7224 */ /* 0x000fca00078e0003 */
[----:B------:R-:W-:Y:S04]  /*51800*/  STL.64 [R1+0x52a0], R26 ;  /* 0x0052a01a01007387 */ /* 0x000fe80000100a00 */
[----:B---3--:R1:W-:Y:S04]  /*51810*/  STL.64 [R1+0x5298], R24 ;  /* 0x0052981801007387 */ /* 0x0083e80000100a00 */
[----:B0-----:R-:W3:Y:S04]  /*51820*/  LDL.LU R8, [R1+0xe60] ;  /* 0x000e600001087983 */ /* 0x001ee80000300800 */
[----:B------:R-:W3:Y:S04]  /*51830*/  LDL.LU R9, [R1+0xe64] ;  /* 0x000e640001097983 */ /* 0x000ee80000300800 */
[----:B------:R-:W4:Y:S04]  /*51840*/  LDL.LU R10, [R1+0xe68] ;  /* 0x000e6800010a7983 */ /* 0x000f280000300800 */
[----:B------:R-:W4:Y:S04]  /*51850*/  LDL.LU R11, [R1+0xe6c] ;  /* 0x000e6c00010b7983 */ /* 0x000f280000300800 */
[----:B-1----:R-:W2:Y:S04]  /*51860*/  LDL.LU R24, [R1+0xe80] ;  /* 0x000e800001187983 */ /* 0x002ea80000300800 */
[----:B------:R-:W2:Y:S04]  /*51870*/  LDL.LU R25, [R1+0xe84] ;  /* 0x000e840001197983 */ /* 0x000ea80000300800 */
        /* <DEDUP_REMOVED lines=12> */
[----:B---3--:R0:W-:Y:S04]  /*51940*/  STL.64 [R1+0x5288], R8 ;  /* 0x0052880801007387 */ /* 0x0081e80000100a00 */
[----:B0-----:R-:W3:Y:S04]  /*51950*/  LDL.LU R8, [R1+0xe70] ;  /* 0x000e700001087983 */ /* 0x001ee80000300800 */
[----:B------:R-:W3:Y:S04]  /*51960*/  LDL.LU R9, [R1+0xe74] ;  /* 0x000e740001097983 */ /* 0x000ee80000300800 */
[----:B------:R-:W3:Y:S04]  /*51970*/  LDL.LU R10, [R1+0xe78] ;  /* 0x000e7800010a7983 */ /* 0x000ee80000300800 */
[----:B------:R-:W3:Y:S04]  /*51980*/  LDL.LU R11, [R1+0xe7c] ;  /* 0x000e7c00010b7983 */ /* 0x000ee80000300800 */
[----:B------:R-:W4:Y:S04]  /*51990*/  LDL.64 R6, [R1] ;  /* 0x0000000001067983 */ /* 0x000f280000100a00 */
[----:B------:R-:W-:Y:S04]  /*519a0*/  STL.64 [R1+0x5248], R22 ;  /* 0x0052481601007387 */ /* 0x000fe80000100a00 */
        /* <DEDUP_REMOVED lines=9> */
[----:B------:R-:W-:-:S03]  /*51a40*/  IMAD R0, R0, 0x100, R3 ;  /* 0x0000010000007824 */ /* 0x000fc600078e0203 */
[----:B--2---:R-:W-:Y:S04]  /*51a50*/  STL.64 [R1+0x5228], R18 ;  /* 0x0052281201007387 */ /* 0x004fe80000100a00 */
[----:B------:R0:W-:Y:S04]  /*51a60*/  STL.64 [R1+0x5220], R16 ;  /* 0x0052201001007387 */ /* 0x0001e80000100a00 */
[----:B0-----:R-:W2:Y:S04]  /*51a70*/  LDL.LU R16, [R1+0xe10] ;  /* 0x000e100001107983 */ /* 0x001ea80000300800 */
[----:B------:R-:W2:Y:S04]  /*51a80*/  LDL.LU R17, [R1+0xe14] ;  /* 0x000e140001117983 */ /* 0x000ea80000300800 */
[----:B------:R-:W2:Y:S04]  /*51a90*/  LDL.LU R18, [R1+0xe18] ;  /* 0x000e180001127983 */ /* 0x000ea80000300800 */
[----:B------:R-:W2:Y:S04]  /*51aa0*/  LDL.LU R19, [R1+0xe1c] ;  /* 0x000e1c0001137983 */ /* 0x000ea80000300800 */
[----:B------:R-:W2:Y:S02]  /*51ab0*/  LDL.LU R3, [R1+0x52c0] ;  /* 0x0052c00001037983 */ /* 0x000ea40000300800 */
[----:B--2---:R-:W-:Y:S02]  /*51ac0*/  HMMA.16816.F32 R12, R12, R2, R24 ;  /* 0x000000020c0c723c */ /* 0x004fe40000001818 */
[----:B------:R-:W2:Y:S04]  /*51ad0*/  LDL.LU.64 R26, [R1+0x52b8] ;  /* 0x0052b800011a7983 */ /* 0x000ea80000300a00 */
[----:B------:R-:W2:-:S13]  /*51ae0*/  LDL.LU.64 R24, [R1+0x52b0] ;  /* 0x0052b00001187983 */ /* 0x000e9a0000300a00 */
[----:B------:R-:W-:Y:S04]  /*51af0*/  STL.64 [R1+0x1120], R12 ;  /* 0x0011200c01007387 */ /* 0x000fe80000100a00 */
[----:B------:R0:W-:Y:S04]  /*51b00*/  STL.64 [R1+0x1128], R14 ;  /* 0x0011280e01007387 */ /* 0x0001e80000100a00 */
[----:B0-----:R-:W2:Y:S01]  /*51b10*/  LDL.LU R15, [R1+0x50] ;  /* 0x00005000010f7983 */ /* 0x001ea20000300800 */
[----:B------:R-:W-:Y:S02]  /*51b20*/  F2FP.F16.E5M2.UNPACK_B R13, R28 ;  /* 0x0000001cff0d723e */ /* 0x000fe400020004ff */
[----:B------:R-:W-:Y:S01]  /*51b30*/  F2FP.F16.E5M2.UNPACK_B R14, R29 ;  /* 0x0000001dff0e723e */ /* 0x000fe200020004ff */
[----:B------:R-:W-:Y:S04]  /*51b40*/  STL [R1+0x51bc], R2 ;  /* 0x0051bc0201007387 */ /* 0x000fe80000100800 */
[----:B------:R-:W-:Y:S04]  /*51b50*/  STL [R1+0x51b8], R3 ;  /* 0x0051b80301007387 */ /* 0x000fe80000100800 */
[----:B------:R-:W3:Y:S04]  /*51b60*/  LDL.LU R28, [R1+0x52ac] ;  /* 0x0052ac00011c7983 */ /* 0x000ee80000300800 */
[----:B------:R-:W3:Y:S01]  /*51b70*/  LDL.LU R29, [R1+0x52a8] ;  /* 0x0052a800011d7983 */ /* 0x000ee20000300800 */
[----:B--2---:R-:W-:-:S02]  /*51b80*/  F2FP.F16.E5M2.UNPACK_B R12, R15 ;  /* 0x0000000fff0c723e */ /* 0x004fc400020004ff */
[----:B------:R-:W-:-:S07]  /*51b90*/  F2FP.F16.E5M2.UNPACK_B R15, R0 ;  /* 0x00000000ff0f723e */ /* 0x000fce00020004ff */
[----:B------:R-:W-:-:S15]  /*51ba0*/  HMMA.16816.F32 R24, R12, R4, R24 ;  /* 0x000000040c18723c */ /* 0x000fde0000001818 */
[----:B------:R-:W-:-:S04]  /*51bb0*/  NOP ;  /* 0x0000000000007918 */ /* 0x000fc80000000000 */
[----:B------:R-:W-:Y:S04]  /*51bc0*/  STL.64 [R1+0x1c90], R24 ;  /* 0x001c901801007387 */ /* 0x000fe80000100a00 */
[----:B------:R0:W-:Y:S04]  /*51bd0*/  STL.64 [R1+0x1c98], R26 ;  /* 0x001c981a01007387 */ /* 0x0001e80000100a00 */
[----:B0-----:R-:W2:Y:S04]  /*51be0*/  LDL.LU.64 R26, [R1+0x52a0] ;  /* 0x0052a000011a7983 */ /* 0x001ea80000300a00 */
[----:B------:R-:W3:Y:S02]  /*51bf0*/  LDL.LU.64 R24, [R1+0x5298] ;  /* 0x0052980001187983 */ /* 0x000ee40000300a00 */
[----:B---3--:R-:W-:-:S15]  /*51c00*/  HMMA.16816.F32 R8, R12, R24, R8 ;  /* 0x000000180c08723c */ /* 0x008fde0000001808 */
[----:B------:R-:W-:-:S04]  /*51c10*/  NOP ;  /* 0x0000000000007918 */ /* 0x000fc80000000000 */
[----:B------:R-:W-:Y:S04]  /*51c20*/  STL.64 [R1+0x1c80], R8 ;  /* 0x001c800801007387 */ /* 0x000fe80000100a00 */
[----:B------:R0:W-:Y:S04]  /*51c30*/  STL.64 [R1+0x1c88], R10 ;  /* 0x001c880a01007387 */ /* 0x0001e80000100a00 */
[----:B0-----:R-:W2:Y:S04]  /*51c40*/  LDL.LU.64 R10, [R1+0x5290] ;  /* 0x00529000010a7983 */ /* 0x001ea80000300a00 */
[----:B------:R-:W2:Y:S01]  /*51c50*/  LDL.LU.64 R8, [R1+0x5288] ;  /* 0x0052880001087983 */ /* 0x000ea20000300a00 */
[----:B------:R-:W-:-:S02]  /*51c60*/  IMAD.MOV.U32 R2, RZ, RZ, R4 ;  /* 0x000000ffff027224 */ /* 0x000fc400078e0004 */
[----:B------:R-:W-:Y:S02]  /*51c70*/  IMAD.MOV.U32 R4, RZ, RZ, R24 ;  /* 0x000000ffff047224 */ /* 0x000fe400078e0018 */
[----:B------:R-:W-:Y:S02]  /*51c80*/  IMAD.MOV.U32 R3, RZ, RZ, R25 ;  /* 0x000000ffff037224 */ /* 0x000fe400078e0019 */
[----:B--2---:R-:W-:Y:S01]  /*51c90*/  HMMA.16816.F32 R24, R12, R26, R8 ;  /* 0x0000001a0c18723c */ /* 0x004fe20000001808 */
[----:B------:R-:W4:Y:S04]  /*51ca0*/  LDL.LU.64 R10, [R1+0x5280] ;  /* 0x00528000010a7983 */ /* 0x000f280000300a00 */
[----:B------:R-:W4:-:S14]  /*51cb0*/  LDL.LU.64 R8, [R1+0x5278] ;  /* 0x0052780001087983 */ /* 0x000f1c0000300a00 */
[----:B------:R-:W-:Y:S04]  /*51cc0*/  STL.64 [R1+0x1c70], R24 ;  /* 0x001c701801007387 */ /* 0x000fe80000100a00 */
[----:B------:R0:W-:Y:S04]  /*51cd0*/  STL.64 [R1+0x1c78], R26 ;  /* 0x001c781a01007387 */ /* 0x0001e80000100a00 */
[----:B0-----:R-:W2:Y:S04]  /*51ce0*/  LDL.LU.64 R26, [R1+0x5270] ;  /* 0x00527000011a7983 */ /* 0x001ea80000300a00 */
[----:B------:R-:W2:Y:S01]  /*51cf0*/  LDL.LU.64 R24, [R1+0x5268] ;  /* 0x0052680001187983 */ /* 0x000ea20000300a00 */
[C---:B----4-:R-:W-:Y:S08]  /*51d00*/  HMMA.16816.F32 R8, R12.reuse, R6, R8 ;  /* 0x000000060c08723c */ /* 0x050ff00000001808 */
[C---:B--2---:R-:W-:Y:S11]  /*51d10*/  HMMA.16816.F32 R24, R12.reuse, R28, R24 ;  /* 0x0000001c0c18723c */ /* 0x044ff60000001818 */
[----:B------:R-:W-:Y:S04]  /*51d20*/  STL.64 [R1+0x1c60], R8 ;  /* 0x001c600801007387 */ /* 0x000fe80000100a00 */
[----:B------:R0:W-:Y:S04]  /*51d30*/  STL.64 [R1+0x1c68], R10 ;  /* 0x001c680a01007387 */ /* 0x0001e80000100a00 */
[----:B0-----:R-:W2:Y:S04]  /*51d40*/  LDL.LU.64 R10, [R1+0x5260] ;  /* 0x00526000010a7983 */ /* 0x001ea80000300a00 */
[----:B------:R-:W-:Y:S04]  /*51d50*/  STL.64 [R1+0x1c50], R24 ;  /* 0x001c501801007387 */ /* 0x000fe80000100a00 */
[----:B------:R0:W-:Y:S04]  /*51d60*/  STL.64 [R1+0x1c58], R26 ;  /* 0x001c581a01007387 */ /* 0x0001e80000100a00 */
[----:B0-----:R-:W3:Y:S04]  /*51d70*/  LDL.LU.64 R26, [R1+0x5258] ;  /* 0x00525800011a7983 */ /* 0x001ee80000300a00 */
[----:B------:R-:W4:Y:S04]  /*51d80*/  LDL.LU.64 R24, [R1+0x5250] ;  /* 0x0052500001187983 */ /* 0x000f280000300a00 */
[----:B------:R-:W-:Y:S04]  /*51d90*/  STL [R1+0x51c0], R28 ;  /* 0x0051c01c01007387 */ /* 0x000fe80000100800 */
[----:B------:R-:W-:Y:S01]  /*51da0*/  STL [R1+0x51a0], R29 ;  /* 0x0051a01d01007387 */ /* 0x000fe20000100800 */
        /* <DEDUP_REMOVED lines=32> */
[----:B0-----:R-:W4:Y:S04]  /*51fb0*/  LDL.LU R20, [R1+0xd50] ;  /* 0x000d500001147983 */ /* 0x001f280000300800 */
[----:B------:R-:W4:Y:S04]  /*51fc0*/  LDL.LU R21, [R1+0xd54] ;  /* 0x000d540001157983 */ /* 0x000f280000300800 */
[----:B------:R-:W2:Y:S04]  /*51fd0*/  LDL.LU R22, [R1+0xd58] ;  /* 0x000d580001167983 */ /* 0x000ea80000300800 */
[----:B------:R-:W2:Y:S04]  /*51fe0*/  LDL.LU R23, [R1+0xd5c] ;  /* 0x000d5c0001177983 */ /* 0x000ea80000300800 */
[----:B--2---:R-:W-:Y:S04]  /*51ff0*/  STL.64 [R1+0x5180], R22 ;  /* 0x0051801601007387 */ /* 0x004fe80000100a00 */
[----:B----4-:R0:W-:Y:S04]  /*52000*/  STL.64 [R1+0x5178], R20 ;  /* 0x0051781401007387 */ /* 0x0101e80000100a00 */
[----:B0-----:R-:W3:Y:S04]  /*52010*/  LDL.LU R20, [R1+0xdf0] ;  /* 0x000df00001147983 */ /* 0x001ee80000300800 */
[----:B------:R-:W3:Y:S04]  /*52020*/  LDL.LU R21, [R1+0xdf4] ;  /* 0x000df40001157983 */ /* 0x000ee80000300800 */
[----:B------:R-:W3:Y:S04]  /*52030*/  LDL.LU R22, [R1+0xdf8] ;  /* 0x000df80001167983 */ /* 0x000ee80000300800 */
[----:B------:R-:W3:Y:S02]  /*52040*/  LDL.LU R23, [R1+0xdfc] ;  /* 0x000dfc0001177983 */ /* 0x000ee40000300800 */
[----:B---3--:R-:W-:-:S15]  /*52050*/  HMMA.16816.F32 R20, R12, R18, R20 ;  /* 0x000000120c14723c */ /* 0x008fde0000001814 */
[----:B------:R-:W-:-:S04]  /*52060*/  NOP ;  /* 0x0000000000007918 */ /* 0x000fc80000000000 */
[----:B------:R-:W-:Y:S04]  /*52070*/  STL.64 [R1+0x1c00], R20 ;  /* 0x001c001401007387 */ /* 0x000fe80000100a00 */
[----:B------:R0:W-:Y:S02]  /*52080*/  STL.64 [R1+0x1c08], R22 ;  /* 0x001c081601007387 */ /* 0x0001e40000100a00 */
[----:B0-----:R-:W-:Y:S01]  /*52090*/  HMMA.16816.F32 R20, R12, R16, R24 ;  /* 0x000000100c14723c */ /* 0x001fe20000001818 */
[----:B------:R-:W-:Y:S02]  /*520a0*/  IMAD.MOV.U32 R26, RZ, RZ, R4 ;  /* 0x000000ffff1a7224 */ /* 0x000fe400078e0004 */
[----:B------:R-:W-:-:S15]  /*520b0*/  IMAD.MOV.U32 R27, RZ, RZ, R3 ;  /* 0x000000ffff1b7224 */ /* 0x000fde00078e0003 */
[----:B------:R-:W-:Y:S01]  /*520c0*/  NOP ;  /* 0x0000000000007918 */ /* 0x000fe20000000000 */
[----:B------:R0:W-:Y:S04]  /*520d0*/  STL.64 [R1+0x1bf0], R20 ;  /* 0x001bf01401007387 */ /* 0x0001e80000100a00 */
[----:B------:R1:W-:Y:S04]  /*520e0*/  STL.64 [R1+0x1bf8], R22 ;  /* 0x001bf81601007387 */ /* 0x0003e80000100a00 */
[----:B------:R-:W-:Y:S04]  /*520f0*/  STL.64 [R1+0x5188], R26 ;  /* 0x0051881a01007387 */ /* 0x000fe80000100a00 */
[----:B0-----:R-:W2:Y:S04]  /*52100*/  LDL.LU R20, [R1+0xd80] ;  /* 0x000d800001147983 */ /* 0x001ea80000300800 */
[----:B------:R-:W2:Y:S04]  /*52110*/  LDL.LU R21, [R1+0xd84] ;  /* 0x000d840001157983 */ /* 0x000ea80000300800 */
[----:B-1----:R-:W3:Y:S04]  /*52120*/  LDL.LU R22, [R1+0xd88] ;  /* 0x000d880001167983 */ /* 0x002ee80000300800 */
[----:B------:R-:W3:Y:S01]  /*52130*/  LDL.LU R23, [R1+0xd8c] ;  /* 0x000d8c0001177983 */ /* 0x000ee20000300800 */
[----:B------:R-:W-:-:S02]  /*52140*/  IMAD.MOV.U32 R24, RZ, RZ, R2 ;  /* 0x000000ffff187224 */ /* 0x000fc400078e0002 */
[----:B------:R-:W-:Y:S02]  /*52150*/  IMAD.MOV.U32 R0, RZ, RZ, R5 ;  /* 0x000000ffff007224 */ /* 0x000fe400078e0005 */
[----:B------:R-:W-:Y:S02]  /*52160*/  IMAD.MOV.U32 R8, RZ, RZ, R6 ;  /* 0x000000ffff087224 */ /* 0x000fe400078e0006 */
[----:B------:R-:W-:Y:S01]  /*52170*/  IMAD.MOV.U32 R9, RZ, RZ, R7 ;  /* 0x000000ffff097224 */ /* 0x000fe200078e0007 */
[----:B---3--:R-:W-:Y:S04]  /*52180*/  STL.64 [R1+0x5198], R22 ;  /* 0x0051981601007387 */ /* 0x008fe80000100a00 */
[----:B--2---:R0:W-:Y:S04]  /*52190*/  STL.64 [R1+0x5190], R20 ;  /* 0x0051901401007387 */ /* 0x0041e80000100a00 */
[----:B------:R-:W-:Y:S04]  /*521a0*/  STL [R1+0x51c4], R24 ;  /* 0x0051c41801007387 */ /* 0x000fe80000100800 */
[----:B0-----:R-:W2:Y:S04]  /*521b0*/  LDL.LU R20, [R1+0xd90] ;  /* 0x000d900001147983 */ /* 0x001ea80000300800 */
[----:B------:R-:W2:Y:S04]  /*521c0*/  LDL.LU R21, [R1+0xd94] ;  /* 0x000d940001157983 */ /* 0x000ea80000300800 */
[----:B------:R-:W3:Y:S04]  /*521d0*/  LDL.LU R22, [R1+0xd98] ;  /* 0x000d980001167983 */ /* 0x000ee80000300800 */
[----:B------:R-:W3:Y:S04]  /*521e0*/  LDL.LU R23, [R1+0xd9c] ;  /* 0x000d9c0001177983 */ /* 0x000ee80000300800 */
        /* <DEDUP_REMOVED lines=8> */
[----:B------:R-:W2:Y:S04]  /*52270*/  LDL.LU R6, [R1+0xdd8] ;  /* 0x000dd80001067983 */ /* 0x000ea80000300800 */
[----:B------:R-:W2:Y:S04]  /*52280*/  LDL.LU R7, [R1+0xddc] ;  /* 0x000ddc0001077983 */ /* 0x000ea80000300800 */
[----:B------:R-:W4:Y:S04]  /*52290*/  LDL.LU R24, [R1+0x1624] ;  /* 0x0016240001187983 */ /* 0x000f280000300800 */
[----:B------:R-:W2:Y:S04]  /*522a0*/  LDL.LU R29, [R1+0x1620] ;  /* 0x00162000011d7983 */ /* 0x000ea80000300800 */
[----:B------:R-:W2:Y:S04]  /*522b0*/  LDL.LU R28, [R1+0x162c] ;  /* 0x00162c00011c7983 */ /* 0x000ea80000300800 */
[----:B------:R-:W2:Y:S04]  /*522c0*/  LDL.LU R27, [R1+0x1628] ;  /* 0x00162800011b7983 */ /* 0x000ea80000300800 */
[----:B------:R-:W2:Y:S04]  /*522d0*/  LDL.LU R2, [R1+0x1634] ;  /* 0x0016340001027983 */ /* 0x000ea80000300800 */
[----:B------:R-:W2:Y:S01]  /*522e0*/  LDL.LU R26, [R1+0x1630] ;  /* 0x00163000011a7983 */ /* 0x000ea20000300800 */
[----:B------:R-:W-:-:S03]  /*522f0*/  IMAD.MOV.U32 R25, RZ, RZ, R0 ;  /* 0x000000ffff197224 */ /* 0x000fc600078e0000 */
[----:B--2---:R-:W-:Y:S04]  /*52300*/  STL.64 [R1+0x51d0], R26 ;  /* 0x0051d01a01007387 */ /* 0x004fe80000100a00 */
[----:B----4-:R0:W-:Y:S04]  /*52310*/  STL.64 [R1+0x51c8], R24 ;  /* 0x0051c81801007387 */ /* 0x0101e80000100a00 */
[----:B0-----:R-:W2:Y:S04]  /*52320*/  LDL.LU R24, [R1+0xda0] ;  /* 0x000da00001187983 */ /* 0x001ea80000300800 */
[----:B------:R-:W2:Y:S04]  /*52330*/  LDL.LU R25, [R1+0xda4] ;  /* 0x000da40001197983 */ /* 0x000ea80000300800 */
[----:B------:R-:W4:Y:S04]  /*52340*/  LDL.LU R26, [R1+0xda8] ;  /* 0x000da800011a7983 */ /* 0x000f280000300800 */
[----:B------:R-:W4:Y:S01]  /*52350*/  LDL.LU R27, [R1+0xdac] ;  /* 0x000dac00011b7983 */ /* 0x000f220000300800 */
[----:B------:R-:W-:Y:S03]  /*52360*/  HMMA.16816.F32 R4, R12, R10, R4 ;  /* 0x0000000a0c04723c */ /* 0x000fe60000001804 */
[----:B----4-:R-:W-:Y:S04]  /*52370*/  STL.64 [R1+0x51e0], R26 ;  /* 0x0051e01a01007387 */ /* 0x010fe80000100a00 */
[----:B--2---:R0:W-:Y:S04]  /*52380*/  STL.64 [R1+0x51d8], R24 ;  /* 0x0051d81801007387 */ /* 0x0041e80000100a00 */
[----:B0-----:R-:W2:Y:S04]  /*52390*/  LDL.LU R24, [R1+0xdb0] ;  /* 0x000db00001187983 */ /* 0x001ea80000300800 */
[----:B------:R-:W2:Y:S04]  /*523a0*/  LDL.LU R25, [R1+0xdb4] ;  /* 0x000db40001197983 */ /* 0x000ea80000300800 */
[----:B------:R-:W2:Y:S04]  /*523b0*/  LDL.LU R26, [R1+0xdb8] ;  /* 0x000db800011a7983 */ /* 0x000ea80000300800 */
[----:B------:R-:W2:Y:S04]  /*523c0*/  LDL.LU R27, [R1+0xdbc] ;  /* 0x000dbc00011b7983 */ /* 0x000ea80000300800 */
[----:B------:R-:W4:Y:S04]  /*523d0*/  LDL.LU R3, [R1+0x163c] ;  /* 0x00163c0001037983 */ /* 0x000f280000300800 */
[----:B------:R-:W4:Y:S04]  /*523e0*/  LDL.LU R0, [R1+0x1638] ;  /* 0x0016380001007983 */ /* 0x000f280000300800 */
[----:B---3--:R-:W-:Y:S04]  /*523f0*/  STL.64 [R1+0x51b0], R22 ;  /* 0x0051b01601007387 */ /* 0x008fe80000100a00 */
[----:B------:R0:W-:Y:S04]  /*52400*/  STL.64 [R1+0x51a8], R20 ;  /* 0x0051a81401007387 */ /* 0x0001e80000100a00 */
[----:B0-----:R-:W3:Y:S04]  /*52410*/  LDL.LU R20, [R1+0x300] ;  /* 0x0003000001147983 */ /* 0x001ee80000300800 */
[----:B------:R-:W3:Y:S04]  /*52420*/  LDL.LU R21, [R1+0x304] ;  /* 0x0003040001157983 */ /* 0x000ee80000300800 */
[----:B------:R-:W3:Y:S04]  /*52430*/  LDL.LU R22, [R1+0x308] ;  /* 0x0003080001167983 */ /* 0x000ee80000300800 */
[----:B------:R-:W3:Y:S04]  /*52440*/  LDL.LU R23, [R1+0x30c] ;  /* 0x00030c0001177983 */ /* 0x000ee80000300800 */
[----:B------:R0:W-:Y:S02]  /*52450*/  STL.64 [R1+0x5130], R18 ;  /* 0x0051301201007387 */ /* 0x0001e40000100a00 */
[----:B0-----:R-:W-:-:S02]  /*52460*/  IMAD.MOV.U32 R18, RZ, RZ, R8 ;  /* 0x000000ffff127224 */ /* 0x001fc400078e0008 */
[----:B------:R-:W-:Y:S01]  /*52470*/  IMAD.MOV.U32 R19, RZ, RZ, R9 ;  /* 0x000000ffff137224 */ /* 0x000fe200078e0009 */
[----:B------:R-:W2:Y:S04]  /*52480*/  LDL.LU R8, [R1+0x520c] ;  /* 0x00520c0001087983 */ /* 0x000ea80000300800 */
[----:B------:R-:W2:Y:S04]  /*52490*/  LDL.LU R9, [R1+0x5208] ;  /* 0x0052080001097983 */ /* 0x000ea80000300800 */
[----:B------:R0:W-:Y:S04]  /*524a0*/  STL.64 [R1+0x5128], R16 ;  /* 0x0051281001007387 */ /* 0x0001e80000100a00 */
[----:B0-----:R-:W2:Y:S04]  /*524b0*/  LDL R16, [R1+0x8] ;  /* 0x0000080001107983 */ /* 0x001ea80000100800 */
[----:B------:R-:W2:Y:S04]  /*524c0*/  LDL R17, [R1+0xc] ;  /* 0x00000c0001117983 */ /* 0x000ea80000100800 */
        /* <DEDUP_REMOVED lines=12> */
[----:B0-----:R-:W3:Y:S04]  /*52590*/  LDL.LU R8, [R1+0xd60] ;  /* 0x000d600001087983 */ /* 0x001ee80000300800 */
[----:B------:R-:W3:Y:S04]  /*525a0*/  LDL.LU R9, [R1+0xd64] ;  /* 0x000d640001097983 */ /* 0x000ee80000300800 */
[----:B------:R-:W3:Y:S04]  /*525b0*/  LDL.LU R10, [R1+0xd68] ;  /* 0x000d6800010a7983 */ /* 0x000ee80000300800 */
[----:B------:R-:W3:Y:S01]  /*525c0*/  LDL.LU R11, [R1+0xd6c] ;  /* 0x000d6c00010b7983 */ /* 0x000ee20000300800 */
        /* <DEDUP_REMOVED lines=13> */
[----:B------:R0:W-:Y:S01]  /*526a0*/  STL.64 [R1+0x50e8], R4 ;  /* 0x0050e80401007387 */ /* 0x0001e20000100a00 */
[----:B----4-:R-:W-:-:S03]  /*526b0*/  IMAD R0, R0, 0x100, R3 ;  /* 0x0000010000007824 */ /* 0x010fc600078e0203 */
[----:B0-----:R-:W4:Y:S04]  /*526c0*/  LDL.LU R4, [R1+0xd70] ;  /* 0x000d700001047983 */ /* 0x001f280000300800 */
[----:B------:R-:W4:Y:S04]  /*526d0*/  LDL.LU R5, [R1+0xd74] ;  /* 0x000d740001057983 */ /* 0x000f280000300800 */
[----:B------:R-:W4:Y:S04]  /*526e0*/  LDL.LU R6, [R1+0xd78] ;  /* 0x000d780001067983 */ /* 0x000f280000300800 */
[----:B------:R-:W4:Y:S01]  /*526f0*/  LDL.LU R7, [R1+0xd7c] ;  /* 0x000d7c0001077983 */ /* 0x000f220000300800 */
[----:B--2---:R-:W-:-:S02]  /*52700*/  IMAD R27, R27, 0x100, R28 ;  /* 0x000001001b1b7824 */ /* 0x004fc400078e021c */
[----:B---3--:R-:W-:Y:S02]  /*52710*/  IMAD R29, R29, 0x100, R24 ;  /* 0x000001001d1d7824 */ /* 0x008fe400078e0218 */
[----:B------:R-:W-:Y:S01]  /*52720*/  IMAD R26, R26, 0x100, R2 ;  /* 0x000001001a1a7824 */ /* 0x000fe200078e0202 */
[----:B------:R-:W2:Y:S04]  /*52730*/  LDL.LU R24, [R1+0x51c4] ;  /* 0x0051c40001187983 */ /* 0x000ea80000300800 */
[----:B------:R-:W3:Y:S04]  /*52740*/  LDL.LU R28, [R1+0x51c0] ;  /* 0x0051c000011c7983 */ /* 0x000ee80000300800 */
        /* <DEDUP_REMOVED lines=17> */
[----:B0-----:R-:W2:Y:S01]  /*52860*/  LDL.LU.64 R26, [R1+0x5188] ;  /* 0x00518800011a7983 */ /* 0x001ea20000300a00 */
[C---:B----4-:R-:W-:Y:S08]  /*52870*/  HMMA.16816.F32 R4, R12.reuse, R16, R4 ;  /* 0x000000100c04723c */ /* 0x050ff00000001804 */
[----:B--2---:R-:W-:Y:S01]  /*52880*/  HMMA.16816.F32 R24, R12, R26, R20 ;  /* 0x0000001a0c18723c */ /* 0x004fe20000001814 */
[----:B------:R-:W3:Y:S04]  /*52890*/  LDL.LU.64 R22, [R1+0x5180] ;  /* 0x0051800001167983 */ /* 0x000ee80000300a00 */
[----:B------:R-:W3:-:S14]  /*528a0*/  LDL.LU.64 R20, [R1+0x5178] ;  /* 0x0051780001147983 */ /* 0x000edc0000300a00 */
[----:B------:R-:W-:Y:S04]  /*528b0*/  STL.64 [R1+0x1b90], R24 ;  /* 0x001b901801007387 */ /* 0x000fe80000100a00 */
[----:B------:R0:W-:Y:S04]  /*528c0*/  STL.64 [R1+0x1b98], R26 ;  /* 0x001b981a01007387 */ /* 0x0001e80000100a00 */
[----:B0-----:R-:W2:Y:S04]  /*528d0*/  LDL.LU.64 R26, [R1+0x5170] ;  /* 0x00517000011a7983 */ /* 0x001ea80000300a00 */
[----:B------:R-:W4:Y:S04]  /*528e0*/  LDL.LU.64 R24, [R1+0x5168] ;  /* 0x0051680001187983 */ /* 0x000f280000300a00 */
[----:B------:R-:W-:Y:S04]  /*528f0*/  STL.64 [R1+0x1b80], R4 ;  /* 0x001b800401007387 */ /* 0x000fe80000100a00 */
[----:B------:R0:W-:Y:S04]  /*52900*/  STL.64 [R1+0x1b88], R6 ;  /* 0x001b880601007387 */ /* 0x0001e80000100a00 */
[----:B------:R-:W2:Y:S01]  /*52910*/  LDL.LU R0, [R1+0x1658] ;  /* 0x0016580001007983 */ /* 0x000ea20000300800 */
[----:B0-----:R-:W-:-:S15]  /*52920*/  HMMA.16816.F32 R4, R12, R18, R8 ;  /* 0x000000120c04723c */ /* 0x001fde0000001808 */
[----:B------:R-:W-:-:S04]  /*52930*/  NOP ;  /* 0x0000000000007918 */ /* 0x000fc80000000000 */
[----:B------:R0:W-:Y:S04]  /*52940*/  STL.64 [R1+0x1b70], R4 ;  /* 0x001b700401007387 */ /* 0x0001e80000100a00 */
[----:B------:R1:W-:Y:S04]  /*52950*/  STL.64 [R1+0x1b78], R6 ;  /* 0x001b780601007387 */ /* 0x0003e80000100a00 */
[----:B0-----:R-:W2:Y:S01]  /*52960*/  LDL.LU R4, [R1+0xcd0] ;  /* 0x000cd00001047983 */ /* 0x001ea20000300800 */
[----:B---3--:R-:W-:-:S15]  /*52970*/  HMMA.16816.F32 R8, R12, R28, R20 ;  /* 0x0000001c0c08723c */ /* 0x008fde0000001814 */
[----:B------:R-:W-:-:S04]  /*52980*/  NOP ;  /* 0x0000000000007918 */ /* 0x000fc80000000000 */
[----:B------:R-:W-:Y:S04]  /*52990*/  STL.64 [R1+0x1b60], R8 ;  /* 0x001b600801007387 */ /* 0x000fe80000100a00 */
[----:B------:R-:W-:Y:S04]  /*529a0*/  STL.64 [R1+0x1b68], R10 ;  /* 0x001b680a01007387 */ /* 0x000fe80000100a00 */
[----:B------:R-:W3:Y:S04]  /*529b0*/  LDL.LU R5, [R1+0xcd4] ;  /* 0x000cd40001057983 */ /* 0x000ee80000300800 */
[----:B-1----:R-:W2:Y:S04]  /*529c0*/  LDL.LU R6, [R1+0xcd8] ;  /* 0x000cd80001067983 */ /* 0x002ea80000300800 */
        /* <DEDUP_REMOVED lines=19> */
[C---:B--2---:R-:W-:Y:S03]  /*52b00*/  HMMA.16816.F32 R20, R12.reuse, R26, R20 ;  /* 0x0000001a0c14723c */ /* 0x044fe60000001814 */
[----:B---3--:R-:W-:Y:S04]  /*52b10*/  STL.64 [R1+0x5140], R18 ;  /* 0x0051401201007387 */ /* 0x008fe80000100a00 */
[----:B------:R0:W-:Y:S04]  /*52b20*/  STL.64 [R1+0x5138], R16 ;  /* 0x0051381001007387 */ /* 0x0001e80000100a00 */
        /* <DEDUP_REMOVED lines=10> */
[----:B------:R-:W-:Y:S04]  /*52bd0*/  STL.64 [R1+0x5100], R6 ;  /* 0x0051000601007387 */ /* 0x000fe80000100a00 */
[----:B------:R0:W-:Y:S04]  /*52be0*/  STL.64 [R1+0x50f8], R4 ;  /* 0x0050f80401007387 */ /* 0x0001e80000100a00 */
[----:B0-----:R-:W2:Y:S04]  /*52bf0*/  LDL.LU R4, [R1+0xce0] ;  /* 0x000ce00001047983 */ /* 0x001ea80000300800 */
[----:B------:R-:W2:Y:S04]  /*52c00*/  LDL.LU R5, [R1+0xce4] ;  /* 0x000ce40001057983 */ /* 0x000ea80000300800 */
[----:B------:R-:W2:Y:S04]  /*52c10*/  LDL.LU R6, [R1+0xce8] ;  /* 0x000ce80001067983 */ /* 0x000ea80000300800 */
[----:B------:R-:W2:Y:S04]  /*52c20*/  LDL.LU R7, [R1+0xcec] ;  /* 0x000cec0001077983 */ /* 0x000ea80000300800 */
[----:B------:R0:W-:Y:S04]  /*52c30*/  STL.64 [R1+0x5088], R28 ;  /* 0x0050881c01007387 */ /* 0x0001e80000100a00 */
[----:B0-----:R-:W2:Y:S04]  /*52c40*/  LDL.LU R28, [R1+0x1650] ;  /* 0x00165000011c7983 */ /* 0x001ea80000300800 */
[----:B------:R-:W2:Y:S04]  /*52c50*/  LDL.LU R29, [R1+0x165c] ;  /* 0x00165c00011d7983 */ /* 0x000ea80000300800 */
        /* <DEDUP_REMOVED lines=10> */
[----:B------:R-:W-:Y:S04]  /*52d00*/  STL.64 [R1+0x5080], R26 ;  /* 0x0050801a01007387 */ /* 0x000fe80000100a00 */
[----:B------:R0:W-:Y:S04]  /*52d10*/  STL.64 [R1+0x5078], R24 ;  /* 0x0050781801007387 */ /* 0x0001e80000100a00 */
[----:B0-----:R-:W3:Y:S04]  /*52d20*/  LDL.LU R24, [R1+0x2f0] ;  /* 0x0002f00001187983 */ /* 0x001ee80000300800 */
        /* <DEDUP_REMOVED lines=40> */
[----:B------:R-:W-:Y:S01]  /*52fb0*/  STL.64 [R1+0x5038], R16 ;  /* 0x0050381001007387 */ /* 0x000fe20000100a00 */
[----:B---3--:R-:W-:-:S15]  /*52fc0*/  HMMA.16816.F32 R4, R12, R10, R4 ;  /* 0x0000000a0c04723c */ /* 0x008fde0000001804 */
[----:B------:R-:W-:-:S04]  /*52fd0*/  NOP ;  /* 0x0000000000007918 */ /* 0x000fc80000000000 */
[----:B------:R-:W-:Y:S04]  /*52fe0*/  STL.64 [R1+0x1af0], R4 ;  /* 0x001af00401007387 */ /* 0x000fe80000100a00 */
[----:B------:R0:W-:Y:S04]  /*52ff0*/  STL.64 [R1+0x1af8], R6 ;  /* 0x001af80601007387 */ /* 0x0001e80000100a00 */
        /* <DEDUP_REMOVED lines=9> */
[----:B------:R-:W-:Y:S04]  /*53090*/  STL [R1+0x5098], R10 ;  /* 0x0050980a01007387 */ /* 0x000fe80000100800 */
        /* <DEDUP_REMOVED lines=14> */
[----:B0-----:R-:W-:-:S02]  /*53180*/  IMAD R5, R20, 0x100, R19 ;  /* 0x0000010014057824 */ /* 0x001fc400078e0213 */
[----:B------:R-:W-:-:S08]  /*53190*/  IMAD R4, R22, 0x100, R21 ;  /* 0x0000010016047824 */ /* 0x000fd000078e0215 */
[----:B------:R0:W-:Y:S04]  /*531a0*/  STL.64 [R1+0x1ac0], R8 ;  /* 0x001ac00801007387 */ /* 0x0001e80000100a00 */
[----:B------:R-:W-:Y:S04]  /*531b0*/  STL.64 [R1+0x1ac8], R10 ;  /* 0x001ac80a01007387 */ /* 0x000fe80000100a00 */
[----:B------:R-:W-:Y:S04]  /*531c0*/  STL [R1+0x50], R5 ;  /* 0x0000500501007387 */ /* 0x000fe80000100800 */
[----:B------:R2:W-:Y:S01]  /*531d0*/  STL [R1+0x54], R4 ;  /* 0x0000540401007387 */ /* 0x0005e20000100800 */
[----:B0-----:R-:W-:-:S05]  /*531e0*/  IMAD R8, R28, 0x100, R23 ;  /* 0x000001001c087824 */ /* 0x001fca00078e0217 */
[----:B------:R-:W-:Y:S04]  /*531f0*/  STL [R1+0x58], R8 ;  /* 0x0000580801007387 */ /* 0x000fe80000100800 */
[----:B------:R-:W3:Y:S01]  /*53200*/  LDL.LU R20, [R1+0xc40] ;  /* 0x000c400001147983 */ /* 0x000ee20000300800 */
[----:B--2---:R-:W-:-:S15]  /*53210*/  HMMA.16816.F32 R4, R12, R2, R24 ;  /* 0x000000020c04723c */ /* 0x004fde0000001818 */
[----:B------:R-:W-:-:S04]  /*53220*/  NOP ;  /* 0x0000000000007918 */ /* 0x000fc80000000000 */
[----:B------:R-:W-:Y:S04]  /*53230*/  STL.64 [R1+0x1100], R4 ;  /* 0x0011000401007387 */ /* 0x000fe80000100a00 */
[----:B------:R-:W-:Y:S04]  /*53240*/  STL.64 [R1+0x1108], R6 ;  /* 0x0011080601007387 */ /* 0x000fe80000100a00 */
[----:B------:R-:W3:Y:S04]  /*53250*/  LDL.LU R21, [R1+0xc44] ;  /* 0x000c440001157983 */ /* 0x000ee80000300800 */
[----:B------:R-:W2:Y:S04]  /*53260*/  LDL.LU R22, [R1+0xc48] ;  /* 0x000c480001167983 */ /* 0x000ea80000300800 */
[----:B------:R-:W2:Y:S04]  /*53270*/  LDL.LU R23, [R1+0xc4c] ;  /* 0x000c4c0001177983 */ /* 0x000ea80000300800 */
[----:B------:R-:W4:Y:S04]  /*53280*/  LDL.LU R24, [R1+0xc60] ;  /* 0x000c600001187983 */ /* 0x000f280000300800 */
[----:B------:R-:W4:Y:S04]  /*53290*/  LDL.LU R25, [R1+0xc64] ;  /* 0x000c640001197983 */ /* 0x000f280000300800 */
[----:B----4-:R0:W-:Y:S04]  /*532a0*/  STL.64 [R1+0x50a0], R24 ;  /* 0x0050a01801007387 */ /* 0x0101e80000100a00 */
[----:B------:R-:W4:Y:S04]  /*532b0*/  LDL.LU R26, [R1+0xc68] ;  /* 0x000c6800011a7983 */ /* 0x000f280000300800 */
[----:B------:R-:W4:Y:S04]  /*532c0*/  LDL.LU R27, [R1+0xc6c] ;  /* 0x000c6c00011b7983 */ /* 0x000f280000300800 */
[----:B0-----:R-:W2:Y:S04]  /*532d0*/  LDL.64 R24, [R1+0x8] ;  /* 0x0000080001187983 */ /* 0x001ea80000100a00 */
[----:B----4-:R-:W-:Y:S04]  /*532e0*/  STL.64 [R1+0x50c0], R26 ;  /* 0x0050c01a01007387 */ /* 0x010fe80000100a00 */
[----:B--2---:R0:W-:Y:S04]  /*532f0*/  STL.64 [R1+0x50b8], R24 ;  /* 0x0050b81801007387 */ /* 0x0041e80000100a00 */
[----:B------:R-:W2:Y:S04]  /*53300*/  LDL.LU R8, [R1+0xc70] ;  /* 0x000c700001087983 */ /* 0x000ea80000300800 */
[----:B------:R-:W2:Y:S04]  /*53310*/  LDL.LU R9, [R1+0xc74] ;  /* 0x000c740001097983 */ /* 0x000ea80000300800 */
[----:B------:R-:W4:Y:S04]  /*53320*/  LDL.LU R10, [R1+0xc78] ;  /* 0x000c7800010a7983 */ /* 0x000f280000300800 */
[----:B------:R-:W4:Y:S04]  /*53330*/  LDL.LU R11, [R1+0xc7c] ;  /* 0x000c7c00010b7983 */ /* 0x000f280000300800 */
[----:B0-----:R-:W2:Y:S04]  /*53340*/  LDL.LU R24, [R1+0xc90] ;  /* 0x000c900001187983 */ /* 0x001ea80000300800 */
[----:B------:R-:W2:Y:S04]  /*53350*/  LDL.LU R25, [R1+0xc94] ;  /* 0x000c940001197983 */ /* 0x000ea80000300800 */
[----:B------:R-:W2:Y:S04]  /*53360*/  LDL.LU R26, [R1+0xc98] ;  /* 0x000c9800011a7983 */ /* 0x000ea80000300800 */
[----:B------:R-:W2:Y:S04]  /*53370*/  LDL.LU R27, [R1+0xc9c] ;  /* 0x000c9c00011b7983 */ /* 0x000ea80000300800 */
[----:B------:R-:W3:Y:S04]  /*53380*/  LDL.LU R13, [R1+0x50] ;  /* 0x00005000010d7983 */ /* 0x000ee80000300800 */
[----:B------:R-:W3:Y:S04]  /*53390*/  LDL.LU R14, [R1+0x54] ;  /* 0x00005400010e7983 */ /* 0x000ee80000300800 */
[----:B------:R-:W3:Y:S01]  /*533a0*/  LDL.LU R15, [R1+0x58] ;  /* 0x00005800010f7983 */ /* 0x000ee20000300800 */
[----:B------:R-:W-:-:S03]  /*533b0*/  IMAD R0, R0, 0x100, R29 ;  /* 0x0000010000007824 */ /* 0x000fc600078e021d */
[----:B--2---:R-:W-:Y:S04]  /*533c0*/  STL.64 [R1+0x50d0], R26 ;  /* 0x0050d01a01007387 */ /* 0x004fe80000100a00 */
[----:B------:R0:W-:Y:S04]  /*533d0*/  STL.64 [R1+0x50c8], R24 ;  /* 0x0050c81801007387 */ /* 0x0001e80000100a00 */
[----:B0-----:R-:W2:Y:S04]  /*533e0*/  LDL.LU R24, [R1+0xca0] ;  /* 0x000ca00001187983 */ /* 0x001ea80000300800 */
[----:B------:R-:W2:Y:S04]  /*533f0*/  LDL.LU R25, [R1+0xca4] ;  /* 0x000ca40001197983 */ /* 0x000ea80000300800 */
[----:B------:R-:W2:Y:S04]  /*53400*/  LDL.LU R26, [R1+0xca8] ;  /* 0x000ca800011a7983 */ /* 0x000ea80000300800 */
[----:B------:R-:W2:Y:S04]  /*53410*/  LDL.LU R27, [R1+0xcac] ;  /* 0x000cac00011b7983 */ /* 0x000ea80000300800 */
[----:B------:R-:W2:Y:S04]  /*53420*/  LDL.64 R4, [R1+0x18] ;  /* 0x0000180001047983 */ /* 0x000ea80000100a00 */
[----:B------:R-:W2:Y:S04]  /*53430*/  LDL.64 R6, [R1+0x10] ;  /* 0x0000100001067983 */ /* 0x000ea80000100a00 */
[----:B----4-:R-:W-:Y:S04]  /*53440*/  STL.64 [R1+0x50b0], R10 ;  /* 0x0050b00a01007387 */ /* 0x010fe80000100a00 */
[----:B------:R0:W-:Y:S04]  /*53450*/  STL.64 [R1+0x50a8], R8 ;  /* 0x0050a80801007387 */ /* 0x0001e80000100a00 */
[----:B0-----:R-:W4:Y:S04]  /*53460*/  LDL.LU R8, [R1+0xc80] ;  /* 0x000c800001087983 */ /* 0x001f280000300800 */
[----:B------:R-:W4:Y:S04]  /*53470*/  LDL.LU R9, [R1+0xc84] ;  /* 0x000c840001097983 */ /* 0x000f280000300800 */
[----:B------:R-:W4:Y:S04]  /*53480*/  LDL.LU R10, [R1+0xc88] ;  /* 0x000c8800010a7983 */ /* 0x000f280000300800 */
[----:B------:R-:W4:Y:S04]  /*53490*/  LDL.LU R11, [R1+0xc8c] ;  /* 0x000c8c00010b7983 */ /* 0x000f280000300800 */
[----:B------:R-:W4:Y:S04]  /*534a0*/  LDL.64 R28, [R1] ;  /* 0x00000000011c7983 */ /* 0x000f280000100a00 */
[----:B------:R-:W-:Y:S04]  /*534b0*/  STL.64 [R1+0x5070], R22 ;  /* 0x0050701601007387 */ /* 0x000fe80000100a00 */
[----:B---3--:R0:W-:Y:S04]  /*534c0*/  STL.64 [R1+0x5068], R20 ;  /* 0x0050681401007387 */ /* 0x0081e80000100a00 */
[----:B0-----:R-:W3:Y:S04]  /*534d0*/  LDL.LU R20, [R1+0xc50] ;  /* 0x000c500001147983 */ /* 0x001ee80000300800 */
[----:B------:R-:W3:Y:S04]  /*534e0*/  LDL.LU R21, [R1+0xc54] ;  /* 0x000c540001157983 */ /* 0x000ee80000300800 */
[----:B------:R-:W3:Y:S04]  /*534f0*/  LDL.LU R22, [R1+0xc58] ;  /* 0x000c580001167983 */ /* 0x000ee80000300800 */
[----:B------:R-:W3:Y:S04]  /*53500*/  LDL.LU R23, [R1+0xc5c] ;  /* 0x000c5c0001177983 */ /* 0x000ee80000300800 */
[----:B------:R-:W3:Y:S04]  /*53510*/  LDL.LU R16, [R1+0xc20] ;  /* 0x000c200001107983 */ /* 0x000ee80000300800 */
[----:B------:R-:W3:Y:S04]  /*53520*/  LDL.LU R17, [R1+0xc24] ;  /* 0x000c240001117983 */ /* 0x000ee80000300800 */
[----:B------:R-:W3:Y:S04]  /*53530*/  LDL.LU R18, [R1+0xc28] ;  /* 0x000c280001127983 */ /* 0x000ee80000300800 */
[----:B------:R-:W3:Y:S01]  /*53540*/  LDL.LU R19, [R1+0xc2c] ;  /* 0x000c2c0001137983 */ /* 0x000ee20000300800 */
[----:B------:R-:W-:-:S02]  /*53550*/  F2FP.F16.E5M2.UNPACK_B R12, R13 ;  /* 0x0000000dff0c723e */ /* 0x000fc400020004ff */
[----:B------:R-:W-:Y:S02]  /*53560*/  F2FP.F16.E5M2.UNPACK_B R13, R14 ;  /* 0x0000000eff0d723e */ /* 0x000fe400020004ff */
[----:B------:R-:W-:Y:S02]  /*53570*/  F2FP.F16.E5M2.UNPACK_B R14, R15 ;  /* 0x0000000fff0e723e */ /* 0x000fe400020004ff */
[----:B------:R-:W-:-:S07]  /*53580*/  F2FP.F16.E5M2.UNPACK_B R15, R0 ;  /* 0x00000000ff0f723e */ /* 0x000fce00020004ff */
[C---:B--2---:R-:W-:Y:S01]  /*53590*/  HMMA.16816.F32 R24, R12.reuse, R4, R24 ;  /* 0x000000040c18723c */ /* 0x044fe20000001818 */
[----:B---3--:R-:W-:Y:S04]  /*535a0*/  STL.64 [R1+0x5050], R18 ;  /* 0x0050501201007387 */ /* 0x008fe80000100a00 */
[----:B------:R0:W-:Y:S04]  /*535b0*/  STL.64 [R1+0x5048], R16 ;  /* 0x0050481001007387 */ /* 0x0001e80000100a00 */
[----:B0-----:R-:W2:Y:S04]  /*535c0*/  LDL.LU R16, [R1+0xc30] ;  /* 0x000c300001107983 */ /* 0x001ea80000300800 */
[----:B------:R-:W2:Y:S04]  /*535d0*/  LDL.LU R17, [R1+0xc34] ;  /* 0x000c340001117983 */ /* 0x000ea80000300800 */
[----:B------:R-:W2:Y:S04]  /*535e0*/  LDL.LU R18, [R1+0xc38] ;  /* 0x000c380001127983 */ /* 0x000ea80000300800 */
[----:B------:R-:W2:Y:S04]  /*535f0*/  LDL.LU R19, [R1+0xc3c] ;  /* 0x000c3c0001137983 */ /* 0x000ea80000300800 */
[----:B------:R-:W-:Y:S04]  /*53600*/  STL [R1+0x4fe4], R2 ;  /* 0x004fe40201007387 */ /* 0x000fe80000100800 */
[----:B------:R-:W-:Y:S04]  /*53610*/  STL [R1+0x4fe0], R3 ;  /* 0x004fe00301007387 */ /* 0x000fe80000100800 */
        /* <DEDUP_REMOVED lines=19> */
[----:B------:R-:W-:Y:S02]  /*53750*/  IMAD.MOV.U32 R6, RZ, RZ, R24 ;  /* 0x000000ffff067224 */ /* 0x000fe400078e0018 */
[----:B------:R-:W-:Y:S02]  /*53760*/  IMAD.MOV.U32 R5, RZ, RZ, R25 ;  /* 0x000000ffff057224 */ /* 0x000fe400078e0019 */
[----:B------:R-:W3:Y:S01]  /*53770*/  LDL.LU.64 R24, [R1+0x50a0] ;  /* 0x0050a00001187983 */ /* 0x000ee20000300a00 */
[----:B------:R-:W-:Y:S02]  /*53780*/  IMAD.MOV.U32 R3, RZ, RZ, R7 ;  /* 0x000000ffff037224 */ /* 0x000fe400078e0007 */
[----:B------:R-:W-:Y:S01]  /*53790*/  IMAD.MOV.U32 R7, RZ, RZ, R29 ;  /* 0x000000ffff077224 */ /* 0x000fe200078e001d */
[----:B----4-:R-:W-:-:S15]  /*537a0*/  HMMA.16816.F32 R8, R12, R28, R8 ;  /* 0x0000001c0c08723c */ /* 0x010fde0000001808 */
[----:B------:R-:W-:-:S04]  /*537b0*/  NOP ;  /* 0x0000000000007918 */ /* 0x000fc80000000000 */
[----:B------:R-:W-:Y:S04]  /*537c0*/  STL.64 [R1+0x1a80], R8 ;  /* 0x001a800801007387 */ /* 0x000fe80000100a00 */
[----:B------:R0:W-:Y:S04]  /*537d0*/  STL.64 [R1+0x1a88], R10 ;  /* 0x001a880a01007387 */ /* 0x0001e80000100a00 */
[----:B0-----:R-:W4:Y:S04]  /*537e0*/  LDL.LU R10, [R1+0x5098] ;  /* 0x00509800010a7983 */ /* 0x001f280000300800 */
[----:B------:R-:W2:Y:S01]  /*537f0*/  LDL.LU.64 R8, [R1+0x5090] ;  /* 0x0050900001087983 */ /* 0x000ea20000300a00 */
[----:B------:R-:W-:-:S03]  /*53800*/  IMAD.MOV.U32 R11, RZ, RZ, R28 ;  /* 0x000000ffff0b7224 */ /* 0x000fc600078e001c */
[----:B------:R-:W3:Y:S02]  /*53810*/  LDL.LU.64 R28, [R1+0x5088] ;  /* 0x00508800011c7983 */ /* 0x000ee40000300a00 */
[----:B---3--:R-:W-:-:S15]  /*53820*/  HMMA.16816.F32 R24, R12, R28, R24 ;  /* 0x0000001c0c18723c */ /* 0x008fde0000001818 */
[----:B------:R-:W-:-:S04]  /*53830*/  NOP ;  /* 0x0000000000007918 */ /* 0x000fc80000000000 */
[----:B------:R-:W-:Y:S04]  /*53840*/  STL.64 [R1+0x1a70], R24 ;  /* 0x001a701801007387 */ /* 0x000fe80000100a00 */
[----:B------:R0:W-:Y:S04]  /*53850*/  STL.64 [R1+0x1a78], R26 ;  /* 0x001a781a01007387 */ /* 0x0001e80000100a00 */
[----:B0-----:R-:W3:Y:S04]  /*53860*/  LDL.LU.64 R26, [R1+0x5080] ;  /* 0x00508000011a7983 */ /* 0x001ee80000300a00 */
[----:B------:R-:W2:Y:S04]  /*53870*/  LDL.LU.64 R24, [R1+0x5078] ;  /* 0x0050780001187983 */ /* 0x000ea80000300a00 */
[----:B------:R-:W-:Y:S04]  /*53880*/  STL [R1+0x4fe8], R28 ;  /* 0x004fe81c01007387 */ /* 0x000fe80000100800 */
[----:B------:R-:W-:Y:S01]  /*53890*/  STL [R1+0x4fc8], R29 ;  /* 0x004fc81d01007387 */ /* 0x000fe20000100800 */
        /* <DEDUP_REMOVED lines=40> */
[----:B---3--:R-:W-:Y:S01]  /*53b20*/  HMMA.16816.F32 R20, R12, R16, R24 ;  /* 0x000000100c14723c */ /* 0x008fe20000001818 */
[----:B------:R-:W-:Y:S02]  /*53b30*/  IMAD.MOV.U32 R26, RZ, RZ, R11 ;  /* 0x000000ffff1a7224 */ /* 0x000fe400078e000b */
[----:B------:R-:W-:Y:S01]  /*53b40*/  IMAD.MOV.U32 R27, RZ, RZ, R7 ;  /* 0x000000ffff1b7224 */ /* 0x000fe200078e0007 */
[----:B------:R-:W4:-:S15]  /*53b50*/  LDL.LU R11, [R1+0x5030] ;  /* 0x00503000010b7983 */ /* 0x000f1e0000300800 */
        /* <DEDUP_REMOVED lines=8> */
[----:B------:R-:W-:Y:S01]  /*53be0*/  IMAD.MOV.U32 R25, RZ, RZ, R5 ;  /* 0x000000ffff197224 */ /* 0x000fe200078e0005 */
[----:B---3--:R-:W-:Y:S04]  /*53bf0*/  STL.64 [R1+0x4f90], R22 ;  /* 0x004f901601007387 */ /* 0x008fe80000100a00 */
[----:B--2---:R0:W-:Y:S04]  /*53c00*/  STL.64 [R1+0x4f88], R20 ;  /* 0x004f881401007387 */ /* 0x0041e80000100a00 */
[----:B------:R-:W-:Y:S04]  /*53c10*/  STL.64 [R1+0x4f98], R24 ;  /* 0x004f981801007387 */ /* 0x000fe80000100a00 */
[----:B0-----:R-:W2:Y:S04]  /*53c20*/  LDL.LU R20, [R1+0xb90] ;  /* 0x000b900001147983 */ /* 0x001ea80000300800 */
[----:B------:R-:W2:Y:S04]  /*53c30*/  LDL.LU R21, [R1+0xb94] ;  /* 0x000b940001157983 */ /* 0x000ea80000300800 */
[----:B------:R-:W3:Y:S04]  /*53c40*/  LDL.LU R22, [R1+0xb98] ;  /* 0x000b980001167983 */ /* 0x000ee80000300800 */
        /* <DEDUP_REMOVED lines=10> */
[----:B------:R-:W-:-:S03]  /*53cf0*/  IMAD.MOV.U32 R24, RZ, RZ, R2 ;  /* 0x000000ffff187224 */ /* 0x000fc600078e0002 */
[----:B---3--:R-:W-:Y:S04]  /*53d00*/  STL.64 [R1+0x4fc0], R22 ;  /* 0x004fc01601007387 */ /* 0x008fe80000100a00 */
[----:B--2---:R0:W-:Y:S04]  /*53d10*/  STL.64 [R1+0x4fb8], R20 ;  /* 0x004fb81401007387 */ /* 0x0041e80000100a00 */
[----:B------:R-:W-:Y:S04]  /*53d20*/  STL [R1+0x4fec], R24 ;  /* 0x004fec1801007387 */ /* 0x000fe80000100800 */
[----:B0-----:R-:W2:Y:S04]  /*53d30*/  LDL.LU R20, [R1+0xbb0] ;  /* 0x000bb00001147983 */ /* 0x001ea80000300800 */
[----:B------:R-:W2:Y:S04]  /*53d40*/  LDL.LU R21, [R1+0xbb4] ;  /* 0x000bb40001157983 */ /* 0x000ea80000300800 */
        /* <DEDUP_REMOVED lines=8> */
[----:B0-----:R-:W4:Y:S04]  /*53dd0*/  LDL.LU R4, [R1+0xbf0] ;  /* 0x000bf00001047983 */ /* 0x001f280000300800 */
[----:B------:R-:W4:Y:S04]  /*53de0*/  LDL.LU R5, [R1+0xbf4] ;  /* 0x000bf40001057983 */ /* 0x000f280000300800 */
[----:B------:R-:W4:Y:S04]  /*53df0*/  LDL.LU R6, [R1+0xbf8] ;  /* 0x000bf80001067983 */ /* 0x000f280000300800 */
[----:B------:R-:W4:Y:S04]  /*53e00*/  LDL.LU R7, [R1+0xbfc] ;  /* 0x000bfc0001077983 */ /* 0x000f280000300800 */
[----:B------:R-:W2:Y:S04]  /*53e10*/  LDL.LU R24, [R1+0x1664] ;  /* 0x0016640001187983 */ /* 0x000ea80000300800 */
[----:B------:R-:W2:Y:S04]  /*53e20*/  LDL.LU R29, [R1+0x1660] ;  /* 0x00166000011d7983 */ /* 0x000ea80000300800 */
[----:B------:R-:W2:Y:S04]  /*53e30*/  LDL.LU R28, [R1+0x166c] ;  /* 0x00166c00011c7983 */ /* 0x000ea80000300800 */
[----:B------:R-:W2:Y:S04]  /*53e40*/  LDL.LU R27, [R1+0x1668] ;  /* 0x00166800011b7983 */ /* 0x000ea80000300800 */
[----:B------:R-:W2:Y:S04]  /*53e50*/  LDL.LU R2, [R1+0x1674] ;  /* 0x0016740001027983 */ /* 0x000ea80000300800 */
[----:B------:R-:W2:Y:S01]  /*53e60*/  LDL.LU R26, [R1+0x1670] ;  /* 0x00167000011a7983 */ /* 0x000ea20000300800 */
[----:B------:R-:W-:-:S03]  /*53e70*/  IMAD.MOV.U32 R25, RZ, RZ, R0 ;  /* 0x000000ffff197224 */ /* 0x000fc600078e0000 */
[----:B--2---:R-:W-:Y:S04]  /*53e80*/  STL.64 [R1+0x4ff8], R26 ;  /* 0x004ff81a01007387 */ /* 0x004fe80000100a00 */
[----:B------:R0:W-:Y:S04]  /*53e90*/  STL.64 [R1+0x4ff0], R24 ;  /* 0x004ff01801007387 */ /* 0x0001e80000100a00 */
[----:B0-----:R-:W2:Y:S04]  /*53ea0*/  LDL.LU R24, [R1+0xbc0] ;  /* 0x000bc00001187983 */ /* 0x001ea80000300800 */
[----:B------:R-:W2:Y:S04]  /*53eb0*/  LDL.LU R25, [R1+0xbc4] ;  /* 0x000bc40001197983 */ /* 0x000ea80000300800 */
[----:B------:R-:W2:Y:S04]  /*53ec0*/  LDL.LU R26, [R1+0xbc8] ;  /* 0x000bc800011a7983 */ /* 0x000ea80000300800 */
[----:B------:R-:W2:Y:S01]  /*53ed0*/  LDL.LU R27, [R1+0xbcc] ;  /* 0x000bcc00011b7983 */ /* 0x000ea20000300800 */
[C---:B----4-:R-:W-:Y:S03]  /*53ee0*/  HMMA.16816.F32 R4, R12.reuse, R10, R4 ;  /* 0x0000000a0c04723c */ /* 0x050fe60000001804 */
[----:B--2---:R-:W-:Y:S04]  /*53ef0*/  STL.64 [R1+0x5008], R26 ;  /* 0x0050081a01007387 */ /* 0x004fe80000100a00 */
[----:B------:R0:W-:Y:S04]  /*53f00*/  STL.64 [R1+0x5000], R24 ;  /* 0x0050001801007387 */ /* 0x0001e80000100a00 */
        /* <DEDUP_REMOVED lines=57> */
[----:B------:R-:W4:Y:S04]  /*542a0*/  LDL.LU R28, [R1+0x4fe8] ;  /* 0x004fe800011c7983 */ /* 0x000f280000300800 */
[----:B------:R-:W3:Y:S04]  /*542b0*/  LDL.LU R2, [R1+0x4fe4] ;  /* 0x004fe40001027983 */ /* 0x000ee80000300800 */
[----:B------:R-:W3:Y:S02]  /*542c0*/  LDL.LU R3, [R1+0x4fe0] ;  /* 0x004fe00001037983 */ /* 0x000ee40000300800 */
[----:B---3--:R-:W-:Y:S02]  /*542d0*/  HMMA.16816.F32 R12, R12, R2, R20 ;  /* 0x000000020c0c723c */ /* 0x008fe40000001814 */
        /* <DEDUP_REMOVED lines=8> */
[----:B------:R-:W4:Y:S06]  /*54360*/  LDL.LU R29, [R1+0x4fc8] ;  /* 0x004fc800011d7983 */ /* 0x000f2c0000300800 */
[----:B--2---:R-:W-:Y:S01]  /*54370*/  HMMA.16816.F32 R24, R12, R24, R20 ;  /* 0x000000180c18723c */ /* 0x004fe20000001814 */
        /* <DEDUP_REMOVED lines=19> */
[----:B------:R-:W3:-:S13]  /*544b0*/  LDL.LU.64 R20, [R1+0x4f70] ;  /* 0x004f700001147983 */ /* 0x000eda0000300a00 */
[----:B------:R-:W-:Y:S04]  /*544c0*/  STL.64 [R1+0x1990], R24 ;  /* 0x0019901801007387 */ /* 0x000fe80000100a00 */
[----:B------:R0:W-:Y:S04]  /*544d0*/  STL.64 [R1+0x1998], R26 ;  /* 0x0019981a01007387 */ /* 0x0001e80000100a00 */
[----:B0-----:R-:W2:Y:S04]  /*544e0*/  LDL.LU.64 R26, [R1+0x4f68] ;  /* 0x004f6800011a7983 */ /* 0x001ea80000300a00 */
[----:B------:R-:W3:Y:S01]  /*544f0*/  LDL.LU.64 R24, [R1+0x4f60] ;  /* 0x004f600001187983 */ /* 0x000ee20000300a00 */
[----:B----4-:R-:W-:-:S15]  /*54500*/  HMMA.16816.F32 R4, R12, R28, R4 ;  /* 0x0000001c0c04723c */ /* 0x010fde0000001804 */
[----:B------:R-:W-:-:S04]  /*54510*/  NOP ;  /* 0x0000000000007918 */ /* 0x000fc80000000000 */
[----:B------:R-:W-:Y:S04]  /*54520*/  STL.64 [R1+0x1980], R4 ;  /* 0x0019800401007387 */ /* 0x000fe80000100a00 */
[----:B------:R2:W-:Y:S02]  /*54530*/  STL.64 [R1+0x1988], R6 ;  /* 0x0019880601007387 */ /* 0x0005e40000100a00 */
[C---:B--2---:R-:W-:Y:S08]  /*54540*/  HMMA.16816.F32 R4, R12.reuse, R26, R8 ;  /* 0x0000001a0c04723c */ /* 0x044ff00000001808 */
[C---:B---3--:R-:W-:Y:S11]  /*54550*/  HMMA.16816.F32 R8, R12.reuse, R24, R16 ;  /* 0x000000180c08723c */ /* 0x048ff60000001810 */
[----:B------:R0:W-:Y:S04]  /*54560*/  STL.64 [R1+0x1970], R4 ;  /* 0x0019700401007387 */ /* 0x0001e80000100a00 */
[----:B------:R1:W-:Y:S04]  /*54570*/  STL.64 [R1+0x1978], R6 ;  /* 0x0019780601007387 */ /* 0x0003e80000100a00 */
[----:B0-----:R-:W2:Y:S04]  /*54580*/  LDL.LU R4, [R1+0xaf0] ;  /* 0x000af00001047983 */ /* 0x001ea80000300800 */
[----:B------:R0:W-:Y:S04]  /*54590*/  STL.64 [R1+0x1960], R8 ;  /* 0x0019600801007387 */ /* 0x0001e80000100a00 */
[----:B------:R3:W-:Y:S04]  /*545a0*/  STL.64 [R1+0x1968], R10 ;  /* 0x0019680a01007387 */ /* 0x0007e80000100a00 */
[----:B------:R-:W2:Y:S04]  /*545b0*/  LDL.LU R5, [R1+0xaf4] ;  /* 0x000af40001057983 */ /* 0x000ea80000300800 */
[----:B-1----:R-:W4:Y:S04]  /*545c0*/  LDL.LU R6, [R1+0xaf8] ;  /* 0x000af80001067983 */ /* 0x002f280000300800 */
[----:B------:R-:W4:Y:S04]  /*545d0*/  LDL.LU R7, [R1+0xafc] ;  /* 0x000afc0001077983 */ /* 0x000f280000300800 */
[----:B0-----:R-:W2:Y:S04]  /*545e0*/  LDL.LU R8, [R1+0xb10] ;  /* 0x000b100001087983 */ /* 0x001ea80000300800 */
[----:B------:R-:W2:Y:S04]  /*545f0*/  LDL.LU R9, [R1+0xb14] ;  /* 0x000b140001097983 */ /* 0x000ea80000300800 */
[----:B---3--:R-:W3:Y:S04]  /*54600*/  LDL.LU R10, [R1+0xb18] ;  /* 0x000b1800010a7983 */ /* 0x008ee80000300800 */
        /* <DEDUP_REMOVED lines=11> */
[----:B---3--:R-:W-:Y:S04]  /*546c0*/  STL.64 [R1+0x4f38], R10 ;  /* 0x004f380a01007387 */ /* 0x008fe80000100a00 */
[----:B------:R0:W-:Y:S04]  /*546d0*/  STL.64 [R1+0x4f30], R8 ;  /* 0x004f300801007387 */ /* 0x0001e80000100a00 */
[----:B0-----:R-:W3:Y:S04]  /*546e0*/  LDL.LU R8, [R1+0xb20] ;  /* 0x000b200001087983 */ /* 0x001ee80000300800 */
[----:B------:R-:W3:Y:S04]  /*546f0*/  LDL.LU R9, [R1+0xb24] ;  /* 0x000b240001097983 */ /* 0x000ee80000300800 */
[----:B------:R-:W3:Y:S04]  /*54700*/  LDL.LU R10, [R1+0xb28] ;  /* 0x000b2800010a7983 */ /* 0x000ee80000300800 */
[----:B------:R-:W3:Y:S04]  /*54710*/  LDL.LU R11, [R1+0xb2c] ;  /* 0x000b2c00010b7983 */ /* 0x000ee80000300800 */
[----:B----4-:R-:W-:Y:S04]  /*54720*/  STL.64 [R1+0x4f18], R6 ;  /* 0x004f180601007387 */ /* 0x010fe80000100a00 */
[----:B------:R0:W-:Y:S04]  /*54730*/  STL.64 [R1+0x4f10], R4 ;  /* 0x004f100401007387 */ /* 0x0001e80000100a00 */
[----:B0-----:R-:W4:Y:S04]  /*54740*/  LDL.LU R4, [R1+0xb00] ;  /* 0x000b000001047983 */ /* 0x001f280000300800 */
[----:B------:R-:W4:Y:S04]  /*54750*/  LDL.LU R5, [R1+0xb04] ;  /* 0x000b040001057983 */ /* 0x000f280000300800 */
[----:B------:R-:W4:Y:S04]  /*54760*/  LDL.LU R6, [R1+0xb08] ;  /* 0x000b080001067983 */ /* 0x000f280000300800 */
[----:B------:R-:W4:Y:S04]  /*54770*/  LDL.LU R7, [R1+0xb0c] ;  /* 0x000b0c0001077983 */ /* 0x000f280000300800 */
[----:B------:R-:W2:Y:S04]  /*54780*/  LDL.LU R0, [R1+0x1698] ;  /* 0x0016980001007983 */ /* 0x000ea80000300800 */
[----:B------:R0:W-:Y:S04]  /*54790*/  STL.64 [R1+0x4ea0], R26 ;  /* 0x004ea01a01007387 */ /* 0x0001e80000100a00 */
[----:B0-----:R-:W2:Y:S04]  /*547a0*/  LDL.64 R26, [R1+0x18] ;  /* 0x00001800011a7983 */ /* 0x001ea80000100a00 */
[----:B------:R0:W-:Y:S04]  /*547b0*/  STL.64 [R1+0x4e98], R24 ;  /* 0x004e981801007387 */ /* 0x0001e80000100a00 */
[----:B0-----:R-:W3:Y:S04]  /*547c0*/  LDL.LU R24, [R1+0x1690] ;  /* 0x0016900001187983 */ /* 0x001ee80000300800 */
[----:B------:R-:W3:Y:S04]  /*547d0*/  LDL.LU R25, [R1+0x169c] ;  /* 0x00169c0001197983 */ /* 0x000ee80000300800 */
[----:B--2---:R-:W-:Y:S04]  /*547e0*/  STL.64 [R1+0x4ee8], R26 ;  /* 0x004ee81a01007387 */ /* 0x004fe80000100a00 */
[----:B---3--:R0:W-:Y:S04]  /*547f0*/  STL.64 [R1+0x4ee0], R24 ;  /* 0x004ee01801007387 */ /* 0x0081e80000100a00 */
[----:B0-----:R-:W2:Y:S04]  /*54800*/  LDL.LU R24, [R1+0xad0] ;  /* 0x000ad00001187983 */ /* 0x001ea80000300800 */
[----:B------:R-:W2:Y:S04]  /*54810*/  LDL.LU R25, [R1+0xad4] ;  /* 0x000ad40001197983 */ /* 0x000ea80000300800 */
[----:B------:R-:W3:Y:S04]  /*54820*/  LDL.LU R26, [R1+0xad8] ;  /* 0x000ad800011a7983 */ /* 0x000ee80000300800 */
[----:B------:R-:W3:Y:S01]  /*54830*/  LDL.LU R27, [R1+0xadc] ;  /* 0x000adc00011b7983 */ /* 0x000ee20000300800 */
[C---:B------:R-:W-:Y:S03]  /*54840*/  HMMA.16816.F32 R16, R12.reuse, R22, R16 ;  /* 0x000000160c10723c */ /* 0x040fe60000001810 */
[----:B---3--:R-:W-:Y:S04]  /*54850*/  STL.64 [R1+0x4ef8], R26 ;  /* 0x004ef81a01007387 */ /* 0x008fe80000100a00 */
[----:B--2---:R0:W-:Y:S04]  /*54860*/  STL.64 [R1+0x4ef0], R24 ;  /* 0x004ef01801007387 */ /* 0x0041e80000100a00 */
[----:B0-----:R-:W2:Y:S04]  /*54870*/  LDL.LU R24, [R1+0xae0] ;  /* 0x000ae00001187983 */ /* 0x001ea80000300800 */
[----:B------:R-:W2:Y:S04]  /*54880*/  LDL.LU R25, [R1+0xae4] ;  /* 0x000ae40001197983 */ /* 0x000ea80000300800 */
[----:B------:R-:W2:Y:S04]  /*54890*/  LDL.LU R26, [R1+0xae8] ;  /* 0x000ae800011a7983 */ /* 0x000ea80000300800 */
[----:B------:R-:W2:Y:S04]  /*548a0*/  LDL.LU R27, [R1+0xaec] ;  /* 0x000aec00011b7983 */ /* 0x000ea80000300800 */
        /* <DEDUP_REMOVED lines=26> */
[----:B0-----:R-:W4:Y:S04]  /*54a50*/  LDL.LU.64 R10, [R1+0x4f28] ;  /* 0x004f2800010a7983 */ /* 0x001f280000300a00 */
[----:B------:R-:W2:Y:S04]  /*54a60*/  LDL.LU.64 R8, [R1+0x4f20] ;  /* 0x004f200001087983 */ /* 0x000ea80000300a00 */
[----:B------:R-:W-:Y:S04]  /*54a70*/  STL.64 [R1+0x4e60], R18 ;  /* 0x004e601201007387 */ /* 0x000fe80000100a00 */
[----:B------:R0:W-:Y:S04]  /*54a80*/  STL.64 [R1+0x4e58], R16 ;  /* 0x004e581001007387 */ /* 0x0001e80000100a00 */
[----:B0-----:R-:W3:Y:S04]  /*54a90*/  LDL.LU R16, [R1+0x2d0] ;  /* 0x0002d00001107983 */ /* 0x001ee80000300800 */
[----:B------:R-:W3:Y:S04]  /*54aa0*/  LDL.LU R17, [R1+0x2d4] ;  /* 0x0002d40001117983 */ /* 0x000ee80000300800 */
[----:B------:R-:W3:Y:S04]  /*54ab0*/  LDL.LU R18, [R1+0x2d8] ;  /* 0x0002d80001127983 */ /* 0x000ee80000300800 */
[----:B------:R-:W3:Y:S01]  /*54ac0*/  LDL.LU R19, [R1+0x2dc] ;  /* 0x0002dc0001137983 */ /* 0x000ee20000300800 */
        /* <DEDUP_REMOVED lines=15> */
[----:B------:R0:W-:Y:S04]  /*54bc0*/  STL.64 [R1+0x4e38], R8 ;  /* 0x004e380801007387 */ /* 0x0001e80000100a00 */
[----:B0-----:R-:W3:Y:S04]  /*54bd0*/  LDL.LU R8, [R1+0x1680] ;  /* 0x0016800001087983 */ /* 0x001ee80000300800 */
[----:B------:R-:W3:Y:S01]  /*54be0*/  LDL.LU R9, [R1+0x168c] ;  /* 0x00168c0001097983 */ /* 0x000ee20000300800 */
        /* <DEDUP_REMOVED lines=12> */
[----:B------:R0:W-:Y:S04]  /*54cb0*/  STL.64 [R1+0x4e30], R6 ;  /* 0x004e300601007387 */ /* 0x0001e80000100a00 */
[----:B0-----:R-:W2:Y:S01]  /*54cc0*/  LDL.LU R7, [R1+0x1684] ;  /* 0x0016840001077983 */ /* 0x001ea20000300800 */
[----:B---3--:R-:W-:Y:S03]  /*54cd0*/  HMMA.16816.F32 R12, R12, R2, R16 ;  /* 0x000000020c0c723c */ /* 0x008fe60000001810 */
[----:B------:R0:W-:Y:S04]  /*54ce0*/  STL.64 [R1+0x4e28], R4 ;  /* 0x004e280401007387 */ /* 0x0001e80000100a00 */
[----:B------:R-:W-:Y:S04]  /*54cf0*/  STL [R1+0x4e1c], R2 ;  /* 0x004e1c0201007387 */ /* 0x000fe80000100800 */
[----:B------:R-:W-:Y:S01]  /*54d00*/  STL [R1+0x4e18], R3 ;  /* 0x004e180301007387 */ /* 0x000fe20000100800 */
[----:B0-----:R-:W-:-:S07]  /*54d10*/  IMAD R5, R10, 0x100, R9 ;  /* 0x000001000a057824 */ /* 0x001fce00078e0209 */
[----:B------:R0:W-:Y:S04]  /*54d20*/  STL.64 [R1+0x10e0], R12 ;  /* 0x0010e00c01007387 */ /* 0x0001e80000100a00 */
[----:B------:R1:W-:Y:S01]  /*54d30*/  STL.64 [R1+0x10e8], R14 ;  /* 0x0010e80e01007387 */ /* 0x0003e20000100a00 */
[----:B0-----:R-:W-:Y:S01]  /*54d40*/  F2FP.F16.E5M2.UNPACK_B R13, R5 ;  /* 0x00000005ff0d723e */ /* 0x001fe200020004ff */
[----:B----4-:R-:W-:Y:S02]  /*54d50*/  IMAD R4, R24, 0x100, R11 ;  /* 0x0000010018047824 */ /* 0x010fe400078e020b */
[----:B------:R-:W-:-:S03]  /*54d60*/  IMAD R0, R0, 0x100, R25 ;  /* 0x0000010000007824 */ /* 0x000fc600078e0219 */
[----:B-1----:R-:W-:Y:S02]  /*54d70*/  F2FP.F16.E5M2.UNPACK_B R14, R4 ;  /* 0x00000004ff0e723e */ /* 0x002fe400020004ff */
[----:B------:R-:W-:Y:S01]  /*54d80*/  F2FP.F16.E5M2.UNPACK_B R15, R0 ;  /* 0x00000000ff0f723e */ /* 0x000fe200020004ff */
[----:B--2---:R-:W-:-:S05]  /*54d90*/  IMAD R8, R8, 0x100, R7 ;  /* 0x0000010008087824 */ /* 0x004fca00078e0207 */
[----:B------:R-:W-:-:S07]  /*54da0*/  F2FP.F16.E5M2.UNPACK_B R12, R8 ;  /* 0x00000008ff0c723e */ /* 0x000fce00020004ff */
[----:B------:R-:W-:Y:S01]  /*54db0*/  HMMA.16816.F32 R4, R12, R26, R20 ;  /* 0x0000001a0c04723c */ /* 0x000fe20000001814 */
[----:B------:R-:W-:Y:S02]  /*54dc0*/  IMAD.MOV.U32 R2, RZ, RZ, R26 ;  /* 0x000000ffff027224 */ /* 0x000fe400078e001a */
[----:B------:R-:W-:-:S15]  /*54dd0*/  IMAD.MOV.U32 R0, RZ, RZ, R27 ;  /* 0x000000ffff007224 */ /* 0x000fde00078e001b */
[----:B------:R-:W-:Y:S01]  /*54de0*/  NOP ;  /* 0x0000000000007918 */ /* 0x000fe20000000000 */
[----:B------:R-:W-:Y:S04]  /*54df0*/  STL.64 [R1+0x18d0], R4 ;  /* 0x0018d00401007387 */ /* 0x000fe80000100a00 */
[----:B------:R0:W-:Y:S04]  /*54e00*/  STL.64 [R1+0x18d8], R6 ;  /* 0x0018d80601007387 */ /* 0x0001e80000100a00 */
        /* <DEDUP_REMOVED lines=8> */
[----:B------:R-:W2:Y:S04]  /*54e90*/  LDL.LU R24, [R1+0xa80] ;  /* 0x000a800001187983 */ /* 0x000ea80000300800 */
[----:B------:R-:W2:Y:S04]  /*54ea0*/  LDL.LU R25, [R1+0xa84] ;  /* 0x000a840001197983 */ /* 0x000ea80000300800 */
[----:B------:R-:W2:Y:S04]  /*54eb0*/  LDL.LU R26, [R1+0xa88] ;  /* 0x000a8800011a7983 */ /* 0x000ea80000300800 */
[----:B------:R-:W2:Y:S04]  /*54ec0*/  LDL.LU R27, [R1+0xa8c] ;  /* 0x000a8c00011b7983 */ /* 0x000ea80000300800 */
[----:B--2---:R1:W-:Y:S04]  /*54ed0*/  STL.64 [R1+0x4eb0], R26 ;  /* 0x004eb01a01007387 */ /* 0x0043e80000100a00 */
[----:B0-----:R-:W2:Y:S04]  /*54ee0*/  LDL R6, [R1+0x8] ;  /* 0x0000080001067983 */ /* 0x001ea80000100800 */
[----:B------:R-:W2:Y:S04]  /*54ef0*/  LDL R7, [R1+0xc] ;  /* 0x00000c0001077983 */ /* 0x000ea80000100800 */
[----:B------:R-:W2:Y:S04]  /*54f00*/  LDL.64 R4, [R1+0x10] ;  /* 0x0000100001047983 */ /* 0x000ea80000100a00 */
[----:B-1----:R-:W2:Y:S04]  /*54f10*/  LDL R26, [R1] ;  /* 0x00000000011a7983 */ /* 0x002ea80000100800 */
[----:B------:R-:W2:Y:S04]  /*54f20*/  LDL R27, [R1+0x4] ;  /* 0x00000400011b7983 */ /* 0x000ea80000100800 */
[----:B------:R0:W-:Y:S04]  /*54f30*/  STL.64 [R1+0x4ea8], R24 ;  /* 0x004ea81801007387 */ /* 0x0001e80000100a00 */
[----:B--2---:R1:W-:Y:S04]  /*54f40*/  STL.64 [R1+0x4ec8], R26 ;  /* 0x004ec81a01007387 */ /* 0x0043e80000100a00 */
[----:B0-----:R-:W2:Y:S04]  /*54f50*/  LDL.LU R24, [R1+0xaa0] ;  /* 0x000aa00001187983 */ /* 0x001ea80000300800 */
[----:B------:R-:W2:Y:S04]  /*54f60*/  LDL.LU R25, [R1+0xaa4] ;  /* 0x000aa40001197983 */ /* 0x000ea80000300800 */
[----:B-1----:R-:W2:Y:S04]  /*54f70*/  LDL.LU R26, [R1+0xaa8] ;  /* 0x000aa800011a7983 */ /* 0x002ea80000300800 */
        /* <DEDUP_REMOVED lines=8> */
[----:B----4-:R0:W-:Y:S04]  /*55000*/  STL.64 [R1+0x4e88], R20 ;  /* 0x004e881401007387 */ /* 0x0101e80000100a00 */
[----:B0-----:R-:W4:Y:S04]  /*55010*/  LDL.LU R20, [R1+0xa70] ;  /* 0x000a700001147983 */ /* 0x001f280000300800 */
        /* <DEDUP_REMOVED lines=15> */
[----:B------:R-:W4:Y:S04]  /*55110*/  LDL.LU R8, [R1+0xa20] ;  /* 0x000a200001087983 */ /* 0x000f280000300800 */
[----:B------:R-:W4:Y:S04]  /*55120*/  LDL.LU R9, [R1+0xa24] ;  /* 0x000a240001097983 */ /* 0x000f280000300800 */
[----:B------:R-:W2:Y:S04]  /*55130*/  LDL.LU R10, [R1+0xa28] ;  /* 0x000a2800010a7983 */ /* 0x000ea80000300800 */
[----:B------:R-:W2:Y:S01]  /*55140*/  LDL.LU R11, [R1+0xa2c] ;  /* 0x000a2c00010b7983 */ /* 0x000ea20000300800 */
[----:B------:R-:W-:Y:S03]  /*55150*/  HMMA.16816.F32 R24, R12, R4, R24 ;  /* 0x000000040c18723c */ /* 0x000fe60000001818 */
        /* <DEDUP_REMOVED lines=8> */
[----:B0-----:R-:W4:Y:S04]  /*551e0*/  LDL.LU.64 R26, [R1+0x4ed8] ;  /* 0x004ed800011a7983 */ /* 0x001f280000300a00 */
[----:B------:R-:W4:Y:S01]  /*551f0*/  LDL.LU.64 R24, [R1+0x4ed0] ;  /* 0x004ed00001187983 */ /* 0x000f220000300a00 */
[----:B------:R-:W-:-:S02]  /*55200*/  IMAD.MOV.U32 R3, RZ, RZ, R5 ;  /* 0x000000ffff037224 */ /* 0x000fc400078e0005 */
[----:B----4-:R-:W-:Y:S01]  /*55210*/  HMMA.16816.F32 R4, R12, R6, R24 ;  /* 0x000000060c04723c */ /* 0x010fe20000001818 */
[----:B------:R-:W4:-:S15]  /*55220*/  LDL.LU.64 R26, [R1+0x4ec8] ;  /* 0x004ec800011a7983 */ /* 0x000f1e0000300a00 */
[----:B------:R-:W-:-:S03]  /*55230*/  NOP ;  /* 0x0000000000007918 */ /* 0x000fc60000000000 */
[----:B------:R0:W-:Y:S04]  /*55240*/  STL.64 [R1+0x18b0], R4 ;  /* 0x0018b00401007387 */ /* 0x0001e80000100a00 */
[----:B------:R1:W-:Y:S04]  /*55250*/  STL.64 [R1+0x18b8], R6 ;  /* 0x0018b80601007387 */ /* 0x0003e80000100a00 */
[----:B0-----:R-:W2:Y:S04]  /*55260*/  LDL.LU R4, [R1+0xa10] ;  /* 0x000a100001047983 */ /* 0x001ea80000300800 */
[----:B------:R-:W2:Y:S04]  /*55270*/  LDL.LU R5, [R1+0xa14] ;  /* 0x000a140001057983 */ /* 0x000ea80000300800 */
[----:B-1----:R-:W2:Y:S04]  /*55280*/  LDL.LU R6, [R1+0xa18] ;  /* 0x000a180001067983 */ /* 0x002ea80000300800 */
[----:B------:R-:W2:Y:S01]  /*55290*/  LDL.LU R7, [R1+0xa1c] ;  /* 0x000a1c0001077983 */ /* 0x000ea20000300800 */
        /* <DEDUP_REMOVED lines=13> */
[----:B------:R0:W-:Y:S04]  /*55370*/  STL [R1+0x4e20], R28 ;  /* 0x004e201c01007387 */ /* 0x0001e80000100800 */
[----:B0-----:R-:W2:Y:S04]  /*55380*/  LDL.LU R28, [R1+0x16a0] ;  /* 0x0016a000011c7983 */ /* 0x001ea80000300800 */
[----:B------:R0:W-:Y:S04]  /*55390*/  STL [R1+0x4e00], R29 ;  /* 0x004e001d01007387 */ /* 0x0001e80000100800 */
[----:B0-----:R-:W2:Y:S01]  /*553a0*/  LDL.LU R29, [R1+0x16a4] ;  /* 0x0016a400011d7983 */ /* 0x001ea20000300800 */
        /* <DEDUP_REMOVED lines=16> */
[----:B------:R-:W4:Y:S04]  /*554b0*/  LDL.LU R26, [R1+0x9e8] ;  /* 0x0009e800011a7983 */ /* 0x000f280000300800 */
[----:B------:R-:W4:Y:S01]  /*554c0*/  LDL.LU R27, [R1+0x9ec] ;  /* 0x0009ec00011b7983 */ /* 0x000f220000300800 */
        /* <DEDUP_REMOVED lines=41> */
[----:B------:R-:W4:Y:S01]  /*55760*/  LDL.LU.64 R4, [R1+0x4e28] ;  /* 0x004e280001047983 */ /* 0x000f220000300a00 */
[----:B---3--:R-:W-:Y:S03]  /*55770*/  HMMA.16816.F32 R16, R12, R8, R16 ;  /* 0x000000080c10723c */ /* 0x008fe60000001810 */
[----:B------:R-:W-:Y:S04]  /*55780*/  STL.64 [R1+0x4d70], R10 ;  /* 0x004d700a01007387 */ /* 0x000fe80000100a00 */
[----:B------:R-:W-:-:S12]  /*55790*/  STL.64 [R1+0x4d68], R8 ;  /* 0x004d680801007387 */ /* 0x000fd80000100a00 */
[----:B------:R-:W-:Y:S04]  /*557a0*/  STL.64 [R1+0x1810], R16 ;  /* 0x0018101001007387 */ /* 0x000fe80000100a00 */
[----:B------:R2:W-:Y:S02]  /*557b0*/  STL.64 [R1+0x1818], R18 ;  /* 0x0018181201007387 */ /* 0x0005e40000100a00 */
[C---:B--2---:R-:W-:Y:S08]  /*557c0*/  HMMA.16816.F32 R16, R12.reuse, R6, R20 ;  /* 0x000000060c10723c */ /* 0x044ff00000001814 */
[----:B----4-:R-:W-:Y:S01]  /*557d0*/  HMMA.16816.F32 R8, R12, R4, R24 ;  /* 0x000000040c08723c */ /* 0x010fe20000001818 */
[----:B------:R0:W-:Y:S10]  /*557e0*/  STL.64 [R1+0x4d40], R6 ;  /* 0x004d400601007387 */ /* 0x0001f40000100a00 */
[----:B------:R-:W-:Y:S04]  /*557f0*/  STL.64 [R1+0x1800], R16 ;  /* 0x0018001001007387 */ /* 0x000fe80000100a00 */
[----:B------:R-:W-:Y:S04]  /*55800*/  STL.64 [R1+0x1808], R18 ;  /* 0x0018081201007387 */ /* 0x000fe80000100a00 */
[----:B------:R1:W-:Y:S04]  /*55810*/  STL.64 [R1+0x4d38], R4 ;  /* 0x004d380401007387 */ /* 0x0003e80000100a00 */
[----:B------:R-:W-:Y:S04]  /*55820*/  STL.64 [R1+0x17f0], R8 ;  /* 0x0017f00801007387 */ /* 0x000fe80000100a00 */
[----:B------:R-:W-:Y:S04]  /*55830*/  STL.64 [R1+0x17f8], R10 ;  /* 0x0017f80a01007387 */ /* 0x000fe80000100a00 */
[----:B------:R-:W2:Y:S04]  /*55840*/  LDL.LU R20, [R1+0x970] ;  /* 0x0009700001147983 */ /* 0x000ea80000300800 */
[----:B------:R-:W2:Y:S04]  /*55850*/  LDL.LU R21, [R1+0x974] ;  /* 0x0009740001157983 */ /* 0x000ea80000300800 */
[----:B------:R-:W3:Y:S04]  /*55860*/  LDL.LU R22, [R1+0x978] ;  /* 0x0009780001167983 */ /* 0x000ee80000300800 */
[----:B------:R-:W3:Y:S04]  /*55870*/  LDL.LU R23, [R1+0x97c] ;  /* 0x00097c0001177983 */ /* 0x000ee80000300800 */
[----:B0-----:R-:W4:Y:S04]  /*55880*/  LDL.64 R6, [R1] ;  /* 0x0000000001067983 */ /* 0x001f280000100a00 */
[----:B------:R-:W2:Y:S04]  /*55890*/  LDL.LU R24, [R1+0x990] ;  /* 0x0009900001187983 */ /* 0x000ea80000300800 */
[----:B------:R-:W2:Y:S04]  /*558a0*/  LDL.LU R25, [R1+0x994] ;  /* 0x0009940001197983 */ /* 0x000ea80000300800 */
[----:B------:R-:W2:Y:S04]  /*558b0*/  LDL.LU R26, [R1+0x998] ;  /* 0x00099800011a7983 */ /* 0x000ea80000300800 */
[----:B------:R-:W2:Y:S04]  /*558c0*/  LDL.LU R27, [R1+0x99c] ;  /* 0x00099c00011b7983 */ /* 0x000ea80000300800 */
[----:B-1----:R-:W2:Y:S04]  /*558d0*/  LDL.64 R4, [R1+0x8] ;  /* 0x0000080001047983 */ /* 0x002ea80000100a00 */
[----:B----4-:R-:W-:Y:S04]  /*558e0*/  STL.64 [R1+0x4dd0], R6 ;  /* 0x004dd00601007387 */ /* 0x010fe80000100a00 */
[----:B--2---:R-:W-:Y:S04]  /*558f0*/  STL.64 [R1+0x4dc8], R4 ;  /* 0x004dc80401007387 */ /* 0x004fe80000100a00 */
[----:B------:R-:W-:Y:S04]  /*55900*/  STL.64 [R1+0x4db0], R26 ;  /* 0x004db01a01007387 */ /* 0x000fe80000100a00 */
[----:B------:R0:W-:Y:S04]  /*55910*/  STL.64 [R1+0x4da8], R24 ;  /* 0x004da81801007387 */ /* 0x0001e80000100a00 */
[----:B0-----:R-:W2:Y:S04]  /*55920*/  LDL.LU R24, [R1+0x9a0] ;  /* 0x0009a00001187983 */ /* 0x001ea80000300800 */
[----:B------:R-:W2:Y:S04]  /*55930*/  LDL.LU R25, [R1+0x9a4] ;  /* 0x0009a40001197983 */ /* 0x000ea80000300800 */
[----:B------:R-:W4:Y:S04]  /*55940*/  LDL.LU R26, [R1+0x9a8] ;  /* 0x0009a800011a7983 */ /* 0x000f280000300800 */
[----:B------:R-:W4:Y:S04]  /*55950*/  LDL.LU R27, [R1+0x9ac] ;  /* 0x0009ac00011b7983 */ /* 0x000f280000300800 */
[----:B------:R-:W2:Y:S01]  /*55960*/  LDL R6, [R1+0x10] ;  /* 0x0000100001067983 */ /* 0x000ea20000100800 */
[----:B------:R-:W-:-:S05]  /*55970*/  IMAD.MOV.U32 R7, RZ, RZ, R3 ;  /* 0x000000ffff077224 */ /* 0x000fca00078e0003 */
[----:B--2---:R-:W-:Y:S04]  /*55980*/  STL.64 [R1+0x4de8], R6 ;  /* 0x004de80601007387 */ /* 0x004fe80000100a00 */
[----:B----4-:R-:W-:Y:S04]  /*55990*/  STL.64 [R1+0x4dc0], R26 ;  /* 0x004dc01a01007387 */ /* 0x010fe80000100a00 */
[----:B------:R0:W-:Y:S04]  /*559a0*/  STL.64 [R1+0x4db8], R24 ;  /* 0x004db81801007387 */ /* 0x0001e80000100a00 */
[----:B0-----:R-:W2:Y:S04]  /*559b0*/  LDL.LU R24, [R1+0x9b0] ;  /* 0x0009b00001187983 */ /* 0x001ea80000300800 */
[----:B------:R-:W2:Y:S04]  /*559c0*/  LDL.LU R25, [R1+0x9b4] ;  /* 0x0009b40001197983 */ /* 0x000ea80000300800 */
[----:B------:R-:W4:Y:S04]  /*559d0*/  LDL.LU R26, [R1+0x9b8] ;  /* 0x0009b800011a7983 */ /* 0x000f280000300800 */
[----:B------:R-:W4:Y:S01]  /*559e0*/  LDL.LU R27, [R1+0x9bc] ;  /* 0x0009bc00011b7983 */ /* 0x000f220000300800 */
[----:B------:R-:W-:-:S02]  /*559f0*/  IMAD R29, R28, 0x100, R29 ;  /* 0x000001001c1d7824 */ /* 0x000fc400078e021d */
[----:B------:R-:W-:Y:S01]  /*55a00*/  IMAD.MOV.U32 R4, RZ, RZ, R2 ;  /* 0x000000ffff047224 */ /* 0x000fe200078e0002 */
[----:B------:R-:W2:Y:S04]  /*55a10*/  LDL.LU R28, [R1+0x16ac] ;  /* 0x0016ac00011c7983 */ /* 0x000ea80000300800 */
[----:B------:R-:W3:Y:S04]  /*55a20*/  LDL.LU R7, [R1+0x16a8] ;  /* 0x0016a80001077983 */ /* 0x000ee80000300800 */
[----:B------:R-:W3:Y:S04]  /*55a30*/  LDL.LU R2, [R1+0x16b4] ;  /* 0x0016b40001027983 */ /* 0x000ee80000300800 */
[----:B------:R-:W3:Y:S01]  /*55a40*/  LDL.LU R6, [R1+0x16b0] ;  /* 0x0016b00001067983 */ /* 0x000ee20000300800 */
[----:B------:R-:W-:-:S03]  /*55a50*/  IMAD.MOV.U32 R5, RZ, RZ, R0 ;  /* 0x000000ffff057224 */ /* 0x000fc600078e0000 */
[----:B------:R-:W3:Y:S04]  /*55a60*/  LDL.LU R3, [R1+0x16bc] ;  /* 0x0016bc0001037983 */ /* 0x000ee80000300800 */
[----:B------:R-:W3:Y:S04]  /*55a70*/  LDL.LU R0, [R1+0x16b8] ;  /* 0x0016b80001007983 */ /* 0x000ee80000300800 */
[----:B----4-:R-:W-:Y:S04]  /*55a80*/  STL.64 [R1+0x4de0], R26 ;  /* 0x004de01a01007387 */ /* 0x010fe80000100a00 */
[----:B--2---:R0:W-:Y:S04]  /*55a90*/  STL.64 [R1+0x4dd8], R24 ;  /* 0x004dd81801007387 */ /* 0x0041e80000100a00 */
[----:B0-----:R-:W2:Y:S04]  /*55aa0*/  LDL.LU R24, [R1+0x9c0] ;  /* 0x0009c00001187983 */ /* 0x001ea80000300800 */
[----:B------:R-:W2:Y:S04]  /*55ab0*/  LDL.LU R25, [R1+0x9c4] ;  /* 0x0009c40001197983 */ /* 0x000ea80000300800 */
[----:B------:R-:W4:Y:S04]  /*55ac0*/  LDL.LU R26, [R1+0x9c8] ;  /* 0x0009c800011a7983 */ /* 0x000f280000300800 */
[----:B------:R-:W4:Y:S04]  /*55ad0*/  LDL.LU R27, [R1+0x9cc] ;  /* 0x0009cc00011b7983 */ /* 0x000f280000300800 */
[----:B----4-:R-:W-:Y:S04]  /*55ae0*/  STL.64 [R1+0x4df8], R26 ;  /* 0x004df81a01007387 */ /* 0x010fe80000100a00 */
[----:B--2---:R0:W-:Y:S04]  /*55af0*/  STL.64 [R1+0x4df0], R24 ;  /* 0x004df01801007387 */ /* 0x0041e80000100a00 */
[----:B0-----:R-:W2:Y:S04]  /*55b00*/  LDL.LU R24, [R1+0x9d0] ;  /* 0x0009d00001187983 */ /* 0x001ea80000300800 */
[----:B------:R-:W2:Y:S04]  /*55b10*/  LDL.LU R25, [R1+0x9d4] ;  /* 0x0009d40001197983 */ /* 0x000ea80000300800 */
[----:B------:R-:W4:Y:S04]  /*55b20*/  LDL.LU R26, [R1+0x9d8] ;  /* 0x0009d800011a7983 */ /* 0x000f280000300800 */
[----:B------:R-:W4:Y:S01]  /*55b30*/  LDL.LU R27, [R1+0x9dc] ;  /* 0x0009dc00011b7983 */ /* 0x000f220000300800 */
[----:B---3--:R-:W-:-:S02]  /*55b40*/  IMAD R7, R7, 0x100, R28 ;  /* 0x0000010007077824 */ /* 0x008fc400078e021c */
[----:B------:R-:W-:Y:S02]  /*55b50*/  IMAD R6, R6, 0x100, R2 ;  /* 0x0000010006067824 */ /* 0x000fe400078e0202 */
[----:B------:R-:W-:Y:S01]  /*55b60*/  IMAD R0, R0, 0x100, R3 ;  /* 0x0000010000007824 */ /* 0x000fe200078e0203 */
[----:B----4-:R-:W-:Y:S04]  /*55b70*/  STL.64 [R1+0x4e10], R26 ;  /* 0x004e101a01007387 */ /* 0x010fe80000100a00 */
[----:B--2---:R0:W-:Y:S04]  /*55b80*/  STL.64 [R1+0x4e08], R24 ;  /* 0x004e081801007387 */ /* 0x0041e80000100a00 */
        /* <DEDUP_REMOVED lines=20> */
[----:B------:R-:W2:Y:S02]  /*55cd0*/  LDL.LU R3, [R1+0x4e18] ;  /* 0x004e180001037983 */ /* 0x000ea40000300800 */
[----:B--2---:R-:W-:Y:S02]  /*55ce0*/  HMMA.16816.F32 R12, R12, R2, R24 ;  /* 0x000000020c0c723c */ /* 0x004fe40000001818 */
[----:B------:R-:W2:Y:S04]  /*55cf0*/  LDL.LU.64 R26, [R1+0x4e10] ;  /* 0x004e1000011a7983 */ /* 0x000ea80000300a00 */
[----:B------:R-:W2:Y:S04]  /*55d00*/  LDL.LU.64 R24, [R1+0x4e08] ;  /* 0x004e080001187983 */ /* 0x000ea80000300a00 */
        /* <DEDUP_REMOVED lines=60> */
[C---:B----4-:R-:W-:Y:S08]  /*560d0*/  HMMA.16816.F32 R8, R12.reuse, R22, R8 ;  /* 0x000000160c08723c */ /* 0x050ff00000001808 */
[C---:B--2---:R-:W-:Y:S11]  /*560e0*/  HMMA.16816.F32 R16, R12.reuse, R20, R16 ;  /* 0x000000140c10723c */ /* 0x044ff60000001810 */
[----:B------:R-:W-:Y:S04]  /*560f0*/  STL.64 [R1+0x1770], R8 ;  /* 0x0017700801007387 */ /* 0x000fe80000100a00 */
[----:B------:R0:W-:Y:S04]  /*56100*/  STL.64 [R1+0x1778], R10 ;  /* 0x0017780a01007387 */ /* 0x0001e80000100a00 */
[----:B0-----:R-:W2:Y:S04]  /*56110*/  LDL.LU.64 R10, [R1+0x4d70] ;  /* 0x004d7000010a7983 */ /* 0x001ea80000300a00 */
[----:B------:R-:W4:Y:S04]  /*56120*/  LDL.LU.64 R8, [R1+0x4d68] ;  /* 0x004d680001087983 */ /* 0x000f280000300a00 */
        /* <DEDUP_REMOVED lines=14> */
[----:B---3--:R-:W-:Y:S02]  /*56210*/  HMMA.16816.F32 R20, R12, R16, R24 ;  /* 0x000000100c14723c */ /* 0x008fe40000001818 */
[----:B------:R-:W-:Y:S04]  /*56220*/  STL.64 [R1+0x4c70], R18 ;  /* 0x004c701201007387 */ /* 0x000fe80000100a00 */
[----:B------:R0:W-:-:S13]  /*56230*/  STL.64 [R1+0x4c68], R16 ;  /* 0x004c681001007387 */ /* 0x0001da0000100a00 */
[----:B------:R-:W-:Y:S04]  /*56240*/  STL.64 [R1+0x1740], R20 ;  /* 0x0017401401007387 */ /* 0x000fe80000100a00 */
[----:B------:R-:W-:Y:S04]  /*56250*/  STL.64 [R1+0x1748], R22 ;  /* 0x0017481601007387 */ /* 0x000fe80000100a00 */
[----:B0-----:R-:W2:Y:S04]  /*56260*/  LDL.LU R16, [R1+0x870] ;  /* 0x0008700001107983 */ /* 0x001ea80000300800 */
[----:B------:R-:W2:Y:S04]  /*56270*/  LDL.LU R17, [R1+0x874] ;  /* 0x0008740001117983 */ /* 0x000ea80000300800 */
[----:B------:R-:W3:Y:S04]  /*56280*/  LDL.LU R18, [R1+0x878] ;  /* 0x0008780001127983 */ /* 0x000ee80000300800 */
[----:B------:R-:W3:Y:S01]  /*56290*/  LDL.LU R19, [R1+0x87c] ;  /* 0x00087c0001137983 */ /* 0x000ee20000300800 */
[----:B------:R-:W-:-:S02]  /*562a0*/  IMAD.MOV.U32 R2, RZ, RZ, R4 ;  /* 0x000000ffff027224 */ /* 0x000fc400078e0004 */
[----:B------:R-:W-:Y:S01]  /*562b0*/  IMAD.MOV.U32 R4, RZ, RZ, R6 ;  /* 0x000000ffff047224 */ /* 0x000fe200078e0006 */
[----:B---3--:R0:W-:Y:S04]  /*562c0*/  STL.64 [R1+0x4ca0], R18 ;  /* 0x004ca01201007387 */ /* 0x0081e80000100a00 */
[----:B--2---:R-:W-:Y:S04]  /*562d0*/  STL.64 [R1+0x4c98], R16 ;  /* 0x004c981001007387 */ /* 0x004fe80000100a00 */
[----:B------:R-:W2:Y:S04]  /*562e0*/  LDL.LU R24, [R1+0x8a0] ;  /* 0x0008a00001187983 */ /* 0x000ea80000300800 */
[----:B------:R-:W2:Y:S04]  /*562f0*/  LDL.LU R25, [R1+0x8a4] ;  /* 0x0008a40001197983 */ /* 0x000ea80000300800 */
[----:B------:R-:W3:Y:S04]  /*56300*/  LDL.LU R26, [R1+0x8a8] ;  /* 0x0008a800011a7983 */ /* 0x000ee80000300800 */
[----:B------:R-:W3:Y:S01]  /*56310*/  LDL.LU R27, [R1+0x8ac] ;  /* 0x0008ac00011b7983 */ /* 0x000ee20000300800 */
[----:B------:R-:W-:-:S02]  /*56320*/  IMAD.MOV.U32 R3, RZ, RZ, R7 ;  /* 0x000000ffff037224 */ /* 0x000fc400078e0007 */
[----:B0-----:R-:W-:Y:S02]  /*56330*/  IMAD.MOV.U32 R18, RZ, RZ, R4 ;  /* 0x000000ffff127224 */ /* 0x001fe400078e0004 */
[----:B------:R-:W-:Y:S01]  /*56340*/  IMAD.MOV.U32 R19, RZ, RZ, R3 ;  /* 0x000000ffff137224 */ /* 0x000fe200078e0003 */
[----:B---3--:R-:W-:Y:S04]  /*56350*/  STL.64 [R1+0x4cb0], R26 ;  /* 0x004cb01a01007387 */ /* 0x008fe80000100a00 */
[----:B--2---:R0:W-:Y:S04]  /*56360*/  STL.64 [R1+0x4ca8], R24 ;  /* 0x004ca81801007387 */ /* 0x0041e80000100a00 */
[----:B------:R1:W-:Y:S04]  /*56370*/  STL.64 [R1+0x4cb8], R18 ;  /* 0x004cb81201007387 */ /* 0x0003e80000100a00 */
        /* <DEDUP_REMOVED lines=8> */
[----:B-1----:R-:W2:Y:S01]  /*56400*/  LDL.64 R18, [R1+0x10] ;  /* 0x0000100001127983 */ /* 0x002ea20000100a00 */
[----:B------:R-:W-:-:S03]  /*56410*/  IMAD.MOV.U32 R17, RZ, RZ, R0 ;  /* 0x000000ffff117224 */ /* 0x000fc600078e0000 */
[----:B--2---:R-:W-:Y:S04]  /*56420*/  STL.64 [R1+0x4ce8], R18 ;  /* 0x004ce81201007387 */ /* 0x004fe80000100a00 */
[----:B------:R1:W-:Y:S04]  /*56430*/  STL.64 [R1+0x4ce0], R16 ;  /* 0x004ce01001007387 */ /* 0x0003e80000100a00 */
[----:B0-----:R-:W2:Y:S04]  /*56440*/  LDL.LU R24, [R1+0x8c0] ;  /* 0x0008c00001187983 */ /* 0x001ea80000300800 */
[----:B------:R-:W2:Y:S04]  /*56450*/  LDL.LU R25, [R1+0x8c4] ;  /* 0x0008c40001197983 */ /* 0x000ea80000300800 */
[----:B------:R-:W3:Y:S04]  /*56460*/  LDL.LU R26, [R1+0x8c8] ;  /* 0x0008c800011a7983 */ /* 0x000ee80000300800 */
[----:B------:R-:W3:Y:S04]  /*56470*/  LDL.LU R27, [R1+0x8cc] ;  /* 0x0008cc00011b7983 */ /* 0x000ee80000300800 */
        /* <DEDUP_REMOVED lines=16> */
[----:B--2---:R0:W-:Y:S04]  /*56580*/  STL [R1+0x4d14], R28 ;  /* 0x004d141c01007387 */ /* 0x0041e80000100800 */
[----:B0-----:R-:W2:Y:S04]  /*56590*/  LDL.LU R28, [R1+0x16c4] ;  /* 0x0016c400011c7983 */ /* 0x001ea80000300800 */
[----:B------:R-:W2:Y:S04]  /*565a0*/  LDL.LU R2, [R1+0x16d4] ;  /* 0x0016d40001027983 */ /* 0x000ea80000300800 */
[----:B------:R-:W2:Y:S04]  /*565b0*/  LDL.LU R3, [R1+0x16dc] ;  /* 0x0016dc0001037983 */ /* 0x000ea80000300800 */
[----:B------:R-:W2:Y:S04]  /*565c0*/  LDL.LU R0, [R1+0x16d8] ;  /* 0x0016d80001007983 */ /* 0x000ea80000300800 */
        /* <DEDUP_REMOVED lines=49> */
[----:B0-----:R-:W4:Y:S04]  /*568e0*/  LDL.LU.64 R18, [R1+0x4d30] ;  /* 0x004d300001127983 */ /* 0x001f280000300a00 */
[----:B------:R-:W4:Y:S01]  /*568f0*/  LDL.LU.64 R16, [R1+0x4d28] ;  /* 0x004d280001107983 */ /* 0x000f220000300a00 */
[----:B------:R-:W-:Y:S01]  /*56900*/  IMAD R29, R29, 0x100, R28 ;  /* 0x000001001d1d7824 */ /* 0x000fe200078e021c */
[----:B----4-:R-:W-:-:S15]  /*56910*/  HMMA.16816.F32 R16, R12, R4, R16 ;  /* 0x000000040c10723c */ /* 0x010fde0000001810 */
[----:B------:R-:W-:-:S04]  /*56920*/  NOP ;  /* 0x0000000000007918 */ /* 0x000fc80000000000 */
[----:B------:R-:W-:Y:S04]  /*56930*/  STL.64 [R1+0x1700], R16 ;  /* 0x0017001001007387 */ /* 0x000fe80000100a00 */
[----:B------:R0:W-:Y:S04]  /*56940*/  STL.64 [R1+0x1708], R18 ;  /* 0x0017081201007387 */ /* 0x0001e80000100a00 */
[----:B0-----:R-:W2:Y:S04]  /*56950*/  LDL.LU.64 R18, [R1+0x4d20] ;  /* 0x004d200001127983 */ /* 0x001ea80000300a00 */
[----:B------:R-:W2:Y:S04]  /*56960*/  LDL.LU.64 R16, [R1+0x4d18] ;  /* 0x004d180001107983 */ /* 0x000ea80000300a00 */
[----:B------:R0:W-:Y:S04]  /*56970*/  STL.64 [R1+0x4c30], R6 ;  /* 0x004c300601007387 */ /* 0x0001e80000100a00 */
[----:B0-----:R-:W4:Y:S04]  /*56980*/  LDL.64 R6, [R1+0x18] ;  /* 0x0000180001067983 */ /* 0x001f280000100a00 */
[----:B------:R0:W-:Y:S04]  /*56990*/  STL.64 [R1+0x4c28], R4 ;  /* 0x004c280401007387 */ /* 0x0001e80000100a00 */
[----:B0-----:R-:W2:Y:S04]  /*569a0*/  LDL.LU R5, [R1+0x16c8] ;  /* 0x0016c80001057983 */ /* 0x001ea80000300800 */
[----:B------:R-:W2:Y:S04]  /*569b0*/  LDL.LU R4, [R1+0x16d0] ;  /* 0x0016d00001047983 */ /* 0x000ea80000300800 */
[----:B------:R-:W3:Y:S01]  /*569c0*/  LDL.LU R28, [R1+0x4d14] ;  /* 0x004d1400011c7983 */ /* 0x000ee20000300800 */
[----:B------:R-:W-:-:S02]  /*569d0*/  IMAD R0, R0, 0x100, R3 ;  /* 0x0000010000007824 */ /* 0x000fc400078e0203 */
[----:B--2---:R-:W-:Y:S02]  /*569e0*/  IMAD R4, R4, 0x100, R2 ;  /* 0x0000010004047824 */ /* 0x004fe400078e0202 */
[----:B---3--:R-:W-:Y:S02]  /*569f0*/  IMAD R5, R5, 0x100, R28 ;  /* 0x0000010005057824 */ /* 0x008fe400078e021c */
[----:B------:R-:W2:Y:S04]  /*56a00*/  LDL.LU R28, [R1+0x4d10] ;  /* 0x004d1000011c7983 */ /* 0x000ea80000300800 */
[----:B------:R-:W3:Y:S04]  /*56a10*/  LDL.LU R2, [R1+0x4d0c] ;  /* 0x004d0c0001027983 */ /* 0x000ee80000300800 */
[----:B------:R-:W3:Y:S02]  /*56a20*/  LDL.LU R3, [R1+0x4d08] ;  /* 0x004d080001037983 */ /* 0x000ee40000300800 */
[----:B---3--:R-:W-:Y:S02]  /*56a30*/  HMMA.16816.F32 R12, R12, R2, R16 ;  /* 0x000000020c0c723c */ /* 0x008fe40000001810 */
[----:B------:R-:W4:Y:S04]  /*56a40*/  LDL.LU.64 R18, [R1+0x4d00] ;  /* 0x004d000001127983 */ /* 0x000f280000300a00 */
[----:B------:R-:W4:-:S13]  /*56a50*/  LDL.LU.64 R16, [R1+0x4cf8] ;  /* 0x004cf80001107983 */ /* 0x000f1a0000300a00 */
[----:B------:R0:W-:Y:S04]  /*56a60*/  STL.64 [R1+0x10c0], R12 ;  /* 0x0010c00c01007387 */ /* 0x0001e80000100a00 */
[----:B------:R1:W-:Y:S01]  /*56a70*/  STL.64 [R1+0x10c8], R14 ;  /* 0x0010c80e01007387 */ /* 0x0003e20000100a00 */
[----:B0-----:R-:W-:Y:S02]  /*56a80*/  F2FP.F16.E5M2.UNPACK_B R12, R29 ;  /* 0x0000001dff0c723e */ /* 0x001fe400020004ff */
[----:B------:R-:W-:Y:S02]  /*56a90*/  F2FP.F16.E5M2.UNPACK_B R13, R5 ;  /* 0x00000005ff0d723e */ /* 0x000fe400020004ff */
[----:B-1----:R-:W-:Y:S02]  /*56aa0*/  F2FP.F16.E5M2.UNPACK_B R14, R4 ;  /* 0x00000004ff0e723e */ /* 0x002fe400020004ff */
[----:B------:R-:W-:Y:S01]  /*56ab0*/  F2FP.F16.E5M2.UNPACK_B R15, R0 ;  /* 0x00000000ff0f723e */ /* 0x000fe200020004ff */
[----:B------:R-:W2:Y:S06]  /*56ac0*/  LDL.LU R29, [R1+0x4cf0] ;  /* 0x004cf000011d7983 */ /* 0x000eac0000300800 */
[----:B----4-:R-:W-:-:S15]  /*56ad0*/  HMMA.16816.F32 R16, R12, R6, R16 ;  /* 0x000000060c10723c */ /* 0x010fde0000001810 */
[----:B------:R-:W-:-:S04]  /*56ae0*/  NOP ;  /* 0x0000000000007918 */ /* 0x000fc80000000000 */
[----:B------:R-:W-:Y:S04]  /*56af0*/  STL.64 [R1+0x16f0], R16 ;  /* 0x0016f01001007387 */ /* 0x000fe80000100a00 */
[----:B------:R0:W-:Y:S04]  /*56b00*/  STL.64 [R1+0x16f8], R18 ;  /* 0x0016f81201007387 */ /* 0x0001e80000100a00 */
[----:B0-----:R-:W3:Y:S04]  /*56b10*/  LDL.LU.64 R18, [R1+0x4ce8] ;  /* 0x004ce80001127983 */ /* 0x001ee80000300a00 */
[----:B------:R-:W4:Y:S01]  /*56b20*/  LDL.LU.64 R16, [R1+0x4ce0] ;  /* 0x004ce00001107983 */ /* 0x000f220000300a00 */
[----:B---3--:R-:W-:-:S15]  /*56b30*/  HMMA.16816.F32 R24, R12, R18, R24 ;  /* 0x000000120c18723c */ /* 0x008fde0000001818 */
        /* <DEDUP_REMOVED lines=8> */
[----:B----4-:R-:W-:Y:S01]  /*56bc0*/  HMMA.16816.F32 R16, R12, R16, R24 ;  /* 0x000000100c10723c */ /* 0x010fe20000001818 */
[----:B------:R-:W3:Y:S04]  /*56bd0*/  LDL.LU.64 R26, [R1+0x4cc8] ;  /* 0x004cc800011a7983 */ /* 0x000ee80000300a00 */
[----:B------:R-:W3:-:S14]  /*56be0*/  LDL.LU.64 R24, [R1+0x4cc0] ;  /* 0x004cc00001187983 */ /* 0x000edc0000300a00 */
[----:B------:R-:W-:Y:S04]  /*56bf0*/  STL.64 [R1+0x16d0], R16 ;  /* 0x0016d01001007387 */ /* 0x000fe80000100a00 */
[----:B------:R0:W-:Y:S04]  /*56c00*/  STL.64 [R1+0x16d8], R18 ;  /* 0x0016d81201007387 */ /* 0x0001e80000100a00 */
[----:B0-----:R-:W3:Y:S02]  /*56c10*/  LDL.LU.64 R18, [R1+0x4cb8] ;  /* 0x004cb80001127983 */ /* 0x001ee40000300a00 */
[----:B---3--:R-:W-:Y:S02]  /*56c20*/  HMMA.16816.F32 R16, R12, R18, R24 ;  /* 0x000000120c10723c */ /* 0x008fe40000001818 */
[----:B------:R-:W2:Y:S04]  /*56c30*/  LDL.LU.64 R26, [R1+0x4cb0] ;  /* 0x004cb000011a7983 */ /* 0x000ea80000300a00 */
[----:B------:R-:W2:-:S13]  /*56c40*/  LDL.LU.64 R24, [R1+0x4ca8] ;  /* 0x004ca80001187983 */ /* 0x000e9a0000300a00 */
        /* <DEDUP_REMOVED lines=9> */
[----:B------:R-:W4:Y:S01]  /*56ce0*/  LDL.LU.64 R24, [R1+0x4c88] ;  /* 0x004c880001187983 */ /* 0x000f220000300a00 */
[----:B--2---:R-:W-:-:S15]  /*56cf0*/  HMMA.16816.F32 R20, R12, R26, R20 ;  /* 0x0000001a0c14723c */ /* 0x004fde0000001814 */
[----:B------:R-:W-:-:S04]  /*56d00*/  NOP ;  /* 0x0000000000007918 */ /* 0x000fc80000000000 */
[----:B------:R-:W-:Y:S04]  /*56d10*/  STL.64 [R1+0x16a0], R20 ;  /* 0x0016a01401007387 */ /* 0x000fe80000100a00 */
[----:B------:R0:W-:Y:S04]  /*56d20*/  STL.64 [R1+0x16a8], R22 ;  /* 0x0016a81601007387 */ /* 0x0001e80000100a00 */
[----:B0-----:R-:W3:Y:S01]  /*56d30*/  LDL.LU.64 R22, [R1+0x4c80] ;  /* 0x004c800001167983 */ /* 0x001ee20000300a00 */
[----:B----4-:R-:W-:Y:S03]  /*56d40*/  HMMA.16816.F32 R8, R12, R24, R8 ;  /* 0x000000180c08723c */ /* 0x010fe60000001808 */
[----:B------:R-:W2:Y:S04]  /*56d50*/  LDL.LU.64 R20, [R1+0x4c78] ;  /* 0x004c780001147983 */ /* 0x000ea80000300a00 */
[----:B------:R0:W-:-:S12]  /*56d60*/  STL.64 [R1+0x4bc0], R26 ;  /* 0x004bc01a01007387 */ /* 0x0001d80000100a00 */
[----:B------:R-:W-:Y:S04]  /*56d70*/  STL.64 [R1+0x1690], R8 ;  /* 0x0016900801007387 */ /* 0x000fe80000100a00 */
[----:B------:R-:W-:Y:S04]  /*56d80*/  STL.64 [R1+0x1698], R10 ;  /* 0x0016980a01007387 */ /* 0x000fe80000100a00 */
[----:B------:R1:W-:Y:S01]  /*56d90*/  STL.64 [R1+0x4bb8], R24 ;  /* 0x004bb81801007387 */ /* 0x0003e20000100a00 */
[----:B0-----:R-:W-:Y:S02]  /*56da0*/  IMAD.MOV.U32 R27, RZ, RZ, R5 ;  /* 0x000000ffff1b7224 */ /* 0x001fe400078e0005 */
[----:B------:R-:W-:-:S02]  /*56db0*/  IMAD.MOV.U32 R26, RZ, RZ, R6 ;  /* 0x000000ffff1a7224 */ /* 0x000fc400078e0006 */
[----:B------:R-:W-:Y:S02]  /*56dc0*/  IMAD.MOV.U32 R0, RZ, RZ, R7 ;  /* 0x000000ffff007224 */ /* 0x000fe400078e0007 */
[----:B-1----:R-:W-:Y:S01]  /*56dd0*/  IMAD.MOV.U32 R24, RZ, RZ, R4 ;  /* 0x000000ffff187224 */ /* 0x002fe200078e0004 */
[----:B---3--:R-:W-:-:S15]  /*56de0*/  HMMA.16816.F32 R8, R12, R22, R16 ;  /* 0x000000160c08723c */ /* 0x008fde0000001810 */
[----:B------:R-:W-:-:S04]  /*56df0*/  NOP ;  /* 0x0000000000007918 */ /* 0x000fc80000000000 */
[----:B------:R0:W-:Y:S04]  /*56e00*/  STL.64 [R1+0x1680], R8 ;  /* 0x0016800801007387 */ /* 0x0001e80000100a00 */
[----:B------:R1:W-:Y:S04]  /*56e10*/  STL.64 [R1+0x1688], R10 ;  /* 0x0016880a01007387 */ /* 0x0003e80000100a00 */
[----:B------:R-:W3:Y:S04]  /*56e20*/  LDL.LU R4, [R1+0x820] ;  /* 0x0008200001047983 */ /* 0x000ee80000300800 */
[----:B------:R-:W3:Y:S04]  /*56e30*/  LDL.LU R5, [R1+0x824] ;  /* 0x0008240001057983 */ /* 0x000ee80000300800 */
[----:B------:R-:W4:Y:S04]  /*56e40*/  LDL.LU R6, [R1+0x828] ;  /* 0x0008280001067983 */ /* 0x000f280000300800 */
[----:B------:R-:W4:Y:S04]  /*56e50*/  LDL.LU R7, [R1+0x82c] ;  /* 0x00082c0001077983 */ /* 0x000f280000300800 */
[----:B0-----:R-:W2:Y:S04]  /*56e60*/  LDL.LU R8, [R1+0x840] ;  /* 0x0008400001087983 */ /* 0x001ea80000300800 */
[----:B------:R-:W2:Y:S04]  /*56e70*/  LDL.LU R9, [R1+0x844] ;  /* 0x0008440001097983 */ /* 0x000ea80000300800 */
[----:B-1----:R-:W2:Y:S04]  /*56e80*/  LDL.LU R10, [R1+0x848] ;  /* 0x00084800010a7983 */ /* 0x002ea80000300800 */
[----:B------:R-:W2:Y:S04]  /*56e90*/  LDL.LU R11, [R1+0x84c] ;  /* 0x00084c00010b7983 */ /* 0x000ea80000300800 */
[----:B------:R-:W3:Y:S04]  /*56ea0*/  LDL.LU R16, [R1+0x860] ;  /* 0x0008600001107983 */ /* 0x000ee80000300800 */
[----:B------:R-:W3:Y:S04]  /*56eb0*/  LDL.LU R17, [R1+0x864] ;  /* 0x0008640001117983 */ /* 0x000ee80000300800 */
[----:B------:R-:W3:Y:S04]  /*56ec0*/  LDL.LU R18, [R1+0x868] ;  /* 0x0008680001127983 */ /* 0x000ee80000300800 */
[----:B------:R-:W3:Y:S01]  /*56ed0*/  LDL.LU R19, [R1+0x86c] ;  /* 0x00086c0001137983 */ /* 0x000ee20000300800 */
[----:B------:R-:W-:-:S03]  /*56ee0*/  IMAD.MOV.U32 R25, RZ, RZ, R0 ;  /* 0x000000ffff197224 */ /* 0x000fc600078e0000 */
[----:B--2---:R-:W-:Y:S04]  /*56ef0*/  STL.64 [R1+0x4c60], R10 ;  /* 0x004c600a01007387 */ /* 0x004fe80000100a00 */
[----:B------:R0:W-:Y:S04]  /*56f00*/  STL.64 [R1+0x4c58], R8 ;  /* 0x004c580801007387 */ /* 0x0001e80000100a00 */
[----:B0-----:R-:W2:Y:S04]  /*56f10*/  LDL.LU R8, [R1+0x850] ;  /* 0x0008500001087983 */ /* 0x001ea80000300800 */
[----:B------:R-:W2:Y:S04]  /*56f20*/  LDL.LU R9, [R1+0x854] ;  /* 0x0008540001097983 */ /* 0x000ea80000300800 */
[----:B------:R-:W2:Y:S04]  /*56f30*/  LDL.LU R10, [R1+0x858] ;  /* 0x00085800010a7983 */ /* 0x000ea80000300800 */
[----:B------:R-:W2:Y:S04]  /*56f40*/  LDL.LU R11, [R1+0x85c] ;  /* 0x00085c00010b7983 */ /* 0x000ea80000300800 */
[----:B----4-:R-:W-:Y:S04]  /*56f50*/  STL.64 [R1+0x4c40], R6 ;  /* 0x004c400601007387 */ /* 0x010fe80000100a00 */
[----:B---3--:R0:W-:Y:S04]  /*56f60*/  STL.64 [R1+0x4c38], R4 ;  /* 0x004c380401007387 */ /* 0x0081e80000100a00 */
[----:B0-----:R-:W3:Y:S04]  /*56f70*/  LDL.LU R4, [R1+0x830] ;  /* 0x0008300001047983 */ /* 0x001ee80000300800 */
[----:B------:R-:W3:Y:S04]  /*56f80*/  LDL.LU R5, [R1+0x834] ;  /* 0x0008340001057983 */ /* 0x000ee80000300800 */
[----:B------:R-:W3:Y:S04]  /*56f90*/  LDL.LU R6, [R1+0x838] ;  /* 0x0008380001067983 */ /* 0x000ee80000300800 */
[----:B------:R-:W3:Y:S04]  /*56fa0*/  LDL.LU R7, [R1+0x83c] ;  /* 0x00083c0001077983 */ /* 0x000ee80000300800 */
[----:B------:R-:W4:Y:S04]  /*56fb0*/  LDL.LU R0, [R1+0x1ff0] ;  /* 0x001ff00001007983 */ /* 0x000f280000300800 */
[----:B------:R-:W-:Y:S04]  /*56fc0*/  STL.64 [R1+0x4c00], R26 ;  /* 0x004c001a01007387 */ /* 0x000fe80000100a00 */
        /* <DEDUP_REMOVED lines=58> */
[----:B------:R0:W-:Y:S04]  /*57370*/  STL.64 [R1+0x4b60], R10 ;  /* 0x004b600a01007387 */ /* 0x0001e80000100a00 */
[----:B0-----:R-:W3:Y:S04]  /*57380*/  LDL.LU R10, [R1+0x1fe8] ;  /* 0x001fe800010a7983 */ /* 0x001ee80000300800 */
[----:B------:R-:W4:Y:S04]  /*57390*/  LDL.LU R11, [R1+0x1ff4] ;  /* 0x001ff400010b7983 */ /* 0x000f280000300800 */
[----:B------:R0:W-:Y:S04]  /*573a0*/  STL.64 [R1+0x4b58], R8 ;  /* 0x004b580801007387 */ /* 0x0001e80000100a00 */
[----:B0-----:R-:W3:Y:S04]  /*573b0*/  LDL.LU R8, [R1+0x1fd8] ;  /* 0x001fd80001087983 */ /* 0x001ee80000300800 */
        /* <DEDUP_REMOVED lines=12> */
[----:B------:R-:W2:Y:S04]  /*57480*/  LDL.LU.64 R24, [R1+0x4c08] ;  /* 0x004c080001187983 */ /* 0x000ea80000300a00 */
[----:B------:R0:W-:Y:S04]  /*57490*/  STL.64 [R1+0x4b40], R6 ;  /* 0x004b400601007387 */ /* 0x0001e80000100a00 */
[----:B0-----:R-:W3:Y:S04]  /*574a0*/  LDL.LU R6, [R1+0x1fe4] ;  /* 0x001fe40001067983 */ /* 0x001ee80000300800 */
[----:B------:R-:W3:Y:S04]  /*574b0*/  LDL.LU R7, [R1+0x1fe0] ;  /* 0x001fe00001077983 */ /* 0x000ee80000300800 */
[----:B------:R0:W-:Y:S04]  /*574c0*/  STL.64 [R1+0x4b38], R4 ;  /* 0x004b380401007387 */ /* 0x0001e80000100a00 */
[----:B0-----:R-:W3:Y:S01]  /*574d0*/  LDL.LU R5, [R1+0x1fdc] ;  /* 0x001fdc0001057983 */ /* 0x001ee20000300800 */
[----:B--2---:R-:W-:Y:S03]  /*574e0*/  HMMA.16816.F32 R12, R12, R2, R24 ;  /* 0x000000020c0c723c */ /* 0x004fe60000001818 */
[----:B------:R-:W2:Y:S04]  /*574f0*/  LDL.LU.64 R26, [R1+0x4c00] ;  /* 0x004c0000011a7983 */ /* 0x000ea80000300a00 */
[----:B------:R-:W2:Y:S01]  /*57500*/  LDL.LU.64 R24, [R1+0x4bf8] ;  /* 0x004bf80001187983 */ /* 0x000ea20000300a00 */
[----:B------:R-:W-:-:S02]  /*57510*/  IMAD R4, R10, 0x100, R9 ;  /* 0x000001000a047824 */ /* 0x000fc400078e0209 */
[----:B----4-:R-:W-:Y:S01]  /*57520*/  IMAD R0, R0, 0x100, R11 ;  /* 0x0000010000007824 */ /* 0x010fe200078e020b */
[----:B------:R-:W-:Y:S04]  /*57530*/  STL [R1+0x4b34], R2 ;  /* 0x004b340201007387 */ /* 0x000fe80000100800 */
[----:B------:R0:W-:Y:S04]  /*57540*/  STL [R1+0x4b30], R3 ;  /* 0x004b300301007387 */ /* 0x0001e80000100800 */
[----:B------:R1:W-:Y:S04]  /*57550*/  STL.64 [R1+0x10b0], R12 ;  /* 0x0010b00c01007387 */ /* 0x0003e80000100a00 */
[----:B------:R4:W-:Y:S04]  /*57560*/  STL.64 [R1+0x10b8], R14 ;  /* 0x0010b80e01007387 */ /* 0x0009e80000100a00 */
[----:B0-----:R-:W2:Y:S01]  /*57570*/  LDL.LU R3, [R1+0x200c] ;  /* 0x00200c0001037983 */ /* 0x001ea20000300800 */
[----:B---3--:R-:W-:-:S02]  /*57580*/  IMAD R8, R8, 0x100, R5 ;  /* 0x0000010008087824 */ /* 0x008fc400078e0205 */
[----:B------:R-:W-:-:S03]  /*57590*/  IMAD R5, R7, 0x100, R6 ;  /* 0x0000010007057824 */ /* 0x000fc600078e0206 */
[----:B-1----:R-:W-:Y:S02]  /*575a0*/  F2FP.F16.E5M2.UNPACK_B R12, R8 ;  /* 0x00000008ff0c723e */ /* 0x002fe400020004ff */
[----:B------:R-:W-:Y:S02]  /*575b0*/  F2FP.F16.E5M2.UNPACK_B R13, R5 ;  /* 0x00000005ff0d723e */ /* 0x000fe400020004ff */
[----:B----4-:R-:W-:Y:S02]  /*575c0*/  F2FP.F16.E5M2.UNPACK_B R14, R4 ;  /* 0x00000004ff0e723e */ /* 0x010fe400020004ff */
[----:B------:R-:W-:Y:S02]  /*575d0*/  F2FP.F16.E5M2.UNPACK_B R15, R0 ;  /* 0x00000000ff0f723e */ /* 0x000fe400020004ff */
[----:B------:R-:W3:Y:S05]  /*575e0*/  LDL.LU R0, [R1+0x2008] ;  /* 0x0020080001007983 */ /* 0x000eea0000300800 */
[----:B--2---:R-:W-:-:S15]  /*575f0*/  HMMA.16816.F32 R4, R12, R24, R16 ;  /* 0x000000180c04723c */ /* 0x004fde0000001810 */
[----:B------:R-:W-:-:S04]  /*57600*/  NOP ;  /* 0x0000000000007918 */ /* 0x000fc80000000000 */
[----:B------:R-:W-:Y:S04]  /*57610*/  STL.64 [R1+0x1600], R4 ;  /* 0x0016000401007387 */ /* 0x000fe80000100a00 */
[----:B------:R0:W-:Y:S04]  /*57620*/  STL.64 [R1+0x1608], R6 ;  /* 0x0016080601007387 */ /* 0x0001e80000100a00 */
[----:B------:R-:W2:Y:S01]  /*57630*/  LDL.LU R8, [R1+0x750] ;  /* 0x0007500001087983 */ /* 0x000ea20000300800 */
[----:B0-----:R-:W-:-:S15]  /*57640*/  HMMA.16816.F32 R4, R12, R26, R20 ;  /* 0x0000001a0c04723c */ /* 0x001fde0000001814 */
[----:B------:R-:W-:-:S04]  /*57650*/  NOP ;  /* 0x0000000000007918 */ /* 0x000fc80000000000 */
[----:B------:R-:W-:Y:S04]  /*57660*/  STL.64 [R1+0x15f0], R4 ;  /* 0x0015f00401007387 */ /* 0x000fe80000100a00 */
[----:B------:R-:W-:Y:S04]  /*57670*/  STL.64 [R1+0x15f8], R6 ;  /* 0x0015f80601007387 */ /* 0x000fe80000100a00 */
[----:B------:R-:W2:Y:S04]  /*57680*/  LDL.LU R9, [R1+0x754] ;  /* 0x0007540001097983 */ /* 0x000ea80000300800 */
        /* <DEDUP_REMOVED lines=14> */
[----:B--2---:R0:W-:Y:S04]  /*57770*/  STL.64 [R1+0x4bd0], R26 ;  /* 0x004bd01a01007387 */ /* 0x0041e80000100a00 */
[----:B0-----:R-:W2:Y:S04]  /*57780*/  LDL R26, [R1] ;  /* 0x00000000011a7983 */ /* 0x001ea80000100800 */
[----:B------:R-:W2:Y:S04]  /*57790*/  LDL R27, [R1+0x4] ;  /* 0x00000400011b7983 */ /* 0x000ea80000100800 */
[----:B------:R0:W-:Y:S04]  /*577a0*/  STL.64 [R1+0x4bc8], R24 ;  /* 0x004bc81801007387 */ /* 0x0001e80000100a00 */
[----:B0-----:R-:W2:Y:S04]  /*577b0*/  LDL.64 R24, [R1+0x8] ;  /* 0x0000080001187983 */ /* 0x001ea80000100a00 */
        /* <DEDUP_REMOVED lines=30> */
[----:B------:R-:W3:Y:S04]  /*579a0*/  LDL.LU R4, [R1+0x730] ;  /* 0x0007300001047983 */ /* 0x000ee80000300800 */
[----:B------:R-:W3:Y:S04]  /*579b0*/  LDL.LU R5, [R1+0x734] ;  /* 0x0007340001057983 */ /* 0x000ee80000300800 */
[----:B------:R-:W3:Y:S04]  /*579c0*/  LDL.LU R6, [R1+0x738] ;  /* 0x0007380001067983 */ /* 0x000ee80000300800 */
[----:B------:R-:W3:Y:S01]  /*579d0*/  LDL.LU R7, [R1+0x73c] ;  /* 0x00073c0001077983 */ /* 0x000ee20000300800 */
[----:B--2---:R-:W-:Y:S03]  /*579e0*/  HMMA.16816.F32 R20, R12, R24, R20 ;  /* 0x000000180c14723c */ /* 0x004fe60000001814 */
        /* <DEDUP_REMOVED lines=8> */
[----:B0-----:R-:W3:Y:S04]  /*57a70*/  LDL.LU.64 R22, [R1+0x4bf0] ;  /* 0x004bf00001167983 */ /* 0x001ee80000300a00 */
[----:B------:R-:W3:Y:S01]  /*57a80*/  LDL.LU.64 R20, [R1+0x4be8] ;  /* 0x004be80001147983 */ /* 0x000ee20000300a00 */
[----:B------:R-:W-:-:S02]  /*57a90*/  IMAD.MOV.U32 R2, RZ, RZ, R25 ;  /* 0x000000ffff027224 */ /* 0x000fc400078e0019 */
[----:B---3--:R-:W-:Y:S01]  /*57aa0*/  HMMA.16816.F32 R24, R12, R26, R20 ;  /* 0x0000001a0c18723c */ /* 0x008fe20000001814 */
[----:B------:R-:W3:Y:S04]  /*57ab0*/  LDL.LU.64 R22, [R1+0x4be0] ;  /* 0x004be00001167983 */ /* 0x000ee80000300a00 */
[----:B------:R-:W3:-:S14]  /*57ac0*/  LDL.LU.64 R20, [R1+0x4bd8] ;  /* 0x004bd80001147983 */ /* 0x000edc0000300a00 */
        /* <DEDUP_REMOVED lines=10> */
[----:B------:R0:W-:Y:S04]  /*57b70*/  STL.64 [R1+0x4ac0], R28 ;  /* 0x004ac01c01007387 */ /* 0x0001e80000100a00 */
[----:B0-----:R-:W2:Y:S04]  /*57b80*/  LDL.LU R28, [R1+0x2004] ;  /* 0x00200400011c7983 */ /* 0x001ea80000300800 */
        /* <DEDUP_REMOVED lines=64> */
[----:B0-----:R-:W3:Y:S04]  /*57f90*/  LDL.LU.64 R6, [R1+0x4b40] ;  /* 0x004b400001067983 */ /* 0x001ee80000300a00 */
[----:B------:R-:W2:Y:S04]  /*57fa0*/  LDL.LU.64 R4, [R1+0x4b38] ;  /* 0x004b380001047983 */ /* 0x000ea80000300a00 */
[----:B------:R-:W-:Y:S04]  /*57fb0*/  STL [R1+0x4ad0], R10 ;  /* 0x004ad00a01007387 */ /* 0x000fe80000100800 */
[----:B------:R2:W-:Y:S01]  /*57fc0*/  STL.64 [R1+0x4ac8], R8 ;  /* 0x004ac80801007387 */ /* 0x0005e20000100a00 */
[----:B------:R-:W-:Y:S01]  /*57fd0*/  IMAD R0, R0, 0x100, R3 ;  /* 0x0000010000007824 */ /* 0x000fe200078e0203 */
[C---:B---3--:R-:W-:Y:S08]  /*57fe0*/  HMMA.16816.F32 R16, R12.reuse, R6, R16 ;  /* 0x000000060c10723c */ /* 0x048ff00000001810 */
[----:B--2---:R-:W-:Y:S01]  /*57ff0*/  HMMA.16816.F32 R8, R12, R4, R20 ;  /* 0x000000040c08723c */ /* 0x004fe20000001814 */
[----:B------:R0:W-:Y:S02]  /*58000*/  STL [R1+0x4a50], R5 ;  /* 0x004a500501007387 */ /* 0x0001e40000100800 */
[----:B0-----:R-:W-:-:S08]  /*58010*/  IMAD R5, R27, 0x100, R26 ;  /* 0x000001001b057824 */ /* 0x001fd000078e021a */
[----:B------:R-:W-:Y:S04]  /*58020*/  STL.64 [R1+0x1530], R16 ;  /* 0x0015301001007387 */ /* 0x000fe80000100a00 */
[----:B------:R-:W-:Y:S04]  /*58030*/  STL.64 [R1+0x1538], R18 ;  /* 0x0015381201007387 */ /* 0x000fe80000100a00 */
[----:B------:R-:W-:Y:S04]  /*58040*/  STL.64 [R1+0x4b00], R6 ;  /* 0x004b000601007387 */ /* 0x000fe80000100a00 */
[----:B------:R-:W-:Y:S04]  /*58050*/  STL.64 [R1+0x1520], R8 ;  /* 0x0015200801007387 */ /* 0x000fe80000100a00 */
[----:B------:R-:W-:Y:S04]  /*58060*/  STL.64 [R1+0x1528], R10 ;  /* 0x0015280a01007387 */ /* 0x000fe80000100a00 */
[----:B------:R0:W-:Y:S04]  /*58070*/  STL [R1+0x4af8], R4 ;  /* 0x004af80401007387 */ /* 0x0001e80000100800 */
[----:B------:R-:W-:Y:S04]  /*58080*/  STL [R1+0x50], R5 ;  /* 0x0000500501007387 */ /* 0x000fe80000100800 */
[----:B------:R-:W2:Y:S01]  /*58090*/  LDL.LU R20, [R1+0x6a0] ;  /* 0x0006a00001147983 */ /* 0x000ea20000300800 */
[----:B0-----:R-:W-:-:S05]  /*580a0*/  IMAD R4, R29, 0x100, R28 ;  /* 0x000001001d047824 */ /* 0x001fca00078e021c */
[----:B------:R0:W-:Y:S04]  /*580b0*/  STL [R1+0x54], R4 ;  /* 0x0000540401007387 */ /* 0x0001e80000100800 */
[----:B------:R-:W-:Y:S04]  /*580c0*/  STL [R1+0x58], R0 ;  /* 0x0000580001007387 */ /* 0x000fe80000100800 */
        /* <DEDUP_REMOVED lines=8> */
[----:B----4-:R-:W-:Y:S04]  /*58150*/  STL.64 [R1+0x4ad8], R24 ;  /* 0x004ad81801007387 */ /* 0x010fe80000100a00 */
[----:B------:R-:W2:Y:S04]  /*58160*/  LDL.LU R8, [R1+0x6d0] ;  /* 0x0006d00001087983 */ /* 0x000ea80000300800 */
[----:B------:R-:W2:Y:S04]  /*58170*/  LDL.LU R9, [R1+0x6d4] ;  /* 0x0006d40001097983 */ /* 0x000ea80000300800 */
[----:B------:R-:W4:Y:S04]  /*58180*/  LDL.LU R10, [R1+0x6d8] ;  /* 0x0006d800010a7983 */ /* 0x000f280000300800 */
[----:B------:R-:W4:Y:S04]  /*58190*/  LDL.LU R11, [R1+0x6dc] ;  /* 0x0006dc00010b7983 */ /* 0x000f280000300800 */
[----:B0-----:R-:W2:Y:S04]  /*581a0*/  LDL.LU R4, [R1+0x6f0] ;  /* 0x0006f00001047983 */ /* 0x001ea80000300800 */
        /* <DEDUP_REMOVED lines=15> */
[----:B------:R-:W-:Y:S04]  /*582a0*/  STL.64 [R1+0x4ae8], R8 ;  /* 0x004ae80801007387 */ /* 0x000fe80000100a00 */
[----:B------:R-:W4:Y:S01]  /*582b0*/  LDL R26, [R1+0x8] ;  /* 0x00000800011a7983 */ /* 0x000f220000100800 */
[----:B------:R-:W-:-:S03]  /*582c0*/  IMAD.MOV.U32 R27, RZ, RZ, R2 ;  /* 0x000000ffff1b7224 */ /* 0x000fc600078e0002 */
[----:B------:R-:W2:Y:S01]  /*582d0*/  LDL.LU R2, [R1+0x4b34] ;  /* 0x004b340001027983 */ /* 0x000ea20000300800 */
[----:B---3--:R-:W-:-:S03]  /*582e0*/  IMAD R0, R0, 0x100, R3 ;  /* 0x0000010000007824 */ /* 0x008fc600078e0203 */
[----:B----4-:R-:W-:Y:S04]  /*582f0*/  STL.64 [R1+0x4b18], R26 ;  /* 0x004b181a01007387 */ /* 0x010fe80000100a00 */
[----:B--2---:R0:W-:Y:S04]  /*58300*/  STL.64 [R1+0x4b10], R24 ;  /* 0x004b101801007387 */ /* 0x0041e80000100a00 */
        /* <DEDUP_REMOVED lines=22> */
[----:B------:R-:W2:-:S13]  /*58470*/  LDL.LU.64 R4, [R1+0x4b20] ;  /* 0x004b200001047983 */ /* 0x000e9a0000300a00 */
        /* <DEDUP_REMOVED lines=18> */
[----:B------:R-:W3:Y:S04]  /*585a0*/  LDL.LU.64 R24, [R1+0x4b10] ;  /* 0x004b100001187983 */ /* 0x000ee80000300a00 */
[----:B------:R-:W3:Y:S02]  /*585b0*/  LDL.LU.64 R4, [R1+0x4b08] ;  /* 0x004b080001047983 */ /* 0x000ee40000300a00 */
[----:B---3--:R-:W-:-:S15]  /*585c0*/  HMMA.16816.F32 R4, R12, R24, R4 ;  /* 0x000000180c04723c */ /* 0x008fde0000001804 */
[----:B------:R-:W-:-:S04]  /*585d0*/  NOP ;  /* 0x0000000000007918 */ /* 0x000fc80000000000 */
[----:B------:R-:W-:Y:S04]  /*585e0*/  STL.64 [R1+0x1500], R4 ;  /* 0x0015000401007387 */ /* 0x000fe80000100a00 */
[----:B------:R0:W-:Y:S04]  /*585f0*/  STL.64 [R1+0x1508], R6 ;  /* 0x0015080601007387 */ /* 0x0001e80000100a00 */
[----:B0-----:R-:W3:Y:S04]  /*58600*/  LDL.LU.64 R6, [R1+0x4b00] ;  /* 0x004b000001067983 */ /* 0x001ee80000300a00 */
[----:B------:R-:W4:Y:S01]  /*58610*/  LDL.LU R4, [R1+0x4af8] ;  /* 0x004af80001047983 */ /* 0x000f220000300800 */
[----:B------:R-:W-:-:S02]  /*58620*/  IMAD.MOV.U32 R5, RZ, RZ, R24 ;  /* 0x000000ffff057224 */ /* 0x000fc400078e0018 */
[----:B--2---:R-:W-:Y:S01]  /*58630*/  HMMA.16816.F32 R24, R12, R26, R8 ;  /* 0x0000001a0c18723c */ /* 0x004fe20000001808 */
[----:B---3--:R-:W-:Y:S04]  /*58640*/  STL.64 [R1+0x4a60], R6 ;  /* 0x004a600601007387 */ /* 0x008fe80000100a00 */
[----:B----4-:R0:W-:Y:S04]  /*58650*/  STL.64 [R1+0x4a58], R4 ;  /* 0x004a580401007387 */ /* 0x0101e80000100a00 */
[----:B0-----:R-:W2:Y:S04]  /*58660*/  LDL.LU R4, [R1+0x660] ;  /* 0x0006600001047983 */ /* 0x001ea80000300800 */
[----:B------:R-:W2:Y:S04]  /*58670*/  LDL.LU R5, [R1+0x664] ;  /* 0x0006640001057983 */ /* 0x000ea80000300800 */
[----:B------:R-:W2:Y:S04]  /*58680*/  LDL.LU R6, [R1+0x668] ;  /* 0x0006680001067983 */ /* 0x000ea80000300800 */
[----:B------:R-:W2:Y:S04]  /*58690*/  LDL.LU R7, [R1+0x66c] ;  /* 0x00066c0001077983 */ /* 0x000ea80000300800 */
[----:B------:R-:W3:Y:S04]  /*586a0*/  LDL.LU.64 R10, [R1+0x4af0] ;  /* 0x004af000010a7983 */ /* 0x000ee80000300a00 */
[----:B------:R-:W3:Y:S04]  /*586b0*/  LDL.LU.64 R8, [R1+0x4ae8] ;  /* 0x004ae80001087983 */ /* 0x000ee80000300a00 */
[----:B------:R-:W-:Y:S04]  /*586c0*/  STL.64 [R1+0x14f0], R24 ;  /* 0x0014f01801007387 */ /* 0x000fe80000100a00 */
[----:B------:R0:W-:Y:S01]  /*586d0*/  STL.64 [R1+0x14f8], R26 ;  /* 0x0014f81a01007387 */ /* 0x0001e20000100a00 */
[----:B------:R-:W-:-:S03]  /*586e0*/  IMAD.MOV.U32 R3, RZ, RZ, R29 ;  /* 0x000000ffff037224 */ /* 0x000fc600078e001d */
[----:B0-----:R-:W4:Y:S04]  /*586f0*/  LDL.LU.64 R26, [R1+0x4ae0] ;  /* 0x004ae000011a7983 */ /* 0x001f280000300a00 */
[----:B------:R-:W4:Y:S01]  /*58700*/  LDL.LU.64 R24, [R1+0x4ad8] ;  /* 0x004ad80001187983 */ /* 0x000f220000300a00 */
[----:B---3--:R-:W-:-:S15]  /*58710*/  HMMA.16816.F32 R8, R12, R28, R8 ;  /* 0x0000001c0c08723c */ /* 0x008fde0000001808 */
[----:B------:R-:W-:-:S04]  /*58720*/  NOP ;  /* 0x0000000000007918 */ /* 0x000fc80000000000 */
[----:B------:R-:W-:Y:S04]  /*58730*/  STL.64 [R1+0x14e0], R8 ;  /* 0x0014e00801007387 */ /* 0x000fe80000100a00 */
[----:B------:R0:W-:Y:S04]  /*58740*/  STL.64 [R1+0x14e8], R10 ;  /* 0x0014e80a01007387 */ /* 0x0001e80000100a00 */
[----:B0-----:R-:W3:Y:S04]  /*58750*/  LDL.LU R10, [R1+0x4ad0] ;  /* 0x004ad000010a7983 */ /* 0x001ee80000300800 */
[----:B------:R-:W2:Y:S01]  /*58760*/  LDL.LU.64 R8, [R1+0x4ac8] ;  /* 0x004ac80001087983 */ /* 0x000ea20000300a00 */
[----:B------:R-:W-:-:S03]  /*58770*/  IMAD.MOV.U32 R11, RZ, RZ, R28 ;  /* 0x000000ffff0b7224 */ /* 0x000fc600078e001c */
[----:B------:R-:W4:Y:S02]  /*58780*/  LDL.LU.64 R28, [R1+0x4ac0] ;  /* 0x004ac000011c7983 */ /* 0x000f240000300a00 */
[----:B----4-:R-:W-:-:S15]  /*58790*/  HMMA.16816.F32 R24, R12, R28, R24 ;  /* 0x0000001c0c18723c */ /* 0x010fde0000001818 */
[----:B------:R-:W-:-:S04]  /*587a0*/  NOP ;  /* 0x0000000000007918 */ /* 0x000fc80000000000 */
[----:B------:R-:W-:Y:S04]  /*587b0*/  STL.64 [R1+0x14d0], R24 ;  /* 0x0014d01801007387 */ /* 0x000fe80000100a00 */
[----:B------:R0:W-:Y:S04]  /*587c0*/  STL.64 [R1+0x14d8], R26 ;  /* 0x0014d81a01007387 */ /* 0x0001e80000100a00 */
[----:B0-----:R-:W4:Y:S04]  /*587d0*/  LDL.LU.64 R26, [R1+0x4ab8] ;  /* 0x004ab800011a7983 */ /* 0x001f280000300a00 */
[----:B------:R-:W2:Y:S04]  /*587e0*/  LDL.LU.64 R24, [R1+0x4ab0] ;  /* 0x004ab00001187983 */ /* 0x000ea80000300a00 */
[----:B------:R-:W-:Y:S01]  /*587f0*/  STL [R1+0x4a28], R29 ;  /* 0x004a281d01007387 */ /* 0x000fe20000100800 */
        /* <DEDUP_REMOVED lines=17> */
[----:B------:R-:W2:Y:S01]  /*58910*/  LDL.LU R27, [R1+0x69c] ;  /* 0x00069c00011b7983 */ /* 0x000ea20000300800 */
[C---:B----4-:R-:W-:Y:S08]  /*58920*/  HMMA.16816.F32 R16, R12.reuse, R20, R16 ;  /* 0x000000140c10723c */ /* 0x050ff00000001810 */
[----:B--2---:R-:W-:-:S15]  /*58930*/  HMMA.16816.F32 R24, R12, R22, R24 ;  /* 0x000000160c18723c */ /* 0x004fde0000001818 */
[----:B------:R-:W-:-:S04]  /*58940*/  NOP ;  /* 0x0000000000007918 */ /* 0x000fc80000000000 */
[----:B------:R-:W-:Y:S04]  /*58950*/  STL.64 [R1+0x14a0], R24 ;  /* 0x0014a01801007387 */ /* 0x000fe80000100a00 */
[----:B------:R0:W-:Y:S02]  /*58960*/  STL.64 [R1+0x14a8], R26 ;  /* 0x0014a81a01007387 */ /* 0x0001e40000100a00 */
[----:B0-----:R-:W-:Y:S02]  /*58970*/  IMAD.MOV.U32 R26, RZ, RZ, R11 ;  /* 0x000000ffff1a7224 */ /* 0x001fe400078e000b */
[----:B------:R-:W3:Y:S04]  /*58980*/  LDL.LU R11, [R1+0x4a88] ;  /* 0x004a8800010b7983 */ /* 0x000ee80000300800 */
[----:B------:R-:W-:Y:S04]  /*58990*/  STL.64 [R1+0x1490], R16 ;  /* 0x0014901001007387 */ /* 0x000fe80000100a00 */
[----:B------:R0:W-:Y:S04]  /*589a0*/  STL.64 [R1+0x1498], R18 ;  /* 0x0014981201007387 */ /* 0x0001e80000100a00 */
[----:B0-----:R-:W2:Y:S04]  /*589b0*/  LDL.LU.64 R18, [R1+0x4a80] ;  /* 0x004a800001127983 */ /* 0x001ea80000300a00 */
[----:B------:R-:W4:Y:S04]  /*589c0*/  LDL.LU.64 R16, [R1+0x4a78] ;  /* 0x004a780001107983 */ /* 0x000f280000300a00 */
[----:B------:R-:W2:Y:S01]  /*589d0*/  LDL.64 R24, [R1+0x8] ;  /* 0x0000080001187983 */ /* 0x000ea20000100a00 */
[----:B------:R-:W-:-:S05]  /*589e0*/  IMAD.MOV.U32 R27, RZ, RZ, R3 ;  /* 0x000000ffff1b7224 */ /* 0x000fca00078e0003 */
[----:B------:R-:W-:Y:S04]  /*589f0*/  STL.64 [R1+0x49f8], R26 ;  /* 0x0049f81a01007387 */ /* 0x000fe80000100a00 */
[----:B--2---:R0:W-:Y:S04]  /*58a00*/  STL.64 [R1+0x49f0], R24 ;  /* 0x0049f01801007387 */ /* 0x0041e80000100a00 */
        /* <DEDUP_REMOVED lines=9> */
[----:B------:R-:W2:Y:S01]  /*58aa0*/  LDL.LU R23, [R1+0x5ec] ;  /* 0x0005ec0001177983 */ /* 0x000ea20000300800 */
[C---:B----4-:R-:W-:Y:S03]  /*58ab0*/  HMMA.16816.F32 R4, R12.reuse, R16, R4 ;  /* 0x000000100c04723c */ /* 0x050fe60000001804 */
[----:B--2---:R-:W-:Y:S04]  /*58ac0*/  STL.64 [R1+0x4a08], R22 ;  /* 0x004a081601007387 */ /* 0x004fe80000100a00 */
[----:B------:R0:W-:Y:S02]  /*58ad0*/  STL.64 [R1+0x4a00], R20 ;  /* 0x004a001401007387 */ /* 0x0001e40000100a00 */
[----:B0-----:R-:W-:-:S15]  /*58ae0*/  HMMA.16816.F32 R20, R12, R18, R24 ;  /* 0x000000120c14723c */ /* 0x001fde0000001818 */
[----:B------:R-:W-:-:S04]  /*58af0*/  NOP ;  /* 0x0000000000007918 */ /* 0x000fc80000000000 */
[----:B------:R-:W-:Y:S04]  /*58b00*/  STL.64 [R1+0x1480], R20 ;  /* 0x0014801401007387 */ /* 0x000fe80000100a00 */
[----:B------:R-:W-:Y:S04]  /*58b10*/  STL.64 [R1+0x1488], R22 ;  /* 0x0014881601007387 */ /* 0x000fe80000100a00 */
[----:B------:R0:W-:Y:S04]  /*58b20*/  STL.64 [R1+0x1470], R4 ;  /* 0x0014700401007387 */ /* 0x0001e80000100a00 */
[----:B------:R1:W-:Y:S04]  /*58b30*/  STL.64 [R1+0x1478], R6 ;  /* 0x0014780601007387 */ /* 0x0003e80000100a00 */
[----:B0-----:R-:W2:Y:S04]  /*58b40*/  LDL.LU R4, [R1+0x640] ;  /* 0x0006400001047983 */ /* 0x001ea80000300800 */
[----:B------:R-:W2:Y:S04]  /*58b50*/  LDL.LU R5, [R1+0x644] ;  /* 0x0006440001057983 */ /* 0x000ea80000300800 */
[----:B-1----:R-:W4:Y:S04]  /*58b60*/  LDL.LU R6, [R1+0x648] ;  /* 0x0006480001067983 */ /* 0x002f280000300800 */
[----:B------:R-:W4:Y:S01]  /*58b70*/  LDL.LU R7, [R1+0x64c] ;  /* 0x00064c0001077983 */ /* 0x000f220000300800 */
[----:B------:R-:W-:-:S03]  /*58b80*/  IMAD.MOV.U32 R26, RZ, RZ, R2 ;  /* 0x000000ffff1a7224 */ /* 0x000fc600078e0002 */
[----:B----4-:R-:W-:Y:S04]  /*58b90*/  STL.64 [R1+0x4a70], R6 ;  /* 0x004a700601007387 */ /* 0x010fe80000100a00 */
[----:B--2---:R0:W-:Y:S04]  /*58ba0*/  STL.64 [R1+0x4a68], R4 ;  /* 0x004a680401007387 */ /* 0x0041e80000100a00 */
[----:B0-----:R-:W3:Y:S04]  /*58bb0*/  LDL.LU R4, [R1+0x650] ;  /* 0x0006500001047983 */ /* 0x001ee80000300800 */
[----:B------:R-:W3:Y:S04]  /*58bc0*/  LDL.LU R5, [R1+0x654] ;  /* 0x0006540001057983 */ /* 0x000ee80000300800 */
[----:B------:R-:W3:Y:S04]  /*58bd0*/  LDL.LU R6, [R1+0x658] ;  /* 0x0006580001067983 */ /* 0x000ee80000300800 */
[----:B------:R-:W3:Y:S04]  /*58be0*/  LDL.LU R7, [R1+0x65c] ;  /* 0x00065c0001077983 */ /* 0x000ee80000300800 */
[----:B------:R-:W2:Y:S04]  /*58bf0*/  LDL.LU R29, [R1+0x201c] ;  /* 0x00201c00011d7983 */ /* 0x000ea80000300800 */
[----:B------:R-:W4:Y:S04]  /*58c00*/  LDL.LU R24, [R1+0x2018] ;  /* 0x0020180001187983 */ /* 0x000f280000300800 */
[----:B------:R-:W2:Y:S04]  /*58c10*/  LDL.LU R2, [R1+0x2024] ;  /* 0x0020240001027983 */ /* 0x000ea80000300800 */
[----:B------:R-:W2:Y:S04]  /*58c20*/  LDL.LU R3, [R1+0x202c] ;  /* 0x00202c0001037983 */ /* 0x000ea80000300800 */
[----:B------:R-:W4:Y:S01]  /*58c30*/  LDL.LU R25, [R1+0x2034] ;  /* 0x0020340001197983 */ /* 0x000f220000300800 */
[----:B------:R-:W-:-:S05]  /*58c40*/  IMAD.MOV.U32 R27, RZ, RZ, R0 ;  /* 0x000000ffff1b7224 */ /* 0x000fca00078e0000 */
        /* <DEDUP_REMOVED lines=16> */
[----:B------:R-:W2:Y:S01]  /*58d50*/  LDL.LU R23, [R1+0x61c] ;  /* 0x00061c0001177983 */ /* 0x000ea20000300800 */
[C---:B---3--:R-:W-:Y:S03]  /*58d60*/  HMMA.16816.F32 R4, R12.reuse, R10, R4 ;  /* 0x0000000a0c04723c */ /* 0x048fe60000001804 */
        /* <DEDUP_REMOVED lines=22> */
[----:B------:R3:W-:Y:S01]  /*58ed0*/  STL.64 [R1+0x4988], R10 ;  /* 0x0049880a01007387 */ /* 0x0007e20000100a00 */
[----:B--2---:R-:W-:Y:S01]  /*58ee0*/  HMMA.16816.F32 R24, R12, R6, R24 ;  /* 0x000000060c18723c */ /* 0x004fe20000001818 */
[----:B---3--:R-:W-:-:S02]  /*58ef0*/  IMAD.MOV.U32 R10, RZ, RZ, R5 ;  /* 0x000000ffff0a7224 */ /* 0x008fc400078e0005 */
[----:B------:R-:W2:Y:S04]  /*58f00*/  LDL.LU R5, [R1+0x4a50] ;  /* 0x004a500001057983 */ /* 0x000ea80000300800 */
[----:B------:R-:W3:Y:S04]  /*58f10*/  LDL R11, [R1+0x14] ;  /* 0x00001400010b7983 */ /* 0x000ee80000100800 */
[----:B------:R0:W-:Y:S04]  /*58f20*/  STL.64 [R1+0x4980], R8 ;  /* 0x0049800801007387 */ /* 0x0001e80000100a00 */
[----:B0-----:R-:W2:Y:S04]  /*58f30*/  LDL.LU R9, [R1+0x2020] ;  /* 0x0020200001097983 */ /* 0x001ea80000300800 */
        /* <DEDUP_REMOVED lines=10> */
[----:B------:R-:W2:Y:S04]  /*58fe0*/  LDL.LU.64 R24, [R1+0x4a30] ;  /* 0x004a300001187983 */ /* 0x000ea80000300a00 */
[----:B------:R-:W-:Y:S04]  /*58ff0*/  STL.64 [R1+0x4968], R6 ;  /* 0x0049680601007387 */ /* 0x000fe80000100a00 */
[----:B------:R0:W-:Y:S01]  /*59000*/  STL.64 [R1+0x4960], R4 ;  /* 0x0049600401007387 */ /* 0x0001e20000100a00 */
[----:B------:R-:W-:-:S02]  /*59010*/  IMAD R9, R9, 0x100, R2 ;  /* 0x0000010009097824 */ /* 0x000fc400078e0202 */
[----:B------:R-:W-:Y:S01]  /*59020*/  IMAD R8, R8, 0x100, R3 ;  /* 0x0000010008087824 */ /* 0x000fe200078e0203 */
[----:B0-----:R-:W3:Y:S04]  /*59030*/  LDL.LU R4, [R1+0x600] ;  /* 0x0006000001047983 */ /* 0x001ee80000300800 */
[----:B------:R-:W3:Y:S04]  /*59040*/  LDL.LU R5, [R1+0x604] ;  /* 0x0006040001057983 */ /* 0x000ee80000300800 */
[----:B------:R-:W3:Y:S04]  /*59050*/  LDL.LU R6, [R1+0x608] ;  /* 0x0006080001067983 */ /* 0x000ee80000300800 */
[----:B------:R-:W3:Y:S01]  /*59060*/  LDL.LU R7, [R1+0x60c] ;  /* 0x00060c0001077983 */ /* 0x000ee20000300800 */
[----:B--2---:R-:W-:-:S03]  /*59070*/  IMAD R24, R24, 0x100, R29 ;  /* 0x0000010018187824 */ /* 0x004fc600078e021d */
[----:B------:R-:W2:Y:S04]  /*59080*/  LDL.LU R29, [R1+0x4a28] ;  /* 0x004a2800011d7983 */ /* 0x000ea80000300800 */
[----:B------:R-:W2:Y:S04]  /*59090*/  LDL.LU R2, [R1+0x4a24] ;  /* 0x004a240001027983 */ /* 0x000ea80000300800 */
[----:B------:R-:W2:Y:S01]  /*590a0*/  LDL.LU R3, [R1+0x4a20] ;  /* 0x004a200001037983 */ /* 0x000ea20000300800 */
[----:B----4-:R-:W-:Y:S01]  /*590b0*/  IMAD R0, R0, 0x100, R25 ;  /* 0x0000010000007824 */ /* 0x010fe200078e0219 */
[----:B--2---:R-:W-:Y:S02]  /*590c0*/  HMMA.16816.F32 R12, R12, R2, R20 ;  /* 0x000000020c0c723c */ /* 0x004fe40000001814 */
[----:B------:R-:W2:Y:S04]  /*590d0*/  LDL.LU.64 R22, [R1+0x4a18] ;  /* 0x004a180001167983 */ /* 0x000ea80000300a00 */
[----:B------:R-:W2:Y:S04]  /*590e0*/  LDL.LU.64 R20, [R1+0x4a10] ;  /* 0x004a100001147983 */ /* 0x000ea80000300a00 */
[----:B------:R-:W-:Y:S09]  /*590f0*/  STL [R1+0x4958], R3 ;  /* 0x0049580301007387 */ /* 0x000ff20000100800 */
[----:B------:R0:W-:Y:S04]  /*59100*/  STL.64 [R1+0x330], R12 ;  /* 0x0003300c01007387 */ /* 0x0001e80000100a00 */
[----:B------:R1:W-:Y:S01]  /*59110*/  STL.64 [R1+0x338], R14 ;  /* 0x0003380e01007387 */ /* 0x0003e20000100a00 */
[----:B0-----:R-:W-:-:S02]  /*59120*/  F2FP.F16.E5M2.UNPACK_B R12, R24 ;  /* 0x00000018ff0c723e */ /* 0x001fc400020004ff */
[----:B------:R-:W-:Y:S02]  /*59130*/  F2FP.F16.E5M2.UNPACK_B R13, R9 ;  /* 0x00000009ff0d723e */ /* 0x000fe400020004ff */
[----:B-1----:R-:W-:Y:S02]  /*59140*/  F2FP.F16.E5M2.UNPACK_B R14, R8 ;  /* 0x00000008ff0e723e */ /* 0x002fe400020004ff */
[----:B------:R-:W-:-:S07]  /*59150*/  F2FP.F16.E5M2.UNPACK_B R15, R0 ;  /* 0x00000000ff0f723e */ /* 0x000fce00020004ff */
[----:B--2---:R-:W-:Y:S01]  /*59160*/  HMMA.16816.F32 R24, R12, R26, R20 ;  /* 0x0000001a0c18723c */ /* 0x004fe20000001814 */
[----:B------:R-:W2:Y:S04]  /*59170*/  LDL.LU.64 R22, [R1+0x4a08] ;  /* 0x004a080001167983 */ /* 0x000ea80000300a00 */
[----:B------:R-:W2:-:S14]  /*59180*/  LDL.LU.64 R20, [R1+0x4a00] ;  /* 0x004a000001147983 */ /* 0x000e9c0000300a00 */
[----:B------:R-:W-:Y:S04]  /*59190*/  STL.64 [R1+0x1420], R24 ;  /* 0x0014201801007387 */ /* 0x000fe80000100a00 */
[----:B------:R0:W-:Y:S04]  /*591a0*/  STL.64 [R1+0x1428], R26 ;  /* 0x0014281a01007387 */ /* 0x0001e80000100a00 */
[----:B0-----:R-:W2:Y:S04]  /*591b0*/  LDL.LU.64 R26, [R1+0x49f8] ;  /* 0x0049f800011a7983 */ /* 0x001ea80000300a00 */
[----:B------:R-:W4:Y:S01]  /*591c0*/  LDL.LU.64 R24, [R1+0x49f0] ;  /* 0x0049f00001187983 */ /* 0x000f220000300a00 */
[----:B---3--:R-:W-:-:S15]  /*591d0*/  HMMA.16816.F32 R8, R12, R10, R4 ;  /* 0x0000000a0c08723c */ /* 0x008fde0000001804 */
[----:B------:R-:W-:-:S04]  /*591e0*/  NOP ;  /* 0x0000000000007918 */ /* 0x000fc80000000000 */
[----:B------:R0:W-:Y:S04]  /*591f0*/  STL.64 [R1+0x1410], R8 ;  /* 0x0014100801007387 */ /* 0x0001e80000100a00 */
[----:B------:R-:W-:Y:S01]  /*59200*/  STL.64 [R1+0x1418], R10 ;  /* 0x0014180a01007387 */ /* 0x000fe20000100a00 */
[----:B----4-:R-:W-:-:S15]  /*59210*/  HMMA.16816.F32 R4, R12, R24, R16 ;  /* 0x000000180c04723c */ /* 0x010fde0000001810 */
[----:B------:R-:W-:-:S04]  /*59220*/  NOP ;  /* 0x0000000000007918 */ /* 0x000fc80000000000 */
[----:B------:R-:W-:Y:S04]  /*59230*/  STL.64 [R1+0x1400], R4 ;  /* 0x0014000401007387 */ /* 0x000fe80000100a00 */
[----:B------:R2:W-:Y:S04]  /*59240*/  STL.64 [R1+0x1408], R6 ;  /* 0x0014080601007387 */ /* 0x0005e80000100a00 */
[----:B0-----:R-:W3:Y:S01]  /*59250*/  LDL.LU R8, [R1+0x570] ;  /* 0x0005700001087983 */ /* 0x001ee20000300800 */
        /* <DEDUP_REMOVED lines=9> */
[----:B------:R-:W2:Y:S04]  /*592f0*/  LDL.LU R22, [R1+0x5b8] ;  /* 0x0005b80001167983 */ /* 0x000ea80000300800 */
[----:B------:R-:W2:Y:S01]  /*59300*/  LDL.LU R23, [R1+0x5bc] ;  /* 0x0005bc0001177983 */ /* 0x000ea20000300800 */
[----:B------:R-:W-:-:S02]  /*59310*/  IMAD.MOV.U32 R3, RZ, RZ, R24 ;  /* 0x000000ffff037224 */ /* 0x000fc400078e0018 */
[----:B------:R-:W-:Y:S01]  /*59320*/  IMAD.MOV.U32 R0, RZ, RZ, R25 ;  /* 0x000000ffff007224 */ /* 0x000fe200078e0019 */
[----:B------:R-:W3:Y:S04]  /*59330*/  LDL.LU R24, [R1+0x5d0] ;  /* 0x0005d00001187983 */ /* 0x000ee80000300800 */
[----:B------:R-:W3:Y:S04]  /*59340*/  LDL.LU R25, [R1+0x5d4] ;  /* 0x0005d40001197983 */ /* 0x000ee80000300800 */
[----:B------:R-:W3:Y:S04]  /*59350*/  LDL.LU R26, [R1+0x5d8] ;  /* 0x0005d800011a7983 */ /* 0x000ee80000300800 */
[----:B------:R-:W3:Y:S04]  /*59360*/  LDL.LU R27, [R1+0x5dc] ;  /* 0x0005dc00011b7983 */ /* 0x000ee80000300800 */
[----:B--2---:R-:W-:Y:S04]  /*59370*/  STL.64 [R1+0x49d8], R22 ;  /* 0x0049d81601007387 */ /* 0x004fe80000100a00 */
[----:B----4-:R0:W-:Y:S04]  /*59380*/  STL.64 [R1+0x49d0], R20 ;  /* 0x0049d01401007387 */ /* 0x0101e80000100a00 */
[----:B0-----:R-:W2:Y:S04]  /*59390*/  LDL.LU R20, [R1+0x5c0] ;  /* 0x0005c00001147983 */ /* 0x001ea80000300800 */
[----:B------:R-:W2:Y:S04]  /*593a0*/  LDL.LU R21, [R1+0x5c4] ;  /* 0x0005c40001157983 */ /* 0x000ea80000300800 */
[----:B------:R-:W2:Y:S04]  /*593b0*/  LDL.LU R22, [R1+0x5c8] ;  /* 0x0005c80001167983 */ /* 0x000ea80000300800 */
[----:B------:R-:W2:Y:S04]  /*593c0*/  LDL.LU R23, [R1+0x5cc] ;  /* 0x0005cc0001177983 */ /* 0x000ea80000300800 */
        /* <DEDUP_REMOVED lines=102> */
[----:B------:R-:W-:Y:S04]  /*59a30*/  STL [R1+0x48a0], R9 ;  /* 0x0048a00901007387 */ /* 0x000fe80000100800 */
[----:B------:R4:W-:Y:S01]  /*59a40*/  STL.64 [R1+0x48f8], R10 ;  /* 0x0048f80a01007387 */ /* 0x0009e20000100a00 */
[----:B------:R-:W-:-:S02]  /*59a50*/  IMAD R28, R28, 0x100, R26 ;  /* 0x000001001c1c7824 */ /* 0x000fc400078e021a */
[----:B------:R-:W-:Y:S01]  /*59a60*/  IMAD R29, R29, 0x100, R27 ;  /* 0x000001001d1d7824 */ /* 0x000fe200078e021b */
[C---:B--2---:R-:W-:Y:S08]  /*59a70*/  HMMA.16816.F32 R16, R12.reuse, R6, R16 ;  /* 0x000000060c10723c */ /* 0x044ff00000001810 */
[----:B----4-:R-:W-:Y:S01]  /*59a80*/  HMMA.16816.F32 R8, R12, R4, R20 ;  /* 0x000000040c08723c */ /* 0x010fe20000001814 */
[----:B------:R-:W-:Y:S10]  /*59a90*/  STL.64 [R1+0x4888], R6 ;  /* 0x0048880601007387 */ /* 0x000ff40000100a00 */
[----:B------:R-:W-:Y:S04]  /*59aa0*/  STL.64 [R1+0x1350], R16 ;  /* 0x0013501001007387 */ /* 0x000fe80000100a00 */
[----:B------:R-:W-:Y:S04]  /*59ab0*/  STL.64 [R1+0x1358], R18 ;  /* 0x0013581201007387 */ /* 0x000fe80000100a00 */
[----:B------:R0:W-:Y:S04]  /*59ac0*/  STL.64 [R1+0x4880], R4 ;  /* 0x0048800401007387 */ /* 0x0001e80000100a00 */
[----:B------:R1:W-:Y:S04]  /*59ad0*/  STL.64 [R1+0x1340], R8 ;  /* 0x0013400801007387 */ /* 0x0003e80000100a00 */
[----:B------:R2:W-:Y:S01]  /*59ae0*/  STL.64 [R1+0x1348], R10 ;  /* 0x0013480a01007387 */ /* 0x0005e20000100a00 */
[----:B0-----:R-:W-:-:S05]  /*59af0*/  IMAD R4, R25, 0x100, R24 ;  /* 0x0000010019047824 */ /* 0x001fca00078e0218 */
[----:B------:R-:W-:Y:S04]  /*59b00*/  STL [R1+0x50], R4 ;  /* 0x0000500401007387 */ /* 0x000fe80000100800 */
        /* <DEDUP_REMOVED lines=8> */
[----:B--2---:R-:W-:Y:S04]  /*59b90*/  STL.64 [R1+0x4908], R26 ;  /* 0x0049081a01007387 */ /* 0x004fe80000100a00 */
[----:B------:R0:W-:Y:S04]  /*59ba0*/  STL.64 [R1+0x4900], R24 ;  /* 0x0049001801007387 */ /* 0x0001e80000100a00 */
[----:B-1----:R-:W2:Y:S04]  /*59bb0*/  LDL.LU R8, [R1+0x4f0] ;  /* 0x0004f00001087983 */ /* 0x002ea80000300800 */
[----:B------:R-:W2:Y:S04]  /*59bc0*/  LDL.LU R9, [R1+0x4f4] ;  /* 0x0004f40001097983 */ /* 0x000ea80000300800 */
[----:B------:R-:W2:Y:S04]  /*59bd0*/  LDL.LU R10, [R1+0x4f8] ;  /* 0x0004f800010a7983 */ /* 0x000ea80000300800 */
[----:B------:R-:W2:Y:S04]  /*59be0*/  LDL.LU R11, [R1+0x4fc] ;  /* 0x0004fc00010b7983 */ /* 0x000ea80000300800 */
[----:B--2---:R-:W-:Y:S04]  /*59bf0*/  STL.64 [R1+0x4918], R10 ;  /* 0x0049180a01007387 */ /* 0x004fe80000100a00 */
[----:B------:R1:W-:Y:S04]  /*59c00*/  STL.64 [R1+0x4910], R8 ;  /* 0x0049100801007387 */ /* 0x0003e80000100a00 */
[----:B0-----:R-:W2:Y:S01]  /*59c10*/  LDL.64 R24, [R1+0x10] ;  /* 0x0000100001187983 */ /* 0x001ea20000100a00 */
[----:B------:R-:W-:-:S02]  /*59c20*/  IMAD.MOV.U32 R26, RZ, RZ, R3 ;  /* 0x000000ffff1a7224 */ /* 0x000fc400078e0003 */
[----:B------:R-:W-:-:S05]  /*59c30*/  IMAD.MOV.U32 R27, RZ, RZ, R0 ;  /* 0x000000ffff1b7224 */ /* 0x000fca00078e0000 */
[----:B------:R-:W-:Y:S04]  /*59c40*/  STL.64 [R1+0x4938], R26 ;  /* 0x0049381a01007387 */ /* 0x000fe80000100a00 */
[----:B--2---:R0:W-:Y:S04]  /*59c50*/  STL.64 [R1+0x4930], R24 ;  /* 0x0049301801007387 */ /* 0x0041e80000100a00 */
[----:B-1----:R-:W2:Y:S04]  /*59c60*/  LDL.LU R8, [R1+0x500] ;  /* 0x0005000001087983 */ /* 0x002ea80000300800 */
[----:B------:R-:W2:Y:S04]  /*59c70*/  LDL.LU R9, [R1+0x504] ;  /* 0x0005040001097983 */ /* 0x000ea80000300800 */
[----:B------:R-:W2:Y:S04]  /*59c80*/  LDL.LU R10, [R1+0x508] ;  /* 0x00050800010a7983 */ /* 0x000ea80000300800 */
[----:B------:R-:W2:Y:S04]  /*59c90*/  LDL.LU R11, [R1+0x50c] ;  /* 0x00050c00010b7983 */ /* 0x000ea80000300800 */
[----:B0-----:R-:W2:Y:S04]  /*59ca0*/  LDL.LU R24, [R1+0x520] ;  /* 0x0005200001187983 */ /* 0x001ea80000300800 */
        /* <DEDUP_REMOVED lines=12> */
[----:B------:R-:W-:Y:S04]  /*59d70*/  STL.64 [R1+0x4928], R10 ;  /* 0x0049280a01007387 */ /* 0x000fe80000100a00 */
[----:B------:R0:W-:Y:S04]  /*59d80*/  STL.64 [R1+0x4920], R8 ;  /* 0x0049200801007387 */ /* 0x0001e80000100a00 */
[----:B0-----:R-:W2:Y:S04]  /*59d90*/  LDL.LU R8, [R1+0x510] ;  /* 0x0005100001087983 */ /* 0x001ea80000300800 */
[----:B------:R-:W2:Y:S04]  /*59da0*/  LDL.LU R9, [R1+0x514] ;  /* 0x0005140001097983 */ /* 0x000ea80000300800 */
[----:B------:R-:W2:Y:S04]  /*59db0*/  LDL.LU R10, [R1+0x518] ;  /* 0x00051800010a7983 */ /* 0x000ea80000300800 */
[----:B------:R-:W2:Y:S04]  /*59dc0*/  LDL.LU R11, [R1+0x51c] ;  /* 0x00051c00010b7983 */ /* 0x000ea80000300800 */
[----:B------:R-:W2:Y:S04]  /*59dd0*/  LDL.64 R6, [R1] ;  /* 0x0000000001067983 */ /* 0x000ea80000100a00 */
        /* <DEDUP_REMOVED lines=10> */
[----:B------:R-:W-:-:S03]  /*59e80*/  IMAD R0, R0, 0x100, R3 ;  /* 0x0000010000007824 */ /* 0x000fc600078e0203 */
[----:B--2---:R-:W-:Y:S04]  /*59e90*/  STL.64 [R1+0x48c0], R18 ;  /* 0x0048c01201007387 */ /* 0x004fe80000100a00 */
[----:B----4-:R0:W-:Y:S04]  /*59ea0*/  STL.64 [R1+0x48b8], R16 ;  /* 0x0048b81001007387 */ /* 0x0101e80000100a00 */
[----:B0-----:R-:W2:Y:S04]  /*59eb0*/  LDL.LU R16, [R1+0x4b0] ;  /* 0x0004b00001107983 */ /* 0x001ea80000300800 */
[----:B------:R-:W2:Y:S04]  /*59ec0*/  LDL.LU R17, [R1+0x4b4] ;  /* 0x0004b40001117983 */ /* 0x000ea80000300800 */
[----:B------:R-:W2:Y:S04]  /*59ed0*/  LDL.LU R18, [R1+0x4b8] ;  /* 0x0004b80001127983 */ /* 0x000ea80000300800 */
[----:B------:R-:W2:Y:S04]  /*59ee0*/  LDL.LU R19, [R1+0x4bc] ;  /* 0x0004bc0001137983 */ /* 0x000ea80000300800 */
[----:B------:R-:W4:Y:S02]  /*59ef0*/  LDL.LU R3, [R1+0x4958] ;  /* 0x0049580001037983 */ /* 0x000f240000300800 */
[----:B----4-:R-:W-:Y:S02]  /*59f00*/  HMMA.16816.F32 R12, R12, R2, R24 ;  /* 0x000000020c0c723c */ /* 0x010fe40000001818 */
[----:B------:R-:W4:Y:S04]  /*59f10*/  LDL.LU.64 R26, [R1+0x4950] ;  /* 0x00495000011a7983 */ /* 0x000f280000300a00 */
[----:B------:R-:W4:-:S13]  /*59f20*/  LDL.LU.64 R24, [R1+0x4948] ;  /* 0x0049480001187983 */ /* 0x000f1a0000300a00 */
        /* <DEDUP_REMOVED lines=11> */
[----:B----4-:R-:W-:-:S15]  /*59fe0*/  HMMA.16816.F32 R24, R12, R4, R24 ;  /* 0x000000040c18723c */ /* 0x010fde0000001818 */
[----:B------:R-:W-:-:S04]  /*59ff0*/  NOP ;  /* 0x0000000000007918 */ /* 0x000fc80000000000 */
[----:B------:R-:W-:Y:S04]  /*5a000*/  STL.64 [R1+0x1330], R24 ;  /* 0x0013301801007387 */ /* 0x000fe80000100a00 */
[----:B------:R0:W-:Y:S04]  /*5a010*/  STL.64 [R1+0x1338], R26 ;  /* 0x0013381a01007387 */ /* 0x0001e80000100a00 */
[----:B0-----:R-:W2:Y:S04]  /*5a020*/  LDL.LU.64 R26, [R1+0x4938] ;  /* 0x00493800011a7983 */ /* 0x001ea80000300a00 */
[----:B------:R-:W4:Y:S02]  /*5a030*/  LDL.LU.64 R24, [R1+0x4930] ;  /* 0x0049300001187983 */ /* 0x000f240000300a00 */
[----:B----4-:R-:W-:-:S15]  /*5a040*/  HMMA.16816.F32 R8, R12, R24, R8 ;  /* 0x000000180c08723c */ /* 0x010fde0000001808 */
        /* <DEDUP_REMOVED lines=9> */
[----:B------:R-:W2:Y:S04]  /*5a0e0*/  LDL.LU.64 R10, [R1+0x4918] ;  /* 0x00491800010a7983 */ /* 0x000ea80000300a00 */
[----:B------:R-:W2:-:S14]  /*5a0f0*/  LDL.LU.64 R8, [R1+0x4910] ;  /* 0x0049100001087983 */ /* 0x000e9c0000300a00 */
        /* <DEDUP_REMOVED lines=188> */
[C---:B--2---:R-:W-:Y:S01]  /*5acc0*/  HMMA.16816.F32 R24, R12.reuse, R26, R20 ;  /* 0x0000001a0c18723c */ /* 0x044fe20000001814 */
[----:B------:R-:W3:Y:S04]  /*5acd0*/  LDL.LU.64 R22, [R1+0x4818] ;  /* 0x0048180001167983 */ /* 0x000ee80000300a00 */
[----:B------:R-:W3:Y:S03]  /*5ace0*/  LDL.LU.64 R20, [R1+0x4810] ;  /* 0x0048100001147983 */ /* 0x000ee60000300a00 */
[C---:B------:R-:W-:Y:S11]  /*5acf0*/  HMMA.16816.F32 R16, R12.reuse, R18, R8 ;  /* 0x000000120c10723c */ /* 0x040ff60000001808 */
[----:B------:R-:W-:Y:S04]  /*5ad00*/  STL.64 [R1+0x1230], R24 ;  /* 0x0012301801007387 */ /* 0x000fe80000100a00 */
[----:B------:R0:W-:Y:S04]  /*5ad10*/  STL.64 [R1+0x1238], R26 ;  /* 0x0012381a01007387 */ /* 0x0001e80000100a00 */
[----:B0-----:R-:W2:Y:S04]  /*5ad20*/  LDL.LU.64 R26, [R1+0x4808] ;  /* 0x00480800011a7983 */ /* 0x001ea80000300a00 */
[----:B------:R-:W4:Y:S04]  /*5ad30*/  LDL.LU.64 R24, [R1+0x4800] ;  /* 0x0048000001187983 */ /* 0x000f280000300a00 */
[----:B------:R0:W-:Y:S04]  /*5ad40*/  STL.64 [R1+0x1220], R4 ;  /* 0x0012200401007387 */ /* 0x0001e80000100a00 */
[----:B------:R1:W-:Y:S04]  /*5ad50*/  STL.64 [R1+0x1228], R6 ;  /* 0x0012280601007387 */ /* 0x0003e80000100a00 */
[----:B0-----:R-:W2:Y:S04]  /*5ad60*/  LDL.LU R4, [R1+0x370] ;  /* 0x0003700001047983 */ /* 0x001ea80000300800 */
[----:B------:R-:W-:Y:S04]  /*5ad70*/  STL.64 [R1+0x1210], R16 ;  /* 0x0012101001007387 */ /* 0x000fe80000100a00 */
[----:B------:R-:W-:Y:S01]  /*5ad80*/  STL.64 [R1+0x1218], R18 ;  /* 0x0012181201007387 */ /* 0x000fe20000100a00 */
        /* <DEDUP_REMOVED lines=44> */
[----:B------:R-:W2:Y:S04]  /*5b050*/  LDL.LU R0, [R1+0x3068] ;  /* 0x0030680001007983 */ /* 0x000ea80000300800 */
        /* <DEDUP_REMOVED lines=56> */
[----:B------:R-:W-:Y:S01]  /*5b3e0*/  STL.64 [R1+0x46b0], R16 ;  /* 0x0046b01001007387 */ /* 0x000fe20000100a00 */
        /* <DEDUP_REMOVED lines=30> */
[----:B------:R-:W-:Y:S01]  /*5b5d0*/  IMAD R4, R22, 0x100, R21 ;  /* 0x0000010016047824 */ /* 0x000fe200078e0215 */
[----:B------:R0:W-:Y:S04]  /*5b5e0*/  STL.64 [R1+0x1168], R10 ;  /* 0x0011680a01007387 */ /* 0x0001e80000100a00 */
[----:B------:R-:W3:Y:S01]  /*5b5f0*/  LDL.LU R0, [R1+0x30a0] ;  /* 0x0030a00001007983 */ /* 0x000ee20000300800 */
[----:B------:R-:W-:Y:S01]  /*5b600*/  IMAD R29, R29, 0x100, R23 ;  /* 0x000001001d1d7824 */ /* 0x000fe200078e0217 */
[----:B--2---:R-:W-:Y:S01]  /*5b610*/  HMMA.16816.F32 R16, R12, R2, R24 ;  /* 0x000000020c10723c */ /* 0x004fe20000001818 */
[----:B------:R-:W-:-:S02]  /*5b620*/  F2FP.F16.E5M2.UNPACK_B R14, R4 ;  /* 0x00000004ff0e723e */ /* 0x000fc400020004ff */
[----:B------:R-:W-:Y:S02]  /*5b630*/  F2FP.F16.E5M2.UNPACK_B R13, R5 ;  /* 0x00000005ff0d723e */ /* 0x000fe400020004ff */
[----:B------:R-:W-:-:S14]  /*5b640*/  F2FP.F16.E5M2.UNPACK_B R12, R8 ;  /* 0x00000008ff0c723e */ /* 0x000fdc00020004ff */
[----:B------:R-:W-:Y:S04]  /*5b650*/  STL.64 [R1+0x1090], R16 ;  /* 0x0010901001007387 */ /* 0x000fe80000100a00 */
[----:B------:R-:W-:Y:S04]  /*5b660*/  STL.64 [R1+0x1098], R18 ;  /* 0x0010981201007387 */ /* 0x000fe80000100a00 */
[----:B------:R-:W2:Y:S04]  /*5b670*/  LDL.LU R4, [R1+0x60] ;  /* 0x0000600001047983 */ /* 0x000ea80000300800 */
[----:B------:R-:W2:Y:S04]  /*5b680*/  LDL.LU R5, [R1+0x64] ;  /* 0x0000640001057983 */ /* 0x000ea80000300800 */
[----:B------:R-:W4:Y:S04]  /*5b690*/  LDL.LU R6, [R1+0x68] ;  /* 0x0000680001067983 */ /* 0x000f280000300800 */
[----:B------:R-:W4:Y:S04]  /*5b6a0*/  LDL.LU R7, [R1+0x6c] ;  /* 0x00006c0001077983 */ /* 0x000f280000300800 */
        /* <DEDUP_REMOVED lines=13> */
[----:B0-----:R-:W2:Y:S04]  /*5b780*/  LDL.LU R26, [R1] ;  /* 0x00000000011a7983 */ /* 0x001ea80000300800 */
[----:B------:R-:W2:Y:S04]  /*5b790*/  LDL.LU R27, [R1+0x4] ;  /* 0x00000400011b7983 */ /* 0x000ea80000300800 */
[----:B------:R-:W-:Y:S04]  /*5b7a0*/  STL.64 [R1+0x4700], R24 ;  /* 0x0047001801007387 */ /* 0x000fe80000100a00 */
[----:B--2---:R-:W-:Y:S04]  /*5b7b0*/  STL.64 [R1+0x4720], R26 ;  /* 0x0047201a01007387 */ /* 0x004fe80000100a00 */
        /* <DEDUP_REMOVED lines=17> */
[----:B------:R-:W3:Y:S04]  /*5b8d0*/  LDL.LU R24, [R1+0x18] ;  /* 0x0000180001187983 */ /* 0x000ee80000300800 */
[----:B------:R-:W3:Y:S04]  /*5b8e0*/  LDL.LU R25, [R1+0x1c] ;  /* 0x00001c0001197983 */ /* 0x000ee80000300800 */
[----:B--2---:R-:W-:Y:S04]  /*5b8f0*/  STL.64 [R1+0x4750], R26 ;  /* 0x0047501a01007387 */ /* 0x004fe80000100a00 */
        /* <DEDUP_REMOVED lines=21> */
[----:B------:R-:W2:Y:S01]  /*5ba50*/  LDL.LU R19, [R1+0xec] ;  /* 0x0000ec0001137983 */ /* 0x000ea20000300800 */
[----:B------:R-:W-:-:S07]  /*5ba60*/  F2FP.F16.E5M2.UNPACK_B R15, R29 ;  /* 0x0000001dff0f723e */ /* 0x000fce00020004ff */
[C---:B---3--:R-:W-:Y:S01]  /*5ba70*/  HMMA.16816.F32 R24, R12.reuse, R24, R20 ;  /* 0x000000180c18723c */ /* 0x048fe20000001814 */
        /* <DEDUP_REMOVED lines=19> */
[----:B------:R-:W2:Y:S04]  /*5bbb0*/  LDL.LU.64 R22, [R1+0x4760] ;  /* 0x0047600001167983 */ /* 0x000ea80000300a00 */
[----:B------:R-:W2:Y:S04]  /*5bbc0*/  LDL.LU.64 R20, [R1+0x4758] ;  /* 0x0047580001147983 */ /* 0x000ea80000300a00 */
        /* <DEDUP_REMOVED lines=41> */
[----:B0-----:R-:W3:Y:S04]  /*5be60*/  LDL.LU R24, [R1+0x20] ;  /* 0x0000200001187983 */ /* 0x001ee80000300800 */
[----:B------:R-:W3:Y:S04]  /*5be70*/  LDL.LU R25, [R1+0x24] ;  /* 0x0000240001197983 */ /* 0x000ee80000300800 */
[----:B-1----:R-:W3:Y:S04]  /*5be80*/  LDL.LU R26, [R1+0x28] ;  /* 0x00002800011a7983 */ /* 0x002ee80000300800 */
        /* <DEDUP_REMOVED lines=11> */
[----:B------:R-:W3:Y:S04]  /*5bf40*/  LDL.LU.64 R16, [R1+0x46c0] ;  /* 0x0046c00001107983 */ /* 0x000ee80000300a00 */
[----:B------:R-:W2:Y:S04]  /*5bf50*/  LDL.LU R22, [R1+0x3090] ;  /* 0x0030900001167983 */ /* 0x000ea80000300800 */
[----:B------:R-:W2:Y:S01]  /*5bf60*/  LDL.LU R23, [R1+0x309c] ;  /* 0x00309c0001177983 */ /* 0x000ea20000300800 */
[----:B---3--:R-:W-:-:S15]  /*5bf70*/  HMMA.16816.F32 R16, R12, R20, R16 ;  /* 0x000000140c10723c */ /* 0x008fde0000001810 */
[----:B------:R-:W-:-:S04]  /*5bf80*/  NOP ;  /* 0x0000000000007918 */ /* 0x000fc80000000000 */
[----:B------:R-:W-:Y:S04]  /*5bf90*/  STL.64 [R1+0xe0], R16 ;  /* 0x0000e01001007387 */ /* 0x000fe80000100a00 */
[----:B------:R0:W-:Y:S04]  /*5bfa0*/  STL.64 [R1+0xe8], R18 ;  /* 0x0000e81201007387 */ /* 0x0001e80000100a00 */
[----:B0-----:R-:W3:Y:S04]  /*5bfb0*/  LDL.LU.64 R18, [R1+0x46b8] ;  /* 0x0046b80001127983 */ /* 0x001ee80000300a00 */
[----:B------:R-:W2:Y:S04]  /*5bfc0*/  LDL.LU.64 R16, [R1+0x46b0] ;  /* 0x0046b00001107983 */ /* 0x000ea80000300a00 */
[----:B------:R-:W2:Y:S04]  /*5bfd0*/  LDL.LU R20, [R1+0x3088] ;  /* 0x0030880001147983 */ /* 0x000ea80000300800 */
[----:B------:R-:W2:Y:S01]  /*5bfe0*/  LDL.LU R21, [R1+0x3094] ;  /* 0x0030940001157983 */ /* 0x000ea20000300800 */
[----:B---3--:R-:W-:-:S15]  /*5bff0*/  HMMA.16816.F32 R8, R12, R18, R8 ;  /* 0x000000120c08723c */ /* 0x008fde0000001808 */
[----:B------:R-:W-:-:S04]  /*5c000*/  NOP ;  /* 0x0000000000007918 */ /* 0x000fc80000000000 */
[----:B------:R-:W-:Y:S04]  /*5c010*/  STL.64 [R1+0xc0], R8 ;  /* 0x0000c00801007387 */ /* 0x000fe80000100a00 */
[----:B------:R0:W-:Y:S04]  /*5c020*/  STL.64 [R1+0xc8], R10 ;  /* 0x0000c80a01007387 */ /* 0x0001e80000100a00 */
[----:B0-----:R-:W2:Y:S04]  /*5c030*/  LDL.LU.64 R10, [R1+0x46a8] ;  /* 0x0046a800010a7983 */ /* 0x001ea80000300a00 */
[----:B------:R-:W2:Y:S04]  /*5c040*/  LDL.LU.64 R8, [R1+0x46a0] ;  /* 0x0046a00001087983 */ /* 0x000ea80000300a00 */
[----:B------:R-:W3:Y:S01]  /*5c050*/  LDL.LU R19, [R1+0x308c] ;  /* 0x00308c0001137983 */ /* 0x000ee20000300800 */
[----:B--2---:R-:W-:-:S15]  /*5c060*/  HMMA.16816.F32 R8, R12, R16, R8 ;  /* 0x000000100c08723c */ /* 0x004fde0000001808 */
[----:B------:R-:W-:-:S04]  /*5c070*/  NOP ;  /* 0x0000000000007918 */ /* 0x000fc80000000000 */
        /* <DEDUP_REMOVED lines=10> */
[----:B--2---:R-:W-:Y:S02]  /*5c120*/  HMMA.16816.F32 R8, R12, R8, R4 ;  /* 0x000000080c08723c */ /* 0x004fe40000001804 */
[----:B------:R-:W2:Y:S04]  /*5c130*/  LDL.LU.64 R6, [R1+0x4678] ;  /* 0x0046780001067983 */ /* 0x000ea80000300a00 */
[----:B------:R-:W4:-:S13]  /*5c140*/  LDL.LU.64 R4, [R1+0x4670] ;  /* 0x0046700001047983 */ /* 0x000f1a0000300a00 */
[----:B------:R0:W-:Y:S04]  /*5c150*/  STL.64 [R1+0x50], R8 ;  /* 0x0000500801007387 */ /* 0x0001e80000100a00 */
[----:B------:R1:W-:Y:S04]  /*5c160*/  STL.64 [R1+0x58], R10 ;  /* 0x0000580a01007387 */ /* 0x0003e80000100a00 */
[----:B0-----:R-:W4:Y:S04]  /*5c170*/  LDL.LU R8, [R1+0x30] ;  /* 0x0000300001087983 */ /* 0x001f280000300800 */
[----:B------:R-:W4:Y:S04]  /*5c180*/  LDL.LU R9, [R1+0x34] ;  /* 0x0000340001097983 */ /* 0x000f280000300800 */
[----:B-1----:R-:W4:Y:S04]  /*5c190*/  LDL.LU R10, [R1+0x38] ;  /* 0x00003800010a7983 */ /* 0x002f280000300800 */
[----:B------:R-:W4:Y:S01]  /*5c1a0*/  LDL.LU R11, [R1+0x3c] ;  /* 0x00003c00010b7983 */ /* 0x000f220000300800 */
[----:B--2---:R-:W-:-:S15]  /*5c1b0*/  HMMA.16816.F32 R24, R12, R6, R24 ;  /* 0x000000060c18723c */ /* 0x004fde0000001818 */
[----:B------:R-:W-:-:S04]  /*5c1c0*/  NOP ;  /* 0x0000000000007918 */ /* 0x000fc80000000000 */
        /* <DEDUP_REMOVED lines=8> */
[----:B------:R-:W4:Y:S01]  /*5c250*/  LDL.LU R16, [R1+0x120] ;  /* 0x0001200001107983 */ /* 0x000f220000300800 */
[----:B---3--:R-:W-:Y:S01]  /*5c260*/  IMAD R4, R20, 0x100, R19 ;  /* 0x0000010014047824 */ /* 0x008fe200078e0213 */
[----:B--2---:R-:W-:-:S15]  /*5c270*/  HMMA.16816.F32 R8, R12, R2, R24 ;  /* 0x000000020c08723c */ /* 0x004fde0000001818 */
[----:B------:R-:W-:-:S04]  /*5c280*/  NOP ;  /* 0x0000000000007918 */ /* 0x000fc80000000000 */
[----:B------:R-:W-:Y:S04]  /*5c290*/  STL.64 [R1+0x20], R8 ;  /* 0x0000200801007387 */ /* 0x000fe80000100a00 */
[----:B------:R-:W-:Y:S04]  /*5c2a0*/  STL.64 [R1+0x28], R10 ;  /* 0x0000280a01007387 */ /* 0x000fe80000100a00 */
[----:B------:R-:W4:Y:S04]  /*5c2b0*/  LDL.LU R17, [R1+0x124] ;  /* 0x0001240001117983 */ /* 0x000f280000300800 */
[----:B------:R-:W2:Y:S04]  /*5c2c0*/  LDL.LU R18, [R1+0x128] ;  /* 0x0001280001127983 */ /* 0x000ea80000300800 */
[----:B------:R-:W2:Y:S04]  /*5c2d0*/  LDL.LU R19, [R1+0x12c] ;  /* 0x00012c0001137983 */ /* 0x000ea80000300800 */
[----:B--2---:R-:W-:Y:S04]  /*5c2e0*/  STL.64 [R1+0x4608], R18 ;  /* 0x0046081201007387 */ /* 0x004fe80000100a00 */
[----:B----4-:R0:W-:Y:S04]  /*5c2f0*/  STL.64 [R1+0x4600], R16 ;  /* 0x0046001001007387 */ /* 0x0101e80000100a00 */
[----:B0-----:R-:W2:Y:S04]  /*5c300*/  LDL.LU R16, [R1+0x1a0] ;  /* 0x0001a00001107983 */ /* 0x001ea80000300800 */
[----:B------:R-:W2:Y:S04]  /*5c310*/  LDL.LU R17, [R1+0x1a4] ;  /* 0x0001a40001117983 */ /* 0x000ea80000300800 */
[----:B------:R-:W3:Y:S04]  /*5c320*/  LDL.LU R18, [R1+0x1a8] ;  /* 0x0001a80001127983 */ /* 0x000ee80000300800 */
[----:B------:R-:W3:Y:S01]  /*5c330*/  LDL.LU R19, [R1+0x1ac] ;  /* 0x0001ac0001137983 */ /* 0x000ee20000300800 */
[----:B------:R-:W-:-:S02]  /*5c340*/  IMAD R5, R22, 0x100, R21 ;  /* 0x0000010016057824 */ /* 0x000fc400078e0215 */
[----:B------:R-:W-:Y:S02]  /*5c350*/  IMAD R6, R28, 0x100, R23 ;  /* 0x000001001c067824 */ /* 0x000fe400078e0217 */
[----:B------:R-:W-:Y:S01]  /*5c360*/  IMAD R7, R0, 0x100, R29 ;  /* 0x0000010000077824 */ /* 0x000fe200078e021d */
[----:B------:R-:W4:Y:S04]  /*5c370*/  LDL R20, [R1+0x1ebc] ;  /* 0x001ebc0001147983 */ /* 0x000f280000100800 */
[----:B------:R-:W4:Y:S04]  /*5c380*/  LDL R0, [R1+0x1ec8] ;  /* 0x001ec80001007983 */ /* 0x000f280000100800 */
[----:B------:R-:W4:Y:S04]  /*5c390*/  LDL R21, [R1+0x1ecc] ;  /* 0x001ecc0001157983 */ /* 0x000f280000100800 */
[----:B------:R-:W4:Y:S04]  /*5c3a0*/  LDL R28, [R1+0x1ed8] ;  /* 0x001ed800011c7983 */ /* 0x000f280000100800 */
[----:B---3--:R-:W-:Y:S04]  /*5c3b0*/  STL.64 [R1+0x4618], R18 ;  /* 0x0046181201007387 */ /* 0x008fe80000100a00 */
[----:B--2---:R0:W-:Y:S04]  /*5c3c0*/  STL.64 [R1+0x4610], R16 ;  /* 0x0046101001007387 */ /* 0x0041e80000100a00 */
[----:B0-----:R-:W2:Y:S04]  /*5c3d0*/  LDL.LU R16, [R1+0x190] ;  /* 0x0001900001107983 */ /* 0x001ea80000300800 */
[----:B------:R-:W2:Y:S04]  /*5c3e0*/  LDL.LU R17, [R1+0x194] ;  /* 0x0001940001117983 */ /* 0x000ea80000300800 */
[----:B------:R-:W3:Y:S04]  /*5c3f0*/  LDL.LU R18, [R1+0x198] ;  /* 0x0001980001127983 */ /* 0x000ee80000300800 */
[----:B------:R-:W3:Y:S04]  /*5c400*/  LDL.LU R19, [R1+0x19c] ;  /* 0x00019c0001137983 */ /* 0x000ee80000300800 */
[----:B------:R-:W2:Y:S04]  /*5c410*/  LDL R23, [R1+0x1eac] ;  /* 0x001eac0001177983 */ /* 0x000ea80000100800 */
[----:B---3--:R-:W-:Y:S04]  /*5c420*/  STL.64 [R1+0x4628], R18 ;  /* 0x0046281201007387 */ /* 0x008fe80000100a00 */
[----:B--2---:R0:W-:Y:S04]  /*5c430*/  STL.64 [R1+0x4620], R16 ;  /* 0x0046201001007387 */ /* 0x0041e80000100a00 */
[----:B0-----:R-:W2:Y:S04]  /*5c440*/  LDL.LU R16, [R1+0x180] ;  /* 0x0001800001107983 */ /* 0x001ea80000300800 */
[----:B------:R-:W2:Y:S04]  /*5c450*/  LDL.LU R17, [R1+0x184] ;  /* 0x0001840001117983 */ /* 0x000ea80000300800 */
[----:B------:R-:W3:Y:S04]  /*5c460*/  LDL.LU R18, [R1+0x188] ;  /* 0x0001880001127983 */ /* 0x000ee80000300800 */
[----:B------:R-:W3:Y:S04]  /*5c470*/  LDL.LU R19, [R1+0x18c] ;  /* 0x00018c0001137983 */ /* 0x000ee80000300800 */
[----:B------:R-:W2:Y:S04]  /*5c480*/  LDL R2, [R1+0x1e9c] ;  /* 0x001e9c0001027983 */ /* 0x000ea80000100800 */
[----:B------:R-:W4:Y:S04]  /*5c490*/  LDL R3, [R1+0x1ea8] ;  /* 0x001ea80001037983 */ /* 0x000f280000100800 */
[----:B---3--:R-:W-:Y:S04]  /*5c4a0*/  STL.64 [R1+0x4638], R18 ;  /* 0x0046381201007387 */ /* 0x008fe80000100a00 */
[----:B--2---:R0:W-:Y:S04]  /*5c4b0*/  STL.64 [R1+0x4630], R16 ;  /* 0x0046301001007387 */ /* 0x0041e80000100a00 */
[----:B0-----:R-:W2:Y:S04]  /*5c4c0*/  LDL.LU R16, [R1+0x150] ;  /* 0x0001500001107983 */ /* 0x001ea80000300800 */
[----:B------:R-:W2:Y:S04]  /*5c4d0*/  LDL.LU R17, [R1+0x154] ;  /* 0x0001540001117983 */ /* 0x000ea80000300800 */
[----:B------:R-:W3:Y:S04]  /*5c4e0*/  LDL.LU R18, [R1+0x158] ;  /* 0x0001580001127983 */ /* 0x000ee80000300800 */
[----:B------:R-:W3:Y:S04]  /*5c4f0*/  LDL.LU R19, [R1+0x15c] ;  /* 0x00015c0001137983 */ /* 0x000ee80000300800 */
[----:B---3--:R0:W-:Y:S04]  /*5c500*/  STL.64 [R1+0x4648], R18 ;  /* 0x0046481201007387 */ /* 0x0081e80000100a00 */
[----:B0-----:R-:W3:Y:S04]  /*5c510*/  LDL R19, [R1+0x1e98] ;  /* 0x001e980001137983 */ /* 0x001ee80000100800 */
[----:B--2---:R-:W-:Y:S04]  /*5c520*/  STL.64 [R1+0x4640], R16 ;  /* 0x0046401001007387 */ /* 0x004fe80000100a00 */
[----:B------:R-:W2:Y:S04]  /*5c530*/  LDL R29, [R1+0x1edc] ;  /* 0x001edc00011d7983 */ /* 0x000ea80000100800 */
[----:B------:R-:W2:Y:S04]  /*5c540*/  LDL R26, [R1+0x1ee8] ;  /* 0x001ee800011a7983 */ /* 0x000ea80000100800 */
[----:B------:R-:W2:Y:S04]  /*5c550*/  LDL.LU R8, [R1+0x1b0] ;  /* 0x0001b00001087983 */ /* 0x000ea80000300800 */
[----:B------:R-:W2:Y:S04]  /*5c560*/  LDL.LU R9, [R1+0x1b4] ;  /* 0x0001b40001097983 */ /* 0x000ea80000300800 */
[----:B------:R-:W2:Y:S04]  /*5c570*/  LDL.LU R10, [R1+0x1b8] ;  /* 0x0001b800010a7983 */ /* 0x000ea80000300800 */
[----:B------:R-:W2:Y:S01]  /*5c580*/  LDL.LU R11, [R1+0x1bc] ;  /* 0x0001bc00010b7983 */ /* 0x000ea20000300800 */
[----:B------:R-:W-:-:S02]  /*5c590*/  F2FP.F16.E5M2.UNPACK_B R12, R4 ;  /* 0x00000004ff0c723e */ /* 0x000fc400020004ff */
[----:B------:R-:W-:Y:S01]  /*5c5a0*/  F2FP.F16.E5M2.UNPACK_B R13, R5 ;  /* 0x00000005ff0d723e */ /* 0x000fe200020004ff */
[----:B--2---:R-:W-:Y:S04]  /*5c5b0*/  STL.64 [R1+0x4658], R10 ;  /* 0x0046580a01007387 */ /* 0x004fe80000100a00 */
[----:B------:R0:W-:Y:S04]  /*5c5c0*/  STL.64 [R1+0x4650], R8 ;  /* 0x0046500801007387 */ /* 0x0001e80000100a00 */
[----:B0-----:R-:W2:Y:S04]  /*5c5d0*/  LDL.LU R8, [R1+0x100] ;  /* 0x0001000001087983 */ /* 0x001ea80000300800 */
[----:B------:R-:W2:Y:S04]  /*5c5e0*/  LDL.LU R9, [R1+0x104] ;  /* 0x0001040001097983 */ /* 0x000ea80000300800 */
[----:B------:R-:W2:Y:S04]  /*5c5f0*/  LDL.LU R10, [R1+0x108] ;  /* 0x00010800010a7983 */ /* 0x000ea80000300800 */
[----:B------:R-:W2:Y:S01]  /*5c600*/  LDL.LU R11, [R1+0x10c] ;  /* 0x00010c00010b7983 */ /* 0x000ea20000300800 */
[----:B------:R-:W-:-:S02]  /*5c610*/  F2FP.F16.E5M2.UNPACK_B R14, R6 ;  /* 0x00000006ff0e723e */ /* 0x000fc400020004ff */
[----:B------:R-:W-:Y:S02]  /*5c620*/  F2FP.F16.E5M2.UNPACK_B R15, R7 ;  /* 0x00000007ff0f723e */ /* 0x000fe400020004ff */
[----:B---3--:R-:W-:Y:S02]  /*5c630*/  F2FP.F16.E5M2.UNPACK_B R16, R19 ;  /* 0x00000013ff10723e */ /* 0x008fe400020004ff */
[----:B------:R-:W-:Y:S01]  /*5c640*/  F2FP.F16.E5M2.UNPACK_B R17, R2 ;  /* 0x00000002ff11723e */ /* 0x000fe200020004ff */
[----:B------:R-:W3:Y:S04]  /*5c650*/  LDL R27, [R1+0x1eec] ;  /* 0x001eec00011b7983 */ /* 0x000ee80000100800 */
[----:B------:R-:W3:Y:S04]  /*5c660*/  LDL R24, [R1+0x1ef8] ;  /* 0x001ef80001187983 */ /* 0x000ee80000100800 */
[----:B------:R-:W3:Y:S04]  /*5c670*/  LDL R25, [R1+0x1efc] ;  /* 0x001efc0001197983 */ /* 0x000ee80000100800 */
[----:B------:R-:W3:Y:S04]  /*5c680*/  LDL R22, [R1+0x1f08] ;  /* 0x001f080001167983 */ /* 0x000ee80000100800 */
[----:B------:R-:W3:Y:S04]  /*5c690*/  LDL R4, [R1+0x1eb8] ;  /* 0x001eb80001047983 */ /* 0x000ee80000100800 */
        /* <DEDUP_REMOVED lines=8> */
[----:B----4-:R-:W-:-:S02]  /*5c720*/  F2FP.F16.E5M2.UNPACK_B R2, R3 ;  /* 0x00000003ff02723e */ /* 0x010fc400020004ff */
[----:B------:R-:W-:Y:S02]  /*5c730*/  F2FP.F16.E5M2.UNPACK_B R3, R23 ;  /* 0x00000017ff03723e */ /* 0x000fe400020004ff */
[----:B------:R-:W4:Y:S04]  /*5c740*/  LDL R23, [R1+0x1f0c] ;  /* 0x001f0c0001177983 */ /* 0x000f280000100800 */
[----:B------:R-:W-:Y:S04]  /*5c750*/  STL [R1+0x10], R2 ;  /* 0x0000100201007387 */ /* 0x000fe80000100800 */
[----:B------:R-:W-:Y:S01]  /*5c760*/  STL [R1+0x14], R3 ;  /* 0x0000140301007387 */ /* 0x000fe20000100800 */
[----:B--2---:R-:W-:-:S15]  /*5c770*/  HMMA.16816.F32 R16, R12, R2, R16 ;  /* 0x000000020c10723c */ /* 0x004fde0000001810 */
[----:B------:R-:W-:-:S04]  /*5c780*/  NOP ;  /* 0x0000000000007918 */ /* 0x000fc80000000000 */
[----:B------:R-:W-:Y:S04]  /*5c790*/  STL.64 [R1+0x90], R16 ;  /* 0x0000901001007387 */ /* 0x000fe80000100a00 */
[----:B------:R0:W-:Y:S04]  /*5c7a0*/  STL.64 [R1+0x98], R18 ;  /* 0x0000981201007387 */ /* 0x0001e80000100a00 */
[----:B0-----:R-:W2:Y:S04]  /*5c7b0*/  LDL.LU.64 R18, [R1+0x4638] ;  /* 0x0046380001127983 */ /* 0x001ea80000300a00 */
[----:B------:R-:W2:Y:S01]  /*5c7c0*/  LDL.LU.64 R16, [R1+0x4630] ;  /* 0x0046300001107983 */ /* 0x000ea20000300a00 */
[----:B---3--:R-:W-:-:S02]  /*5c7d0*/  F2FP.F16.E5M2.UNPACK_B R4, R4 ;  /* 0x00000004ff04723e */ /* 0x008fc400020004ff */
[----:B------:R-:W-:-:S05]  /*5c7e0*/  F2FP.F16.E5M2.UNPACK_B R5, R20 ;  /* 0x00000014ff05723e */ /* 0x000fca00020004ff */
[----:B------:R-:W-:Y:S02]  /*5c7f0*/  STL.64 [R1+0x8], R4 ;  /* 0x0000080401007387 */ /* 0x000fe40000100a00 */
[----:B--2---:R-:W-:-:S15]  /*5c800*/  HMMA.16816.F32 R16, R12, R4, R16 ;  /* 0x000000040c10723c */ /* 0x004fde0000001810 */
[----:B------:R-:W-:-:S04]  /*5c810*/  NOP ;  /* 0x0000000000007918 */ /* 0x000fc80000000000 */
[----:B------:R-:W-:Y:S04]  /*5c820*/  STL.64 [R1+0xb0], R16 ;  /* 0x0000b01001007387 */ /* 0x000fe80000100a00 */
[----:B------:R0:W-:Y:S04]  /*5c830*/  STL.64 [R1+0xb8], R18 ;  /* 0x0000b81201007387 */ /* 0x0001e80000100a00 */
[----:B0-----:R-:W2:Y:S04]  /*5c840*/  LDL.LU.64 R18, [R1+0x4628] ;  /* 0x0046280001127983 */ /* 0x001ea80000300a00 */
[----:B------:R-:W2:Y:S01]  /*5c850*/  LDL.LU.64 R16, [R1+0x4620] ;  /* 0x0046200001107983 */ /* 0x000ea20000300a00 */
[----:B------:R-:W-:-:S02]  /*5c860*/  F2FP.F16.E5M2.UNPACK_B R6, R0 ;  /* 0x00000000ff06723e */ /* 0x000fc400020004ff */
[----:B------:R-:W-:-:S03]  /*5c870*/  F2FP.F16.E5M2.UNPACK_B R7, R21 ;  /* 0x00000015ff07723e */ /* 0x000fc600020004ff */
        /* <DEDUP_REMOVED lines=8> */
[----:B------:R-:W-:-:S02]  /*5c900*/  F2FP.F16.E5M2.UNPACK_B R28, R28 ;  /* 0x0000001cff1c723e */ /* 0x000fc400020004ff */
[----:B------:R-:W-:Y:S02]  /*5c910*/  F2FP.F16.E5M2.UNPACK_B R29, R29 ;  /* 0x0000001dff1d723e */ /* 0x000fe400020004ff */
[----:B------:R-:W-:Y:S02]  /*5c920*/  F2FP.F16.E5M2.UNPACK_B R26, R26 ;  /* 0x0000001aff1a723e */ /* 0x000fe400020004ff */
[----:B------:R-:W-:-:S03]  /*5c930*/  F2FP.F16.E5M2.UNPACK_B R27, R27 ;  /* 0x0000001bff1b723e */ /* 0x000fc600020004ff */
[----:B--2---:R-:W-:-:S15]  /*5c940*/  HMMA.16816.F32 R16, R12, R28, R16 ;  /* 0x0000001c0c10723c */ /* 0x004fde0000001810 */
[----:B------:R-:W-:-:S04]  /*5c950*/  NOP ;  /* 0x0000000000007918 */ /* 0x000fc80000000000 */
[----:B------:R-:W-:Y:S04]  /*5c960*/  STL.64 [R1+0xf0], R16 ;  /* 0x0000f01001007387 */ /* 0x000fe80000100a00 */
[----:B------:R0:W-:Y:S04]  /*5c970*/  STL.64 [R1+0xf8], R18 ;  /* 0x0000f81201007387 */ /* 0x0001e80000100a00 */
[----:B0-----:R-:W2:Y:S04]  /*5c980*/  LDL.LU.64 R18, [R1+0x4608] ;  /* 0x0046080001127983 */ /* 0x001ea80000300a00 */
[----:B------:R-:W2:Y:S01]  /*5c990*/  LDL.LU.64 R16, [R1+0x4600] ;  /* 0x0046000001107983 */ /* 0x000ea20000300a00 */
[----:B------:R-:W-:Y:S01]  /*5c9a0*/  HMMA.16816.F32 R8, R12, R26, R8 ;  /* 0x0000001a0c08723c */ /* 0x000fe20000001808 */
[----:B------:R-:W-:-:S02]  /*5c9b0*/  F2FP.F16.E5M2.UNPACK_B R24, R24 ;  /* 0x00000018ff18723e */ /* 0x000fc400020004ff */
[----:B------:R-:W-:Y:S01]  /*5c9c0*/  F2FP.F16.E5M2.UNPACK_B R25, R25 ;  /* 0x00000019ff19723e */ /* 0x000fe200020004ff */
[----:B------:R-:W-:Y:S04]  /*5c9d0*/  STL [R1+0x4594], R28 ;  /* 0x0045941c01007387 */ /* 0x000fe80000100800 */
[----:B------:R-:W-:Y:S04]  /*5c9e0*/  STL [R1+0x4590], R29 ;  /* 0x0045901d01007387 */ /* 0x000fe80000100800 */
[----:B------:R-:W3:Y:S07]  /*5c9f0*/  LDL R20, [R1+0x1f18] ;  /* 0x001f180001147983 */ /* 0x000eee0000100800 */
[----:B------:R-:W-:Y:S04]  /*5ca00*/  STL.64 [R1+0x100], R8 ;  /* 0x0001000801007387 */ /* 0x000fe80000100a00 */
[----:B------:R2:W-:Y:S04]  /*5ca10*/  STL.64 [R1+0x108], R10 ;  /* 0x0001080a01007387 */ /* 0x0005e80000100a00 */
[----:B------:R-:W-:Y:S04]  /*5ca20*/  STL.64 [R1+0x4538], R26 ;  /* 0x0045381a01007387 */ /* 0x000fe80000100a00 */
[----:B------:R0:W-:Y:S01]  /*5ca30*/  STL.64 [R1+0x4530], R24 ;  /* 0x0045301801007387 */ /* 0x0001e20000100a00 */
[----:B--2---:R-:W-:-:S15]  /*5ca40*/  HMMA.16816.F32 R8, R12, R24, R16 ;  /* 0x000000180c08723c */ /* 0x004fde0000001810 */
[----:B------:R-:W-:-:S04]  /*5ca50*/  NOP ;  /* 0x0000000000007918 */ /* 0x000fc80000000000 */
[----:B------:R1:W-:Y:S04]  /*5ca60*/  STL.64 [R1+0x120], R8 ;  /* 0x0001200801007387 */ /* 0x0003e80000100a00 */
[----:B------:R2:W-:Y:S04]  /*5ca70*/  STL.64 [R1+0x128], R10 ;  /* 0x0001280a01007387 */ /* 0x0005e80000100a00 */
[----:B0-----:R-:W3:Y:S04]  /*5ca80*/  LDL.LU R24, [R1+0x140] ;  /* 0x0001400001187983 */ /* 0x001ee80000300800 */
[----:B------:R-:W3:Y:S04]  /*5ca90*/  LDL.LU R25, [R1+0x144] ;  /* 0x0001440001197983 */ /* 0x000ee80000300800 */
[----:B------:R-:W3:Y:S04]  /*5caa0*/  LDL.LU R26, [R1+0x148] ;  /* 0x00014800011a7983 */ /* 0x000ee80000300800 */
[----:B------:R-:W3:Y:S04]  /*5cab0*/  LDL.LU R27, [R1+0x14c] ;  /* 0x00014c00011b7983 */ /* 0x000ee80000300800 */
[----:B------:R-:W3:Y:S04]  /*5cac0*/  LDL R21, [R1+0x1f1c] ;  /* 0x001f1c0001157983 */ /* 0x000ee80000100800 */
[----:B------:R-:W3:Y:S04]  /*5cad0*/  LDL R18, [R1+0x1f28] ;  /* 0x001f280001127983 */ /* 0x000ee80000100800 */
[----:B------:R-:W3:Y:S04]  /*5cae0*/  LDL R19, [R1+0x1f2c] ;  /* 0x001f2c0001137983 */ /* 0x000ee80000100800 */
[----:B------:R-:W3:Y:S04]  /*5caf0*/  LDL R16, [R1+0x1f38] ;  /* 0x001f380001107983 */ /* 0x000ee80000100800 */
[----:B-1----:R-:W3:Y:S04]  /*5cb00*/  LDL R8, [R1+0x1f58] ;  /* 0x001f580001087983 */ /* 0x002ee80000100800 */
[----:B--2---:R-:W2:Y:S04]  /*5cb10*/  LDL R10, [R1+0x1f48] ;  /* 0x001f4800010a7983 */ /* 0x004ea80000100800 */
[----:B------:R-:W2:Y:S04]  /*5cb20*/  LDL R11, [R1+0x1f4c] ;  /* 0x001f4c00010b7983 */ /* 0x000ea80000100800 */
[----:B------:R-:W3:Y:S04]  /*5cb30*/  LDL R9, [R1+0x1f5c] ;  /* 0x001f5c0001097983 */ /* 0x000ee80000100800 */
[----:B------:R-:W4:Y:S04]  /*5cb40*/  LDL R17, [R1+0x1f3c] ;  /* 0x001f3c0001117983 */ /* 0x000f280000100800 */
[----:B--2---:R-:W-:Y:S04]  /*5cb50*/  STL.64 [R1+0x45e8], R10 ;  /* 0x0045e80a01007387 */ /* 0x004fe80000100a00 */
[----:B---3--:R0:W-:Y:S04]  /*5cb60*/  STL.64 [R1+0x45e0], R8 ;  /* 0x0045e00801007387 */ /* 0x0081e80000100a00 */
[----:B0-----:R-:W2:Y:S04]  /*5cb70*/  LDL.LU R8, [R1+0x1d0] ;  /* 0x0001d00001087983 */ /* 0x001ea80000300800 */
[----:B------:R-:W2:Y:S04]  /*5cb80*/  LDL.LU R9, [R1+0x1d4] ;  /* 0x0001d40001097983 */ /* 0x000ea80000300800 */
[----:B------:R-:W3:Y:S04]  /*5cb90*/  LDL.LU R10, [R1+0x1d8] ;  /* 0x0001d800010a7983 */ /* 0x000ee80000300800 */
[----:B------:R-:W3:Y:S01]  /*5cba0*/  LDL.LU R11, [R1+0x1dc] ;  /* 0x0001dc00010b7983 */ /* 0x000ee20000300800 */
[----:B------:R-:W-:-:S02]  /*5cbb0*/  IMAD.MOV.U32 R0, RZ, RZ, R5 ;  /* 0x000000ffff007224 */ /* 0x000fc400078e0005 */
[----:B------:R-:W-:Y:S02]  /*5cbc0*/  IMAD.MOV.U32 R5, RZ, RZ, R6 ;  /* 0x000000ffff057224 */ /* 0x000fe400078e0006 */
[----:B------:R-:W-:Y:S02]  /*5cbd0*/  IMAD.MOV.U32 R3, RZ, RZ, R7 ;  /* 0x000000ffff037224 */ /* 0x000fe400078e0007 */
[----:B------:R-:W-:Y:S01]  /*5cbe0*/  IMAD.MOV.U32 R2, RZ, RZ, R4 ;  /* 0x000000ffff027224 */ /* 0x000fe200078e0004 */
[----:B------:R-:W-:Y:S02]  /*5cbf0*/  F2FP.F16.E5M2.UNPACK_B R22, R22 ;  /* 0x00000016ff16723e */ /* 0x000fe400020004ff */
[----:B----4-:R-:W-:Y:S01]  /*5cc00*/  F2FP.F16.E5M2.UNPACK_B R23, R23 ;  /* 0x00000017ff17723e */ /* 0x010fe200020004ff */
[----:B---3--:R-:W-:Y:S04]  /*5cc10*/  STL.64 [R1+0x45f8], R10 ;  /* 0x0045f80a01007387 */ /* 0x008fe80000100a00 */
[----:B--2---:R0:W-:Y:S04]  /*5cc20*/  STL.64 [R1+0x45f0], R8 ;  /* 0x0045f00801007387 */ /* 0x0041e80000100a00 */
[----:B0-----:R-:W2:Y:S04]  /*5cc30*/  LDL.LU R8, [R1+0x170] ;  /* 0x0001700001087983 */ /* 0x001ea80000300800 */
[----:B------:R-:W2:Y:S04]  /*5cc40*/  LDL.LU R9, [R1+0x174] ;  /* 0x0001740001097983 */ /* 0x000ea80000300800 */
[----:B------:R-:W2:Y:S04]  /*5cc50*/  LDL.LU R10, [R1+0x178] ;  /* 0x00017800010a7983 */ /* 0x000ea80000300800 */
[----:B------:R-:W2:Y:S04]  /*5cc60*/  LDL.LU R11, [R1+0x17c] ;  /* 0x00017c00010b7983 */ /* 0x000ea80000300800 */
[----:B------:R-:W3:Y:S04]  /*5cc70*/  LDL R6, [R1+0x1f68] ;  /* 0x001f680001067983 */ /* 0x000ee80000100800 */
[----:B------:R-:W3:Y:S04]  /*5cc80*/  LDL R7, [R1+0x1f6c] ;  /* 0x001f6c0001077983 */ /* 0x000ee80000100800 */
[----:B------:R-:W4:Y:S01]  /*5cc90*/  LDL R4, [R1+0x1f78] ;  /* 0x001f780001047983 */ /* 0x000f220000100800 */
[----:B------:R-:W-:Y:S01]  /*5cca0*/  HMMA.16816.F32 R24, R12, R22, R24 ;  /* 0x000000160c18723c */ /* 0x000fe20000001818 */
[----:B------:R-:W-:-:S02]  /*5ccb0*/  F2FP.F16.E5M2.UNPACK_B R20, R20 ;  /* 0x00000014ff14723e */ /* 0x000fc400020004ff */
[----:B------:R-:W-:-:S15]  /*5ccc0*/  F2FP.F16.E5M2.UNPACK_B R21, R21 ;  /* 0x00000015ff15723e */ /* 0x000fde00020004ff */
[----:B------:R-:W-:Y:S01]  /*5ccd0*/  NOP ;  /* 0x0000000000007918 */ /* 0x000fe20000000000 */
[----:B------:R-:W-:Y:S04]  /*5cce0*/  STL.64 [R1+0x140], R24 ;  /* 0x0001401801007387 */ /* 0x000fe80000100a00 */
[----:B------:R-:W-:Y:S01]  /*5ccf0*/  STL.64 [R1+0x148], R26 ;  /* 0x0001481a01007387 */ /* 0x000fe20000100a00 */
[----:B--2---:R-:W-:Y:S03]  /*5cd00*/  HMMA.16816.F32 R8, R12, R20, R8 ;  /* 0x000000140c08723c */ /* 0x004fe60000001808 */
[----:B---3--:R-:W-:Y:S04]  /*5cd10*/  STL.64 [R1+0x45d8], R6 ;  /* 0x0045d80601007387 */ /* 0x008fe80000100a00 */
[----:B----4-:R0:W-:Y:S04]  /*5cd20*/  STL.64 [R1+0x45d0], R4 ;  /* 0x0045d00401007387 */ /* 0x0101e80000100a00 */
        /* <DEDUP_REMOVED lines=8> */
[----:B------:R-:W-:Y:S04]  /*5cdb0*/  STL.64 [R1+0x160], R8 ;  /* 0x0001600801007387 */ /* 0x000fe80000100a00 */
[----:B------:R0:W-:Y:S04]  /*5cdc0*/  STL.64 [R1+0x168], R10 ;  /* 0x0001680a01007387 */ /* 0x0001e80000100a00 */
[----:B0-----:R-:W4:Y:S04]  /*5cdd0*/  LDL.LU.64 R10, [R1+0x45f8] ;  /* 0x0045f800010a7983 */ /* 0x001f280000300a00 */
[----:B------:R-:W4:Y:S01]  /*5cde0*/  LDL.LU.64 R8, [R1+0x45f0] ;  /* 0x0045f00001087983 */ /* 0x000f220000300a00 */
[----:B------:R-:W-:-:S02]  /*5cdf0*/  F2FP.F16.E5M2.UNPACK_B R18, R18 ;  /* 0x00000012ff12723e */ /* 0x000fc400020004ff */
[----:B------:R-:W-:Y:S02]  /*5ce00*/  F2FP.F16.E5M2.UNPACK_B R19, R19 ;  /* 0x00000013ff13723e */ /* 0x000fe400020004ff */
[----:B------:R-:W-:Y:S02]  /*5ce10*/  F2FP.F16.E5M2.UNPACK_B R16, R16 ;  /* 0x00000010ff10723e */ /* 0x000fe400020004ff */
[----:B------:R-:W-:Y:S01]  /*5ce20*/  F2FP.F16.E5M2.UNPACK_B R17, R17 ;  /* 0x00000011ff11723e */ /* 0x000fe200020004ff */
[----:B------:R-:W-:Y:S04]  /*5ce30*/  STL.64 [R1+0x4548], R22 ;  /* 0x0045481601007387 */ /* 0x000fe80000100a00 */
[----:B------:R0:W-:Y:S04]  /*5ce40*/  STL.64 [R1+0x4540], R20 ;  /* 0x0045401401007387 */ /* 0x0001e80000100a00 */
[----:B0-----:R-:W3:Y:S04]  /*5ce50*/  LDL.LU R20, [R1+0x230] ;  /* 0x0002300001147983 */ /* 0x001ee80000300800 */
[----:B------:R-:W3:Y:S04]  /*5ce60*/  LDL.LU R21, [R1+0x234] ;  /* 0x0002340001157983 */ /* 0x000ee80000300800 */
[----:B------:R-:W3:Y:S04]  /*5ce70*/  LDL.LU R22, [R1+0x238] ;  /* 0x0002380001167983 */ /* 0x000ee80000300800 */
[----:B------:R-:W3:Y:S01]  /*5ce80*/  LDL.LU R23, [R1+0x23c] ;  /* 0x00023c0001177983 */ /* 0x000ee20000300800 */
[C---:B--2---:R-:W-:Y:S08]  /*5ce90*/  HMMA.16816.F32 R4, R12.reuse, R16, R4 ;  /* 0x000000100c04723c */ /* 0x044ff00000001804 */
        /* <DEDUP_REMOVED lines=10> */
[----:B------:R-:W-:Y:S04]  /*5cf40*/  STL [R1+0x4518], R17 ;  /* 0x0045181101007387 */ /* 0x000fe80000100800 */
[----:B------:R-:W-:Y:S04]  /*5cf50*/  STL.64 [R1+0x4588], R18 ;  /* 0x0045881201007387 */ /* 0x000fe80000100a00 */
[----:B------:R0:W-:Y:S04]  /*5cf60*/  STL [R1+0x4580], R16 ;  /* 0x0045801001007387 */ /* 0x0001e80000100800 */
[----:B0-----:R-:W3:Y:S04]  /*5cf70*/  LDL.LU R16, [R1+0x210] ;  /* 0x0002100001107983 */ /* 0x001ee80000300800 */
[----:B------:R-:W3:Y:S04]  /*5cf80*/  LDL.LU R17, [R1+0x214] ;  /* 0x0002140001117983 */ /* 0x000ee80000300800 */
[----:B------:R-:W3:Y:S04]  /*5cf90*/  LDL.LU R18, [R1+0x218] ;  /* 0x0002180001127983 */ /* 0x000ee80000300800 */
[----:B------:R-:W3:Y:S01]  /*5cfa0*/  LDL.LU R19, [R1+0x21c] ;  /* 0x00021c0001137983 */ /* 0x000ee20000300800 */
[----:B--2---:R-:W-:-:S02]  /*5cfb0*/  F2FP.F16.E5M2.UNPACK_B R10, R10 ;  /* 0x0000000aff0a723e */ /* 0x004fc400020004ff */
[----:B------:R-:W-:Y:S02]  /*5cfc0*/  F2FP.F16.E5M2.UNPACK_B R11, R11 ;  /* 0x0000000bff0b723e */ /* 0x000fe400020004ff */
[----:B----4-:R-:W-:Y:S02]  /*5cfd0*/  F2FP.F16.E5M2.UNPACK_B R8, R8 ;  /* 0x00000008ff08723e */ /* 0x010fe400020004ff */
[----:B------:R-:W-:-:S03]  /*5cfe0*/  F2FP.F16.E5M2.UNPACK_B R9, R9 ;  /* 0x00000009ff09723e */ /* 0x000fc600020004ff */
[----:B---3--:R-:W-:-:S15]  /*5cff0*/  HMMA.16816.F32 R16, R12, R10, R16 ;  /* 0x0000000a0c10723c */ /* 0x008fde0000001810 */
[----:B------:R-:W-:-:S04]  /*5d000*/  NOP ;  /* 0x0000000000007918 */ /* 0x000fc80000000000 */
[----:B------:R-:W-:Y:S04]  /*5d010*/  STL.64 [R1+0x1c0], R16 ;  /* 0x0001c01001007387 */ /* 0x000fe80000100a00 */
[----:B------:R0:W-:Y:S02]  /*5d020*/  STL.64 [R1+0x1c8], R18 ;  /* 0x0001c81201007387 */ /* 0x0001e40000100a00 */
[----:B0-----:R-:W-:Y:S02]  /*5d030*/  HMMA.16816.F32 R16, R12, R8, R20 ;  /* 0x000000080c10723c */ /* 0x001fe40000001814 */
        /* <DEDUP_REMOVED lines=8> */
[----:B------:R-:W-:-:S02]  /*5d0c0*/  F2FP.F16.E5M2.UNPACK_B R6, R6 ;  /* 0x00000006ff06723e */ /* 0x000fc400020004ff */
[----:B------:R-:W-:Y:S01]  /*5d0d0*/  F2FP.F16.E5M2.UNPACK_B R7, R7 ;  /* 0x00000007ff07723e */ /* 0x000fe200020004ff */
[----:B---3--:R-:W-:Y:S04]  /*5d0e0*/  STL.64 [R1+0x4558], R10 ;  /* 0x0045580a01007387 */ /* 0x008fe80000100a00 */
[----:B--2---:R0:W-:Y:S02]  /*5d0f0*/  STL.64 [R1+0x4550], R8 ;  /* 0x0045500801007387 */ /* 0x0041e40000100a00 */
[----:B0-----:R-:W-:Y:S01]  /*5d100*/  HMMA.16816.F32 R8, R12, R6, R24 ;  /* 0x000000060c08723c */ /* 0x001fe20000001818 */
[----:B------:R-:W-:Y:S02]  /*5d110*/  IMAD.MOV.U32 R26, RZ, RZ, R5 ;  /* 0x000000ffff1a7224 */ /* 0x000fe400078e0005 */
[----:B------:R-:W-:-:S02]  /*5d120*/  IMAD.MOV.U32 R27, RZ, RZ, R3 ;  /* 0x000000ffff1b7224 */ /* 0x000fc400078e0003 */
[----:B------:R-:W-:Y:S02]  /*5d130*/  IMAD.MOV.U32 R24, RZ, RZ, R2 ;  /* 0x000000ffff187224 */ /* 0x000fe400078e0002 */
[----:B------:R-:W-:-:S12]  /*5d140*/  IMAD.MOV.U32 R25, RZ, RZ, R0 ;  /* 0x000000ffff197224 */ /* 0x000fd800078e0000 */
[----:B------:R0:W-:Y:S04]  /*5d150*/  STL.64 [R1+0x2f0], R8 ;  /* 0x0002f00801007387 */ /* 0x0001e80000100a00 */
[----:B------:R1:W-:Y:S04]  /*5d160*/  STL.64 [R1+0x2f8], R10 ;  /* 0x0002f80a01007387 */ /* 0x0003e80000100a00 */
[----:B------:R-:W-:Y:S04]  /*5d170*/  STL.64 [R1+0x4568], R26 ;  /* 0x0045681a01007387 */ /* 0x000fe80000100a00 */
[----:B------:R-:W-:Y:S04]  /*5d180*/  STL.64 [R1+0x4560], R24 ;  /* 0x0045601801007387 */ /* 0x000fe80000100a00 */
[----:B0-----:R-:W2:Y:S04]  /*5d190*/  LDL.LU R8, [R1+0x1e50] ;  /* 0x001e500001087983 */ /* 0x001ea80000300800 */
[----:B------:R-:W2:Y:S04]  /*5d1a0*/  LDL.LU R9, [R1+0x1e54] ;  /* 0x001e540001097983 */ /* 0x000ea80000300800 */
[----:B-1----:R-:W3:Y:S04]  /*5d1b0*/  LDL.LU R10, [R1+0x1e58] ;  /* 0x001e5800010a7983 */ /* 0x002ee80000300800 */
[----:B------:R-:W3:Y:S04]  /*5d1c0*/  LDL.LU R11, [R1+0x1e5c] ;  /* 0x001e5c00010b7983 */ /* 0x000ee80000300800 */
[----:B------:R-:W4:Y:S04]  /*5d1d0*/  LDL.LU R16, [R1+0x1e70] ;  /* 0x001e700001107983 */ /* 0x000f280000300800 */
[----:B------:R-:W4:Y:S04]  /*5d1e0*/  LDL.LU R17, [R1+0x1e74] ;  /* 0x001e740001117983 */ /* 0x000f280000300800 */
[----:B------:R-:W2:Y:S04]  /*5d1f0*/  LDL.LU R18, [R1+0x1e78] ;  /* 0x001e780001127983 */ /* 0x000ea80000300800 */
[----:B------:R-:W2:Y:S04]  /*5d200*/  LDL.LU R19, [R1+0x1e7c] ;  /* 0x001e7c0001137983 */ /* 0x000ea80000300800 */
[----:B------:R-:W2:Y:S04]  /*5d210*/  LDL R5, [R1+0x1f7c] ;  /* 0x001f7c0001057983 */ /* 0x000ea80000100800 */
[----:B------:R-:W2:Y:S04]  /*5d220*/  LDL R2, [R1+0x1f88] ;  /* 0x001f880001027983 */ /* 0x000ea80000100800 */
[----:B------:R-:W2:Y:S04]  /*5d230*/  LDL R3, [R1+0x1f8c] ;  /* 0x001f8c0001037983 */ /* 0x000ea80000100800 */
[----:B------:R-:W2:Y:S04]  /*5d240*/  LDL.LU R28, [R1+0x30b0] ;  /* 0x0030b000011c7983 */ /* 0x000ea80000300800 */
[----:B--2---:R0:W-:Y:S04]  /*5d250*/  STL [R1+0x45bc], R28 ;  /* 0x0045bc1c01007387 */ /* 0x0041e80000100800 */
[----:B0-----:R-:W2:Y:S04]  /*5d260*/  LDL.LU R28, [R1+0x30ac] ;  /* 0x0030ac00011c7983 */ /* 0x001ea80000300800 */
[----:B------:R-:W2:Y:S04]  /*5d270*/  LDL.LU R29, [R1+0x30b8] ;  /* 0x0030b800011d7983 */ /* 0x000ea80000300800 */
[----:B--2---:R0:W-:Y:S04]  /*5d280*/  STL [R1+0x45b8], R29 ;  /* 0x0045b81d01007387 */ /* 0x0041e80000100800 */
[----:B0-----:R-:W2:Y:S04]  /*5d290*/  LDL.LU R29, [R1+0x30b4] ;  /* 0x0030b400011d7983 */ /* 0x001ea80000300800 */
[----:B------:R-:W2:Y:S04]  /*5d2a0*/  LDL.LU R0, [R1+0x30c0] ;  /* 0x0030c00001007983 */ /* 0x000ea80000300800 */
[----:B--2---:R0:W-:Y:S04]  /*5d2b0*/  STL [R1+0x45b4], R0 ;  /* 0x0045b40001007387 */ /* 0x0041e80000100800 */
[----:B0-----:R-:W2:Y:S04]  /*5d2c0*/  LDL.LU R0, [R1+0x30bc] ;  /* 0x0030bc0001007983 */ /* 0x001ea80000300800 */
[----:B------:R-:W-:Y:S04]  /*5d2d0*/  STL.64 [R1+0x45a8], R18 ;  /* 0x0045a81201007387 */ /* 0x000fe80000100a00 */
[----:B----4-:R0:W-:Y:S04]  /*5d2e0*/  STL.64 [R1+0x45a0], R16 ;  /* 0x0045a01001007387 */ /* 0x0101e80000100a00 */
[----:B0-----:R-:W4:Y:S04]  /*5d2f0*/  LDL.LU R16, [R1+0x1140] ;  /* 0x0011400001107983 */ /* 0x001f280000300800 */
[----:B----4-:R0:W-:Y:S04]  /*5d300*/  STL [R1+0x45b0], R16 ;  /* 0x0045b01001007387 */ /* 0x0101e80000100800 */
        /* <DEDUP_REMOVED lines=10> */
[----:B------:R-:W4:Y:S04]  /*5d3b0*/  LDL.64 R24, [R1+0x18] ;  /* 0x0000180001187983 */ /* 0x000f280000100a00 */
[----:B---3--:R-:W-:Y:S04]  /*5d3c0*/  STL.64 [R1+0x4578], R10 ;  /* 0x0045780a01007387 */ /* 0x008fe80000100a00 */
[----:B------:R-:W-:Y:S04]  /*5d3d0*/  STL.64 [R1+0x4570], R8 ;  /* 0x0045700801007387 */ /* 0x000fe80000100a00 */
[----:B------:R-:W3:Y:S01]  /*5d3e0*/  LDL R26, [R1+0x10] ;  /* 0x00001000011a7983 */ /* 0x000ee20000100800 */
[----:B------:R-:W-:-:S02]  /*5d3f0*/  F2FP.F16.E5M2.UNPACK_B R4, R4 ;  /* 0x00000004ff04723e */ /* 0x000fc400020004ff */
[----:B------:R-:W-:Y:S01]  /*5d400*/  F2FP.F16.E5M2.UNPACK_B R5, R5 ;  /* 0x00000005ff05723e */ /* 0x000fe200020004ff */
[----:B---3--:R0:W-:Y:S04]  /*5d410*/  STL [R1+0x4598], R26 ;  /* 0x0045981a01007387 */ /* 0x0081e80000100800 */
[----:B0-----:R-:W3:Y:S02]  /*5d420*/  LDL.LU R26, [R1+0x30a8] ;  /* 0x0030a800011a7983 */ /* 0x001ee40000300800 */
[----:B--2---:R-:W-:Y:S02]  /*5d430*/  HMMA.16816.F32 R16, R12, R4, R16 ;  /* 0x000000040c10723c */ /* 0x004fe40000001810 */
[----:B------:R-:W2:Y:S04]  /*5d440*/  LDL R27, [R1+0x14] ;  /* 0x00001400011b7983 */ /* 0x000ea80000100800 */
        /* <DEDUP_REMOVED lines=8> */
[----:B------:R-:W-:Y:S04]  /*5d4d0*/  STL.64 [R1+0x1030], R16 ;  /* 0x0010301001007387 */ /* 0x000fe80000100a00 */
[----:B------:R0:W-:Y:S04]  /*5d4e0*/  STL.64 [R1+0x1038], R18 ;  /* 0x0010381201007387 */ /* 0x0001e80000100a00 */
[----:B0-----:R-:W2:Y:S04]  /*5d4f0*/  LDL.LU.64 R18, [R1+0x45c8] ;  /* 0x0045c80001127983 */ /* 0x001ea80000300a00 */
[----:B------:R-:W2:Y:S04]  /*5d500*/  LDL.LU.64 R16, [R1+0x45c0] ;  /* 0x0045c00001107983 */ /* 0x000ea80000300a00 */
[----:B------:R-:W-:Y:S04]  /*5d510*/  STL.64 [R1+0x44e0], R6 ;  /* 0x0044e00601007387 */ /* 0x000fe80000100a00 */
[----:B------:R0:W-:Y:S04]  /*5d520*/  STL.64 [R1+0x44d8], R4 ;  /* 0x0044d80401007387 */ /* 0x0001e80000100a00 */
[----:B0-----:R-:W2:Y:S04]  /*5d530*/  LDL.LU R4, [R1+0x1e20] ;  /* 0x001e200001047983 */ /* 0x001ea80000300800 */
[----:B------:R-:W2:Y:S04]  /*5d540*/  LDL.LU R5, [R1+0x1e24] ;  /* 0x001e240001057983 */ /* 0x000ea80000300800 */
[----:B------:R-:W2:Y:S04]  /*5d550*/  LDL.LU R6, [R1+0x1e28] ;  /* 0x001e280001067983 */ /* 0x000ea80000300800 */
[----:B------:R-:W2:Y:S01]  /*5d560*/  LDL.LU R7, [R1+0x1e2c] ;  /* 0x001e2c0001077983 */ /* 0x000ea20000300800 */
[----:B---3--:R-:W-:-:S03]  /*5d570*/  IMAD R26, R26, 0x100, R28 ;  /* 0x000001001a1a7824 */ /* 0x008fc600078e021c */
[----:B------:R-:W3:Y:S02]  /*5d580*/  LDL.LU R28, [R1+0x45bc] ;  /* 0x0045bc00011c7983 */ /* 0x000ee40000300800 */
[----:B---3--:R-:W-:Y:S02]  /*5d590*/  IMAD R28, R28, 0x100, R29 ;  /* 0x000001001c1c7824 */ /* 0x008fe400078e021d */
[----:B------:R-:W3:Y:S02]  /*5d5a0*/  LDL.LU R29, [R1+0x45b8] ;  /* 0x0045b800011d7983 */ /* 0x000ee40000300800 */
[----:B---3--:R-:W-:Y:S02]  /*5d5b0*/  IMAD R29, R29, 0x100, R0 ;  /* 0x000001001d1d7824 */ /* 0x008fe400078e0200 */
[----:B------:R-:W2:Y:S01]  /*5d5c0*/  LDL.LU R0, [R1+0x45b4] ;  /* 0x0045b40001007983 */ /* 0x000ea20000300800 */
[----:B------:R-:W-:Y:S02]  /*5d5d0*/  F2FP.F16.E5M2.UNPACK_B R2, R2 ;  /* 0x00000002ff02723e */ /* 0x000fe400020004ff */
[----:B------:R-:W-:Y:S01]  /*5d5e0*/  F2FP.F16.E5M2.UNPACK_B R3, R3 ;  /* 0x00000003ff03723e */ /* 0x000fe200020004ff */
[----:B--2---:R-:W-:-:S02]  /*5d5f0*/  IMAD R0, R0, 0x100, R16 ;  /* 0x0000010000007824 */ /* 0x004fc400078e0210 */
[----:B------:R-:W2:Y:S04]  /*5d600*/  LDL.LU R16, [R1+0x45b0] ;  /* 0x0045b00001107983 */ /* 0x000ea80000300800 */
[----:B--2---:R-:W-:Y:S01]  /*5d610*/  HMMA.16816.F32 R12, R12, R2, R16 ;  /* 0x000000020c0c723c */ /* 0x004fe20000001810 */
[----:B------:R-:W4:Y:S04]  /*5d620*/  LDL.LU.64 R18, [R1+0x45a8] ;  /* 0x0045a80001127983 */ /* 0x000f280000300a00 */
[----:B------:R-:W4:Y:S04]  /*5d630*/  LDL.LU.64 R16, [R1+0x45a0] ;  /* 0x0045a00001107983 */ /* 0x000f280000300a00 */
[----:B------:R-:W-:Y:S10]  /*5d640*/  STL [R1+0x44b4], R3 ;  /* 0x0044b40301007387 */ /* 0x000ff40000100800 */
[----:B------:R0:W-:Y:S04]  /*5d650*/  STL.64 [R1+0x2e0], R12 ;  /* 0x0002e00c01007387 */ /* 0x0001e80000100a00 */
[----:B------:R1:W-:Y:S01]  /*5d660*/  STL.64 [R1+0x2e8], R14 ;  /* 0x0002e80e01007387 */ /* 0x0003e20000100a00 */
[----:B0-----:R-:W-:-:S02]  /*5d670*/  F2FP.F16.E5M2.UNPACK_B R12, R26 ;  /* 0x0000001aff0c723e */ /* 0x001fc400020004ff */
[----:B------:R-:W-:Y:S02]  /*5d680*/  F2FP.F16.E5M2.UNPACK_B R13, R28 ;  /* 0x0000001cff0d723e */ /* 0x000fe400020004ff */
[----:B-1----:R-:W-:Y:S02]  /*5d690*/  F2FP.F16.E5M2.UNPACK_B R14, R29 ;  /* 0x0000001dff0e723e */ /* 0x002fe400020004ff */
[----:B------:R-:W-:Y:S01]  /*5d6a0*/  F2FP.F16.E5M2.UNPACK_B R15, R0 ;  /* 0x00000000ff0f723e */ /* 0x000fe200020004ff */
[----:B------:R-:W2:Y:S04]  /*5d6b0*/  LDL.LU R26, [R1+0x4598] ;  /* 0x00459800011a7983 */ /* 0x000ea80000300800 */
[----:B------:R-:W3:Y:S04]  /*5d6c0*/  LDL.LU R28, [R1+0x4594] ;  /* 0x00459400011c7983 */ /* 0x000ee80000300800 */
[----:B------:R-:W3:Y:S01]  /*5d6d0*/  LDL.LU R29, [R1+0x4590] ;  /* 0x00459000011d7983 */ /* 0x000ee20000300800 */
[----:B----4-:R-:W-:-:S15]  /*5d6e0*/  HMMA.16816.F32 R16, R12, R24, R16 ;  /* 0x000000180c10723c */ /* 0x010fde0000001810 */
[----:B------:R-:W-:-:S04]  /*5d6f0*/  NOP ;  /* 0x0000000000007918 */ /* 0x000fc80000000000 */
[----:B------:R-:W-:Y:S04]  /*5d700*/  STL.64 [R1+0x1020], R16 ;  /* 0x0010201001007387 */ /* 0x000fe80000100a00 */
[----:B------:R0:W-:Y:S04]  /*5d710*/  STL.64 [R1+0x1028], R18 ;  /* 0x0010281201007387 */ /* 0x0001e80000100a00 */
[----:B0-----:R-:W4:Y:S04]  /*5d720*/  LDL.LU.64 R18, [R1+0x4588] ;  /* 0x0045880001127983 */ /* 0x001f280000300a00 */
[----:B------:R-:W3:Y:S01]  /*5d730*/  LDL.LU R16, [R1+0x4580] ;  /* 0x0045800001107983 */ /* 0x000ee20000300800 */
[----:B------:R-:W-:-:S02]  /*5d740*/  IMAD.MOV.U32 R17, RZ, RZ, R24 ;  /* 0x000000ffff117224 */ /* 0x000fc400078e0018 */
[C---:B--2---:R-:W-:Y:S01]  /*5d750*/  HMMA.16816.F32 R24, R12.reuse, R26, R8 ;  /* 0x0000001a0c18723c */ /* 0x044fe20000001808 */
[----:B----4-:R-:W-:Y:S04]  /*5d760*/  STL.64 [R1+0x4528], R18 ;  /* 0x0045281201007387 */ /* 0x010fe80000100a00 */
[----:B---3--:R0:W-:Y:S04]  /*5d770*/  STL.64 [R1+0x4520], R16 ;  /* 0x0045201001007387 */ /* 0x0081e80000100a00 */
[----:B0-----:R-:W2:Y:S04]  /*5d780*/  LDL.LU R16, [R1+0x1e30] ;  /* 0x001e300001107983 */ /* 0x001ea80000300800 */
[----:B------:R-:W2:Y:S04]  /*5d790*/  LDL.LU R17, [R1+0x1e34] ;  /* 0x001e340001117983 */ /* 0x000ea80000300800 */
[----:B------:R-:W2:Y:S04]  /*5d7a0*/  LDL.LU R18, [R1+0x1e38] ;  /* 0x001e380001127983 */ /* 0x000ea80000300800 */
[----:B------:R-:W2:Y:S04]  /*5d7b0*/  LDL.LU R19, [R1+0x1e3c] ;  /* 0x001e3c0001137983 */ /* 0x000ea80000300800 */
[----:B------:R-:W3:Y:S04]  /*5d7c0*/  LDL.LU.64 R10, [R1+0x4578] ;  /* 0x00457800010a7983 */ /* 0x000ee80000300a00 */
[----:B------:R-:W3:Y:S04]  /*5d7d0*/  LDL.LU.64 R8, [R1+0x4570] ;  /* 0x0045700001087983 */ /* 0x000ee80000300a00 */
[----:B------:R-:W-:Y:S04]  /*5d7e0*/  STL.64 [R1+0x1010], R24 ;  /* 0x0010101801007387 */ /* 0x000fe80000100a00 */
[----:B------:R0:W-:Y:S04]  /*5d7f0*/  STL.64 [R1+0x1018], R26 ;  /* 0x0010181a01007387 */ /* 0x0001e80000100a00 */
[----:B0-----:R-:W4:Y:S04]  /*5d800*/  LDL.LU.64 R26, [R1+0x4568] ;  /* 0x00456800011a7983 */ /* 0x001f280000300a00 */
[----:B------:R-:W3:Y:S02]  /*5d810*/  LDL.LU.64 R24, [R1+0x4560] ;  /* 0x0045600001187983 */ /* 0x000ee40000300a00 */
[C---:B---3--:R-:W-:Y:S08]  /*5d820*/  HMMA.16816.F32 R8, R12.reuse, R24, R8 ;  /* 0x000000180c08723c */ /* 0x048ff00000001808 */
[C---:B----4-:R-:W-:Y:S11]  /*5d830*/  HMMA.16816.F32 R24, R12.reuse, R26, R20 ;  /* 0x0000001a0c18723c */ /* 0x050ff60000001814 */
[----:B------:R-:W-:Y:S04]  /*5d840*/  STL.64 [R1+0x1000], R8 ;  /* 0x0010000801007387 */ /* 0x000fe80000100a00 */
[----:B------:R0:W-:Y:S04]  /*5d850*/  STL.64 [R1+0x1008], R10 ;  /* 0x0010080a01007387 */ /* 0x0001e80000100a00 */
[----:B0-----:R-:W3:Y:S04]  /*5d860*/  LDL.LU.64 R10, [R1+0x4558] ;  /* 0x00455800010a7983 */ /* 0x001ee80000300a00 */
[----:B------:R-:W3:Y:S04]  /*5d870*/  LDL.LU.64 R8, [R1+0x4550] ;  /* 0x0045500001087983 */ /* 0x000ee80000300a00 */
[----:B------:R-:W4:Y:S04]  /*5d880*/  LDL.LU.64 R22, [R1+0x4548] ;  /* 0x0045480001167983 */ /* 0x000f280000300a00 */
[----:B------:R-:W3:Y:S04]  /*5d890*/  LDL.LU.64 R20, [R1+0x4540] ;  /* 0x0045400001147983 */ /* 0x000ee80000300a00 */
[----:B------:R-:W-:Y:S04]  /*5d8a0*/  STL.64 [R1+0xff0], R24 ;  /* 0x000ff01801007387 */ /* 0x000fe80000100a00 */
[----:B------:R0:W-:Y:S04]  /*5d8b0*/  STL.64 [R1+0xff8], R26 ;  /* 0x000ff81a01007387 */ /* 0x0001e80000100a00 */
[----:B0-----:R-:W3:Y:S04]  /*5d8c0*/  LDL.LU.64 R26, [R1+0x4538] ;  /* 0x00453800011a7983 */ /* 0x001ee80000300a00 */
[----:B------:R-:W4:Y:S01]  /*5d8d0*/  LDL.LU.64 R24, [R1+0x4530] ;  /* 0x0045300001187983 */ /* 0x000f220000300a00 */
[----:B--2---:R-:W-:Y:S03]  /*5d8e0*/  HMMA.16816.F32 R16, R12, R28, R16 ;  /* 0x0000001c0c10723c */ /* 0x004fe60000001810 */
[----:B------:R0:W-:-:S15]  /*5d8f0*/  STL.64 [R1+0x4488], R28 ;  /* 0x0044881c01007387 */ /* 0x0001de0000100a00 */
[----:B------:R-:W-:Y:S01]  /*5d900*/  NOP ;  /* 0x0000000000007918 */ /* 0x000fe20000000000 */
[----:B------:R-:W-:Y:S04]  /*5d910*/  STL.64 [R1+0xfe0], R16 ;  /* 0x000fe01001007387 */ /* 0x000fe80000100a00 */
[----:B------:R3:W-:Y:S04]  /*5d920*/  STL.64 [R1+0xfe8], R18 ;  /* 0x000fe81201007387 */ /* 0x0007e80000100a00 */
[----:B0-----:R-:W2:Y:S01]  /*5d930*/  LDL.64 R28, [R1+0x10] ;  /* 0x00001000011c7983 */ /* 0x001ea20000100a00 */
[C---:B---3--:R-:W-:Y:S08]  /*5d940*/  HMMA.16816.F32 R16, R12.reuse, R26, R4 ;  /* 0x0000001a0c10723c */ /* 0x048ff00000001804 */
[C---:B----4-:R-:W-:Y:S11]  /*5d950*/  HMMA.16816.F32 R4, R12.reuse, R24, R8 ;  /* 0x000000180c04723c */ /* 0x050ff60000001808 */
[----:B------:R-:W-:Y:S04]  /*5d960*/  STL.64 [R1+0xfd0], R16 ;  /* 0x000fd01001007387 */ /* 0x000fe80000100a00 */
[----:B------:R-:W-:Y:S04]  /*5d970*/  STL.64 [R1+0xfd8], R18 ;  /* 0x000fd81201007387 */ /* 0x000fe80000100a00 */
[----:B------:R-:W-:Y:S04]  /*5d980*/  STL.64 [R1+0x4480], R26 ;  /* 0x0044801a01007387 */ /* 0x000fe80000100a00 */
[----:B------:R-:W-:Y:S04]  /*5d990*/  STL.64 [R1+0xfc0], R4 ;  /* 0x000fc00401007387 */ /* 0x000fe80000100a00 */
[----:B------:R-:W-:Y:S04]  /*5d9a0*/  STL.64 [R1+0xfc8], R6 ;  /* 0x000fc80601007387 */ /* 0x000fe80000100a00 */
[----:B------:R0:W-:Y:S04]  /*5d9b0*/  STL.64 [R1+0x4478], R24 ;  /* 0x0044781801007387 */ /* 0x0001e80000100a00 */
[----:B0-----:R-:W3:Y:S04]  /*5d9c0*/  LDL.LU R24, [R1+0x1d70] ;  /* 0x001d700001187983 */ /* 0x001ee80000300800 */
        /* <DEDUP_REMOVED lines=32> */
[----:B------:R-:W3:Y:S02]  /*5dbd0*/  LDL.LU R27, [R1+0x1e0c] ;  /* 0x001e0c00011b7983 */ /* 0x000ee40000300800 */
[----:B---3--:R-:W-:-:S15]  /*5dbe0*/  HMMA.16816.F32 R24, R12, R22, R24 ;  /* 0x000000160c18723c */ /* 0x008fde0000001818 */
[----:B------:R-:W-:-:S04]  /*5dbf0*/  NOP ;  /* 0x0000000000007918 */ /* 0x000fc80000000000 */
[----:B------:R0:W-:Y:S04]  /*5dc00*/  STL.64 [R1+0xfb0], R24 ;  /* 0x000fb01801007387 */ /* 0x0001e80000100a00 */
[----:B------:R1:W-:Y:S04]  /*5dc10*/  STL.64 [R1+0xfb8], R26 ;  /* 0x000fb81a01007387 */ /* 0x0003e80000100a00 */
[----:B0-----:R-:W3:Y:S04]  /*5dc20*/  LDL.LU R24, [R1+0x1d90] ;  /* 0x001d900001187983 */ /* 0x001ee80000300800 */
[----:B------:R-:W3:Y:S04]  /*5dc30*/  LDL.LU R25, [R1+0x1d94] ;  /* 0x001d940001197983 */ /* 0x000ee80000300800 */
[----:B-1----:R-:W4:Y:S04]  /*5dc40*/  LDL.LU R26, [R1+0x1d98] ;  /* 0x001d9800011a7983 */ /* 0x002f280000300800 */
[----:B------:R-:W4:Y:S01]  /*5dc50*/  LDL.LU R27, [R1+0x1d9c] ;  /* 0x001d9c00011b7983 */ /* 0x000f220000300800 */
[C---:B------:R-:W-:Y:S03]  /*5dc60*/  HMMA.16816.F32 R16, R12.reuse, R20, R16 ;  /* 0x000000140c10723c */ /* 0x040fe60000001810 */
[----:B----4-:R-:W-:Y:S04]  /*5dc70*/  STL.64 [R1+0x44d0], R26 ;  /* 0x0044d01a01007387 */ /* 0x010fe80000100a00 */
[----:B---3--:R0:W-:Y:S04]  /*5dc80*/  STL.64 [R1+0x44c8], R24 ;  /* 0x0044c81801007387 */ /* 0x0081e80000100a00 */
[----:B0-----:R-:W3:Y:S04]  /*5dc90*/  LDL.LU R24, [R1+0x1da0] ;  /* 0x001da00001187983 */ /* 0x001ee80000300800 */
[----:B------:R-:W3:Y:S04]  /*5dca0*/  LDL.LU R25, [R1+0x1da4] ;  /* 0x001da40001197983 */ /* 0x000ee80000300800 */
[----:B------:R-:W3:Y:S04]  /*5dcb0*/  LDL.LU R26, [R1+0x1da8] ;  /* 0x001da800011a7983 */ /* 0x000ee80000300800 */
[----:B------:R-:W3:Y:S04]  /*5dcc0*/  LDL.LU R27, [R1+0x1dac] ;  /* 0x001dac00011b7983 */ /* 0x000ee80000300800 */
[----:B------:R-:W-:Y:S04]  /*5dcd0*/  STL.64 [R1+0xfa0], R16 ;  /* 0x000fa01001007387 */ /* 0x000fe80000100a00 */
[----:B------:R0:W-:Y:S04]  /*5dce0*/  STL.64 [R1+0xfa8], R18 ;  /* 0x000fa81201007387 */ /* 0x0001e80000100a00 */
[----:B0-----:R-:W4:Y:S04]  /*5dcf0*/  LDL.LU.64 R18, [R1+0x4528] ;  /* 0x0045280001127983 */ /* 0x001f280000300a00 */
[----:B------:R-:W2:Y:S04]  /*5dd00*/  LDL.LU.64 R16, [R1+0x4520] ;  /* 0x0045200001107983 */ /* 0x000ea80000300a00 */
[----:B------:R-:W3:Y:S04]  /*5dd10*/  LDL.LU R3, [R1+0x30cc] ;  /* 0x0030cc0001037983 */ /* 0x000ee80000300800 */
[----:B------:R-:W3:Y:S04]  /*5dd20*/  LDL.LU R0, [R1+0x30d4] ;  /* 0x0030d40001007983 */ /* 0x000ee80000300800 */
[----:B------:R2:W-:Y:S01]  /*5dd30*/  STL.64 [R1+0x4460], R22 ;  /* 0x0044601601007387 */ /* 0x0005e20000100a00 */
[----:B----4-:R-:W-:Y:S01]  /*5dd40*/  HMMA.16816.F32 R8, R12, R18, R8 ;  /* 0x000000120c08723c */ /* 0x010fe20000001808 */
[----:B--2---:R-:W-:-:S02]  /*5dd50*/  IMAD.MOV.U32 R22, RZ, RZ, R17 ;  /* 0x000000ffff167224 */ /* 0x004fc400078e0011 */
[----:B------:R-:W2:Y:S04]  /*5dd60*/  LDL.LU R17, [R1+0x4518] ;  /* 0x0045180001117983 */ /* 0x000ea80000300800 */
[----:B------:R-:W4:Y:S04]  /*5dd70*/  LDL R23, [R1+0x1c] ;  /* 0x00001c0001177983 */ /* 0x000f280000100800 */
        /* <DEDUP_REMOVED lines=42> */
[----:B------:R-:W3:Y:S04]  /*5e020*/  LDL.LU.64 R24, [R1+0x44c8] ;  /* 0x0044c80001187983 */ /* 0x000ee80000300a00 */
[----:B------:R0:W-:Y:S04]  /*5e030*/  STL [R1+0x440c], R6 ;  /* 0x00440c0601007387 */ /* 0x0001e80000100800 */
[----:B0-----:R-:W2:Y:S04]  /*5e040*/  LDL.LU R6, [R1+0x30d0] ;  /* 0x0030d00001067983 */ /* 0x001ea80000300800 */
[----:B------:R0:W-:Y:S04]  /*5e050*/  STL [R1+0x4408], R7 ;  /* 0x0044080701007387 */ /* 0x0001e80000100800 */
[----:B0-----:R-:W2:Y:S01]  /*5e060*/  LDL.LU R7, [R1+0x30c8] ;  /* 0x0030c80001077983 */ /* 0x001ea20000300800 */
[----:B---3--:R-:W-:-:S15]  /*5e070*/  HMMA.16816.F32 R24, R12, R4, R24 ;  /* 0x000000040c18723c */ /* 0x008fde0000001818 */
[----:B------:R-:W-:-:S04]  /*5e080*/  NOP ;  /* 0x0000000000007918 */ /* 0x000fc80000000000 */
[----:B------:R-:W-:Y:S04]  /*5e090*/  STL.64 [R1+0xf40], R24 ;  /* 0x000f401801007387 */ /* 0x000fe80000100a00 */
[----:B------:R0:W-:Y:S01]  /*5e0a0*/  STL.64 [R1+0xf48], R26 ;  /* 0x000f481a01007387 */ /* 0x0001e20000100a00 */
[----:B--2---:R-:W-:-:S03]  /*5e0b0*/  IMAD R7, R7, 0x100, R3 ;  /* 0x0000010007077824 */ /* 0x004fc600078e0203 */
[----:B0-----:R-:W2:Y:S04]  /*5e0c0*/  LDL.LU.64 R26, [R1+0x44c0] ;  /* 0x0044c000011a7983 */ /* 0x001ea80000300a00 */
[----:B------:R-:W2:Y:S04]  /*5e0d0*/  LDL.LU.64 R24, [R1+0x44b8] ;  /* 0x0044b80001187983 */ /* 0x000ea80000300a00 */
[----:B------:R0:W-:Y:S04]  /*5e0e0*/  STL [R1+0x4414], R4 ;  /* 0x0044140401007387 */ /* 0x0001e80000100800 */
[----:B0-----:R-:W3:Y:S04]  /*5e0f0*/  LDL.LU R4, [R1+0x30d8] ;  /* 0x0030d80001047983 */ /* 0x001ee80000300800 */
[----:B------:R0:W-:Y:S04]  /*5e100*/  STL [R1+0x4410], R5 ;  /* 0x0044100501007387 */ /* 0x0001e80000100800 */
[----:B0-----:R-:W3:Y:S04]  /*5e110*/  LDL.LU R5, [R1+0x30dc] ;  /* 0x0030dc0001057983 */ /* 0x001ee80000300800 */
[----:B------:R-:W2:Y:S01]  /*5e120*/  LDL.LU R3, [R1+0x44b4] ;  /* 0x0044b40001037983 */ /* 0x000ea20000300800 */
[----:B------:R-:W-:-:S03]  /*5e130*/  IMAD R6, R6, 0x100, R0 ;  /* 0x0000010006067824 */ /* 0x000fc600078e0200 */
[----:B------:R-:W4:Y:S04]  /*5e140*/  LDL.LU R0, [R1+0x44b0] ;  /* 0x0044b00001007983 */ /* 0x000f280000300800 */
[----:B------:R-:W-:Y:S01]  /*5e150*/  STL [R1+0x43dc], R2 ;  /* 0x0043dc0201007387 */ /* 0x000fe20000100800 */
[----:B--2---:R-:W-:Y:S01]  /*5e160*/  HMMA.16816.F32 R8, R12, R2, R8 ;  /* 0x000000020c08723c */ /* 0x004fe20000001808 */
[----:B---3--:R-:W-:Y:S02]  /*5e170*/  IMAD R5, R4, 0x100, R5 ;  /* 0x0000010004057824 */ /* 0x008fe400078e0205 */
[----:B------:R-:W-:Y:S01]  /*5e180*/  IMAD R4, R21, 0x100, R20 ;  /* 0x0000010015047824 */ /* 0x000fe200078e0214 */
[----:B------:R-:W-:Y:S02]  /*5e190*/  F2FP.F16.E5M2.UNPACK_B R12, R7 ;  /* 0x00000007ff0c723e */ /* 0x000fe400020004ff */
[----:B------:R-:W-:-:S02]  /*5e1a0*/  F2FP.F16.E5M2.UNPACK_B R13, R6 ;  /* 0x00000006ff0d723e */ /* 0x000fc400020004ff */
[----:B------:R-:W-:Y:S02]  /*5e1b0*/  F2FP.F16.E5M2.UNPACK_B R14, R5 ;  /* 0x00000005ff0e723e */ /* 0x000fe400020004ff */
[----:B------:R-:W-:Y:S01]  /*5e1c0*/  F2FP.F16.E5M2.UNPACK_B R15, R4 ;  /* 0x00000004ff0f723e */ /* 0x000fe200020004ff */
[----:B------:R-:W-:Y:S06]  /*5e1d0*/  STL [R1+0x43d8], R3 ;  /* 0x0043d80301007387 */ /* 0x000fec0000100800 */
[C---:B----4-:R-:W-:Y:S02]  /*5e1e0*/  HMMA.16816.F32 R16, R12.reuse, R22, R16 ;  /* 0x000000160c10723c */ /* 0x050fe40000001810 */
[----:B------:R-:W-:Y:S04]  /*5e1f0*/  STL.64 [R1+0x2d0], R8 ;  /* 0x0002d00801007387 */ /* 0x000fe80000100a00 */
[----:B------:R0:W-:Y:S02]  /*5e200*/  STL.64 [R1+0x2d8], R10 ;  /* 0x0002d80a01007387 */ /* 0x0001e40000100a00 */
[----:B0-----:R-:W-:Y:S01]  /*5e210*/  HMMA.16816.F32 R8, R12, R28, R24 ;  /* 0x0000001c0c08723c */ /* 0x001fe20000001818 */
[----:B------:R-:W-:-:S02]  /*5e220*/  IMAD.MOV.U32 R6, RZ, RZ, R28 ;  /* 0x000000ffff067224 */ /* 0x000fc400078e001c */
[----:B------:R-:W-:-:S08]  /*5e230*/  IMAD.MOV.U32 R7, RZ, RZ, R29 ;  /* 0x000000ffff077224 */ /* 0x000fd000078e001d */
[----:B------:R0:W-:Y:S04]  /*5e240*/  STL.64 [R1+0xf30], R16 ;  /* 0x000f301001007387 */ /* 0x0001e80000100a00 */
[----:B------:R1:W-:Y:S04]  /*5e250*/  STL.64 [R1+0xf38], R18 ;  /* 0x000f381201007387 */ /* 0x0003e80000100a00 */
[----:B------:R-:W-:Y:S04]  /*5e260*/  STL.64 [R1+0xf20], R8 ;  /* 0x000f200801007387 */ /* 0x000fe80000100a00 */
[----:B------:R-:W-:Y:S04]  /*5e270*/  STL.64 [R1+0xf28], R10 ;  /* 0x000f280a01007387 */ /* 0x000fe80000100a00 */
[----:B------:R2:W-:Y:S04]  /*5e280*/  STL.64 [R1+0x4490], R6 ;  /* 0x0044900601007387 */ /* 0x0005e80000100a00 */
[----:B0-----:R-:W3:Y:S04]  /*5e290*/  LDL.LU R16, [R1+0x1d00] ;  /* 0x001d000001107983 */ /* 0x001ee80000300800 */
[----:B------:R-:W3:Y:S04]  /*5e2a0*/  LDL.LU R17, [R1+0x1d04] ;  /* 0x001d040001117983 */ /* 0x000ee80000300800 */
[----:B-1----:R-:W4:Y:S04]  /*5e2b0*/  LDL.LU R18, [R1+0x1d08] ;  /* 0x001d080001127983 */ /* 0x002f280000300800 */
[----:B------:R-:W4:Y:S04]  /*5e2c0*/  LDL.LU R19, [R1+0x1d0c] ;  /* 0x001d0c0001137983 */ /* 0x000f280000300800 */
[----:B------:R-:W3:Y:S04]  /*5e2d0*/  LDL.LU R20, [R1+0x1d20] ;  /* 0x001d200001147983 */ /* 0x000ee80000300800 */
[----:B------:R-:W3:Y:S04]  /*5e2e0*/  LDL.LU R21, [R1+0x1d24] ;  /* 0x001d240001157983 */ /* 0x000ee80000300800 */
[----:B------:R-:W3:Y:S04]  /*5e2f0*/  LDL.LU R22, [R1+0x1d28] ;  /* 0x001d280001167983 */ /* 0x000ee80000300800 */
[----:B------:R-:W3:Y:S04]  /*5e300*/  LDL.LU R23, [R1+0x1d2c] ;  /* 0x001d2c0001177983 */ /* 0x000ee80000300800 */
[----:B------:R-:W3:Y:S04]  /*5e310*/  LDL.LU R4, [R1+0x1d50] ;  /* 0x001d500001047983 */ /* 0x000ee80000300800 */
[----:B------:R-:W3:Y:S04]  /*5e320*/  LDL.LU R5, [R1+0x1d54] ;  /* 0x001d540001057983 */ /* 0x000ee80000300800 */
[----:B--2---:R-:W2:Y:S04]  /*5e330*/  LDL.LU R6, [R1+0x1d58] ;  /* 0x001d580001067983 */ /* 0x004ea80000300800 */
[----:B------:R-:W2:Y:S04]  /*5e340*/  LDL.LU R7, [R1+0x1d5c] ;  /* 0x001d5c0001077983 */ /* 0x000ea80000300800 */
[----:B--2---:R-:W-:Y:S04]  /*5e350*/  STL.64 [R1+0x44a0], R6 ;  /* 0x0044a00601007387 */ /* 0x004fe80000100a00 */
[----:B---3--:R0:W-:Y:S04]  /*5e360*/  STL.64 [R1+0x4498], R4 ;  /* 0x0044980401007387 */ /* 0x0081e80000100a00 */
[----:B0-----:R-:W2:Y:S04]  /*5e370*/  LDL.LU R4, [R1+0x1d60] ;  /* 0x001d600001047983 */ /* 0x001ea80000300800 */
[----:B------:R-:W2:Y:S04]  /*5e380*/  LDL.LU R5, [R1+0x1d64] ;  /* 0x001d640001057983 */ /* 0x000ea80000300800 */
[----:B------:R-:W2:Y:S04]  /*5e390*/  LDL.LU R6, [R1+0x1d68] ;  /* 0x001d680001067983 */ /* 0x000ea80000300800 */
[----:B------:R-:W2:Y:S04]  /*5e3a0*/  LDL.LU R7, [R1+0x1d6c] ;  /* 0x001d6c0001077983 */ /* 0x000ea80000300800 */
[----:B------:R-:W3:Y:S04]  /*5e3b0*/  LDL.64 R28, [R1] ;  /* 0x00000000011c7983 */ /* 0x000ee80000100a00 */
[----:B---3--:R0:W-:Y:S04]  /*5e3c0*/  STL.64 [R1+0x44a8], R28 ;  /* 0x0044a81c01007387 */ /* 0x0081e80000100a00 */
[----:B0-----:R-:W2:Y:S04]  /*5e3d0*/  LDL.64 R28, [R1+0x8] ;  /* 0x00000800011c7983 */ /* 0x001ea80000100a00 */
[----:B------:R-:W3:Y:S04]  /*5e3e0*/  LDL.LU R24, [R1+0x1d40] ;  /* 0x001d400001187983 */ /* 0x000ee80000300800 */
[----:B------:R-:W3:Y:S04]  /*5e3f0*/  LDL.LU R25, [R1+0x1d44] ;  /* 0x001d440001197983 */ /* 0x000ee80000300800 */
[----:B------:R-:W3:Y:S04]  /*5e400*/  LDL.LU R26, [R1+0x1d48] ;  /* 0x001d4800011a7983 */ /* 0x000ee80000300800 */
[----:B------:R-:W3:Y:S04]  /*5e410*/  LDL.LU R27, [R1+0x1d4c] ;  /* 0x001d4c00011b7983 */ /* 0x000ee80000300800 */
        /* <DEDUP_REMOVED lines=16> */
[----:B--2---:R-:W-:Y:S01]  /*5e520*/  HMMA.16816.F32 R4, R12, R28, R4 ;  /* 0x0000001c0c04723c */ /* 0x004fe20000001804 */
[----:B------:R-:W-:-:S02]  /*5e530*/  IMAD.MOV.U32 R3, RZ, RZ, R28 ;  /* 0x000000ffff037224 */ /* 0x000fc400078e001c */
[----:B------:R-:W-:Y:S01]  /*5e540*/  IMAD.MOV.U32 R2, RZ, RZ, R29 ;  /* 0x000000ffff027224 */ /* 0x000fe200078e001d */
[----:B---3--:R-:W-:Y:S04]  /*5e550*/  STL.64 [R1+0x4430], R10 ;  /* 0x0044300a01007387 */ /* 0x008fe80000100a00 */
[----:B------:R0:W-:Y:S04]  /*5e560*/  STL.64 [R1+0x4428], R8 ;  /* 0x0044280801007387 */ /* 0x0001e80000100a00 */
[----:B0-----:R-:W2:Y:S04]  /*5e570*/  LDL.LU R8, [R1+0x1cf0] ;  /* 0x001cf00001087983 */ /* 0x001ea80000300800 */
[----:B------:R-:W2:Y:S04]  /*5e580*/  LDL.LU R9, [R1+0x1cf4] ;  /* 0x001cf40001097983 */ /* 0x000ea80000300800 */
[----:B------:R-:W2:Y:S04]  /*5e590*/  LDL.LU R10, [R1+0x1cf8] ;  /* 0x001cf800010a7983 */ /* 0x000ea80000300800 */
[----:B------:R-:W3:Y:S01]  /*5e5a0*/  LDL.LU.64 R28, [R1+0x44a8] ;  /* 0x0044a800011c7983 */ /* 0x000ee20000300a00 */
[----:B------:R-:W-:-:S03]  /*5e5b0*/  IMAD.MOV.U32 R11, RZ, RZ, R0 ;  /* 0x000000ffff0b7224 */ /* 0x000fc600078e0000 */
[----:B------:R-:W-:Y:S04]  /*5e5c0*/  STL.64 [R1+0xf10], R4 ;  /* 0x000f100401007387 */ /* 0x000fe80000100a00 */
[----:B------:R0:W-:Y:S01]  /*5e5d0*/  STL [R1+0xf18], R6 ;  /* 0x000f180601007387 */ /* 0x0001e20000100800 */
[----:B------:R-:W-:-:S03]  /*5e5e0*/  IMAD.MOV.U32 R0, RZ, RZ, R7 ;  /* 0x000000ffff007224 */ /* 0x000fc600078e0007 */
[----:B0-----:R-:W3:Y:S04]  /*5e5f0*/  LDL.LU.64 R6, [R1+0x44a0] ;  /* 0x0044a00001067983 */ /* 0x001ee80000300a00 */
[----:B------:R-:W3:Y:S04]  /*5e600*/  LDL.LU.64 R4, [R1+0x4498] ;  /* 0x0044980001047983 */ /* 0x000ee80000300a00 */
[----:B------:R-:W-:Y:S01]  /*5e610*/  STL [R1+0x3620], R0 ;  /* 0x0036200001007387 */ /* 0x000fe20000100800 */
[----:B---3--:R-:W-:-:S15]  /*5e620*/  HMMA.16816.F32 R4, R12, R28, R4 ;  /* 0x0000001c0c04723c */ /* 0x008fde0000001804 */
[----:B------:R-:W-:-:S04]  /*5e630*/  NOP ;  /* 0x0000000000007918 */ /* 0x000fc80000000000 */
[----:B------:R0:W-:Y:S04]  /*5e640*/  STL.64 [R1+0xf00], R4 ;  /* 0x000f000401007387 */ /* 0x0001e80000100a00 */
[----:B------:R1:W-:Y:S01]  /*5e650*/  STL.64 [R1+0xf08], R6 ;  /* 0x000f080601007387 */ /* 0x0003e20000100a00 */
[----:B0-----:R-:W-:-:S03]  /*5e660*/  IMAD.MOV.U32 R4, RZ, RZ, R28 ;  /* 0x000000ffff047224 */ /* 0x001fc600078e001c */
[----:B-1----:R-:W3:Y:S01]  /*5e670*/  LDL.LU.64 R6, [R1+0x4490] ;  /* 0x0044900001067983 */ /* 0x002ee20000300a00 */
[----:B------:R-:W-:-:S03]  /*5e680*/  IMAD.MOV.U32 R5, RZ, RZ, R29 ;  /* 0x000000ffff057224 */ /* 0x000fc600078e001d */
        /* <DEDUP_REMOVED lines=59> */
[----:B------:R-:W-:Y:S04]  /*5ea40*/  STL [R1+0x4330], R17 ;  /* 0x0043301101007387 */ /* 0x000fe80000100800 */
[----:B------:R-:W-:Y:S04]  /*5ea50*/  STL.64 [R1+0x43b0], R18 ;  /* 0x0043b01201007387 */ /* 0x000fe80000100a00 */
[----:B------:R2:W-:Y:S01]  /*5ea60*/  STL [R1+0x43a8], R16 ;  /* 0x0043a81001007387 */ /* 0x0005e20000100800 */
[C---:B---3--:R-:W-:Y:S08]  /*5ea70*/  HMMA.16816.F32 R20, R12.reuse, R10, R20 ;  /* 0x0000000a0c14723c */ /* 0x048ff00000001814 */
[----:B--2---:R-:W-:Y:S01]  /*5ea80*/  HMMA.16816.F32 R16, R12, R8, R24 ;  /* 0x000000080c10723c */ /* 0x004fe20000001818 */
[----:B------:R-:W-:-:S02]  /*5ea90*/  IMAD.MOV.U32 R26, RZ, RZ, R4 ;  /* 0x000000ffff1a7224 */ /* 0x000fc400078e0004 */
[----:B------:R-:W-:-:S08]  /*5eaa0*/  IMAD.MOV.U32 R27, RZ, RZ, R5 ;  /* 0x000000ffff1b7224 */ /* 0x000fd000078e0005 */
[----:B------:R0:W-:Y:S04]  /*5eab0*/  STL.64 [R1+0xe80], R20 ;  /* 0x000e801401007387 */ /* 0x0001e80000100a00 */
[----:B------:R1:W-:Y:S04]  /*5eac0*/  STL.64 [R1+0xe88], R22 ;  /* 0x000e881601007387 */ /* 0x0003e80000100a00 */
[----:B------:R-:W2:Y:S04]  /*5ead0*/  LDL.LU R4, [R1+0x4414] ;  /* 0x0044140001047983 */ /* 0x000ea80000300800 */
[----:B------:R-:W-:Y:S04]  /*5eae0*/  STL.64 [R1+0xe70], R16 ;  /* 0x000e701001007387 */ /* 0x000fe80000100a00 */
[----:B------:R-:W-:Y:S04]  /*5eaf0*/  STL.64 [R1+0xe78], R18 ;  /* 0x000e781201007387 */ /* 0x000fe80000100a00 */
[----:B------:R-:W2:Y:S04]  /*5eb00*/  LDL.LU R5, [R1+0x4410] ;  /* 0x0044100001057983 */ /* 0x000ea80000300800 */
[----:B------:R-:W-:Y:S04]  /*5eb10*/  STL.64 [R1+0x4378], R26 ;  /* 0x0043781a01007387 */ /* 0x000fe80000100a00 */
[----:B0-----:R-:W3:Y:S04]  /*5eb20*/  LDL.LU R20, [R1+0x1c60] ;  /* 0x001c600001147983 */ /* 0x001ee80000300800 */
[----:B------:R-:W3:Y:S04]  /*5eb30*/  LDL.LU R21, [R1+0x1c64] ;  /* 0x001c640001157983 */ /* 0x000ee80000300800 */
[----:B-1----:R-:W4:Y:S04]  /*5eb40*/  LDL.LU R22, [R1+0x1c68] ;  /* 0x001c680001167983 */ /* 0x002f280000300800 */
[----:B------:R-:W4:Y:S01]  /*5eb50*/  LDL.LU R23, [R1+0x1c6c] ;  /* 0x001c6c0001177983 */ /* 0x000f220000300800 */
[----:B------:R-:W-:-:S02]  /*5eb60*/  IMAD.MOV.U32 R24, RZ, RZ, R3 ;  /* 0x000000ffff187224 */ /* 0x000fc400078e0003 */
[----:B------:R-:W-:Y:S01]  /*5eb70*/  IMAD.MOV.U32 R25, RZ, RZ, R2 ;  /* 0x000000ffff197224 */ /* 0x000fe200078e0002 */
[----:B----4-:R-:W-:Y:S04]  /*5eb80*/  STL.64 [R1+0x4388], R22 ;  /* 0x0043881601007387 */ /* 0x010fe80000100a00 */
[----:B---3--:R0:W-:Y:S04]  /*5eb90*/  STL.64 [R1+0x4380], R20 ;  /* 0x0043801401007387 */ /* 0x0081e80000100a00 */
[----:B------:R-:W-:Y:S04]  /*5eba0*/  STL.64 [R1+0x4390], R24 ;  /* 0x0043901801007387 */ /* 0x000fe80000100a00 */
        /* <DEDUP_REMOVED lines=39> */
[----:B---3--:R-:W-:Y:S04]  /*5ee20*/  STL.64 [R1+0x4398], R20 ;  /* 0x0043981401007387 */ /* 0x008fe80000100a00 */
[----:B------:R-:W2:Y:S04]  /*5ee30*/  LDL.LU R6, [R1+0x440c] ;  /* 0x00440c0001067983 */ /* 0x000ea80000300800 */
[----:B------:R0:W-:Y:S04]  /*5ee40*/  STL [R1+0x43c0], R26 ;  /* 0x0043c01a01007387 */ /* 0x0001e80000100800 */
[----:B0-----:R-:W3:Y:S04]  /*5ee50*/  LDL.LU R26, [R1+0x30e8] ;  /* 0x0030e800011a7983 */ /* 0x001ee80000300800 */
[----:B------:R-:W2:Y:S04]  /*5ee60*/  LDL.LU R7, [R1+0x4408] ;  /* 0x0044080001077983 */ /* 0x000ea80000300800 */
[----:B------:R-:W4:Y:S04]  /*5ee70*/  LDL.LU R20, [R1+0x1c80] ;  /* 0x001c800001147983 */ /* 0x000f280000300800 */
[----:B------:R-:W4:Y:S04]  /*5ee80*/  LDL.LU R21, [R1+0x1c84] ;  /* 0x001c840001157983 */ /* 0x000f280000300800 */
[----:B------:R-:W4:Y:S04]  /*5ee90*/  LDL.LU R22, [R1+0x1c88] ;  /* 0x001c880001167983 */ /* 0x000f280000300800 */
[----:B------:R-:W4:Y:S04]  /*5eea0*/  LDL.LU R23, [R1+0x1c8c] ;  /* 0x001c8c0001177983 */ /* 0x000f280000300800 */
[----:B------:R-:W-:Y:S04]  /*5eeb0*/  STL.64 [R1+0x4318], R10 ;  /* 0x0043180a01007387 */ /* 0x000fe80000100a00 */
[----:B------:R0:W-:Y:S04]  /*5eec0*/  STL.64 [R1+0x4310], R8 ;  /* 0x0043100801007387 */ /* 0x0001e80000100a00 */
[----:B0-----:R-:W3:Y:S04]  /*5eed0*/  LDL.LU R8, [R1+0x1c30] ;  /* 0x001c300001087983 */ /* 0x001ee80000300800 */
[----:B------:R-:W3:Y:S04]  /*5eee0*/  LDL.LU R9, [R1+0x1c34] ;  /* 0x001c340001097983 */ /* 0x000ee80000300800 */
[----:B------:R-:W4:Y:S04]  /*5eef0*/  LDL.LU R10, [R1+0x1c38] ;  /* 0x001c3800010a7983 */ /* 0x000f280000300800 */
[----:B------:R-:W4:Y:S01]  /*5ef00*/  LDL.LU R11, [R1+0x1c3c] ;  /* 0x001c3c00010b7983 */ /* 0x000f220000300800 */
[----:B--2---:R-:W-:-:S15]  /*5ef10*/  HMMA.16816.F32 R16, R12, R6, R16 ;  /* 0x000000060c10723c */ /* 0x004fde0000001810 */
[----:B------:R-:W-:-:S04]  /*5ef20*/  NOP ;  /* 0x0000000000007918 */ /* 0x000fc80000000000 */
[----:B------:R-:W-:Y:S04]  /*5ef30*/  STL.64 [R1+0xe60], R16 ;  /* 0x000e601001007387 */ /* 0x000fe80000100a00 */
[----:B------:R0:W-:Y:S04]  /*5ef40*/  STL.64 [R1+0xe68], R18 ;  /* 0x000e681201007387 */ /* 0x0001e80000100a00 */
[----:B0-----:R-:W2:Y:S04]  /*5ef50*/  LDL.LU.64 R18, [R1+0x4400] ;  /* 0x0044000001127983 */ /* 0x001ea80000300a00 */
[----:B------:R-:W2:Y:S01]  /*5ef60*/  LDL.LU.64 R16, [R1+0x43f8] ;  /* 0x0043f80001107983 */ /* 0x000ea20000300a00 */
[----:B---3--:R-:W-:Y:S01]  /*5ef70*/  IMAD R26, R26, 0x100, R28 ;  /* 0x000001001a1a7824 */ /* 0x008fe200078e021c */
[----:B--2---:R-:W-:-:S15]  /*5ef80*/  HMMA.16816.F32 R16, R12, R4, R16 ;  /* 0x000000040c10723c */ /* 0x004fde0000001810 */
[----:B------:R-:W-:-:S04]  /*5ef90*/  NOP ;  /* 0x0000000000007918 */ /* 0x000fc80000000000 */
[----:B------:R-:W-:Y:S04]  /*5efa0*/  STL.64 [R1+0xe50], R16 ;  /* 0x000e501001007387 */ /* 0x000fe80000100a00 */
[----:B------:R0:W-:Y:S04]  /*5efb0*/  STL.64 [R1+0xe58], R18 ;  /* 0x000e581201007387 */ /* 0x0001e80000100a00 */
[----:B0-----:R-:W2:Y:S04]  /*5efc0*/  LDL.LU.64 R18, [R1+0x43f0] ;  /* 0x0043f00001127983 */ /* 0x001ea80000300a00 */
[----:B------:R-:W2:Y:S04]  /*5efd0*/  LDL.LU.64 R16, [R1+0x43e8] ;  /* 0x0043e80001107983 */ /* 0x000ea80000300a00 */
[----:B------:R-:W-:Y:S04]  /*5efe0*/  STL.64 [R1+0x42f8], R6 ;  /* 0x0042f80601007387 */ /* 0x000fe80000100a00 */
[----:B------:R0:W-:Y:S04]  /*5eff0*/  STL.64 [R1+0x42f0], R4 ;  /* 0x0042f00401007387 */ /* 0x0001e80000100a00 */
[----:B0-----:R-:W3:Y:S04]  /*5f000*/  LDL.LU R4, [R1+0x1c40] ;  /* 0x001c400001047983 */ /* 0x001ee80000300800 */
[----:B------:R-:W3:Y:S04]  /*5f010*/  LDL.LU R5, [R1+0x1c44] ;  /* 0x001c440001057983 */ /* 0x000ee80000300800 */
[----:B------:R-:W3:Y:S04]  /*5f020*/  LDL.LU R6, [R1+0x1c48] ;  /* 0x001c480001067983 */ /* 0x000ee80000300800 */
[----:B------:R-:W3:Y:S04]  /*5f030*/  LDL.LU R7, [R1+0x1c4c] ;  /* 0x001c4c0001077983 */ /* 0x000ee80000300800 */
[----:B------:R-:W2:Y:S02]  /*5f040*/  LDL.LU R28, [R1+0x43e4] ;  /* 0x0043e400011c7983 */ /* 0x000ea40000300800 */
[----:B--2---:R-:W-:-:S02]  /*5f050*/  IMAD R28, R28, 0x100, R2 ;  /* 0x000001001c1c7824 */ /* 0x004fc400078e0202 */
[----:B------:R-:W2:Y:S01]  /*5f060*/  LDL.LU R2, [R1+0x43e0] ;  /* 0x0043e00001027983 */ /* 0x000ea20000300800 */
[----:B------:R-:W-:Y:S02]  /*5f070*/  IMAD R0, R0, 0x100, R3 ;  /* 0x0000010000007824 */ /* 0x000fe400078e0203 */
[----:B--2---:R-:W-:Y:S02]  /*5f080*/  IMAD R29, R29, 0x100, R2 ;  /* 0x000001001d1d7824 */ /* 0x004fe400078e0202 */
        /* <DEDUP_REMOVED lines=11> */
[----:B------:R-:W4:Y:S04]  /*5f140*/  LDL.LU R26, [R1+0x43c0] ;  /* 0x0043c000011a7983 */ /* 0x000f280000300800 */
[----:B------:R-:W3:Y:S04]  /*5f150*/  LDL.LU R28, [R1+0x43bc] ;  /* 0x0043bc00011c7983 */ /* 0x000ee80000300800 */
[----:B------:R-:W3:Y:S01]  /*5f160*/  LDL.LU R29, [R1+0x43b8] ;  /* 0x0043b800011d7983 */ /* 0x000ee20000300800 */
[----:B--2---:R-:W-:-:S15]  /*5f170*/  HMMA.16816.F32 R16, R12, R24, R16 ;  /* 0x000000180c10723c */ /* 0x004fde0000001810 */
[----:B------:R-:W-:-:S04]  /*5f180*/  NOP ;  /* 0x0000000000007918 */ /* 0x000fc80000000000 */
[----:B------:R-:W-:Y:S04]  /*5f190*/  STL.64 [R1+0xe40], R16 ;  /* 0x000e401001007387 */ /* 0x000fe80000100a00 */
[----:B------:R0:W-:Y:S04]  /*5f1a0*/  STL.64 [R1+0xe48], R18 ;  /* 0x000e481201007387 */ /* 0x0001e80000100a00 */
[----:B0-----:R-:W2:Y:S04]  /*5f1b0*/  LDL.LU.64 R18, [R1+0x43b0] ;  /* 0x0043b00001127983 */ /* 0x001ea80000300a00 */
[----:B------:R-:W3:Y:S01]  /*5f1c0*/  LDL.LU R16, [R1+0x43a8] ;  /* 0x0043a80001107983 */ /* 0x000ee20000300800 */
[----:B------:R-:W-:-:S02]  /*5f1d0*/  IMAD.MOV.U32 R17, RZ, RZ, R24 ;  /* 0x000000ffff117224 */ /* 0x000fc400078e0018 */
[C---:B----4-:R-:W-:Y:S01]  /*5f1e0*/  HMMA.16816.F32 R24, R12.reuse, R26, R20 ;  /* 0x0000001a0c18723c */ /* 0x050fe20000001814 */
[----:B--2---:R-:W-:Y:S04]  /*5f1f0*/  STL.64 [R1+0x4340], R18 ;  /* 0x0043401201007387 */ /* 0x004fe80000100a00 */
[----:B---3--:R0:W-:Y:S04]  /*5f200*/  STL.64 [R1+0x4338], R16 ;  /* 0x0043381001007387 */ /* 0x0081e80000100a00 */
[----:B0-----:R-:W2:Y:S04]  /*5f210*/  LDL.LU R16, [R1+0x1c50] ;  /* 0x001c500001107983 */ /* 0x001ea80000300800 */
[----:B------:R-:W2:Y:S04]  /*5f220*/  LDL.LU R17, [R1+0x1c54] ;  /* 0x001c540001117983 */ /* 0x000ea80000300800 */
[----:B------:R-:W2:Y:S04]  /*5f230*/  LDL.LU R18, [R1+0x1c58] ;  /* 0x001c580001127983 */ /* 0x000ea80000300800 */
[----:B------:R-:W2:Y:S04]  /*5f240*/  LDL.LU R19, [R1+0x1c5c] ;  /* 0x001c5c0001137983 */ /* 0x000ea80000300800 */
[----:B------:R-:W3:Y:S04]  /*5f250*/  LDL.LU.64 R22, [R1+0x43a0] ;  /* 0x0043a00001167983 */ /* 0x000ee80000300a00 */
[----:B------:R-:W3:Y:S04]  /*5f260*/  LDL.LU.64 R20, [R1+0x4398] ;  /* 0x0043980001147983 */ /* 0x000ee80000300a00 */
        /* <DEDUP_REMOVED lines=11> */
[----:B------:R-:W4:-:S13]  /*5f320*/  LDL.LU.64 R20, [R1+0x4368] ;  /* 0x0043680001147983 */ /* 0x000f1a0000300a00 */
        /* <DEDUP_REMOVED lines=63> */
[----:B------:R-:W4:Y:S04]  /*5f720*/  LDL.LU R26, [R1+0x1bb8] ;  /* 0x001bb800011a7983 */ /* 0x000f280000300800 */
[----:B------:R-:W4:Y:S01]  /*5f730*/  LDL.LU R27, [R1+0x1bbc] ;  /* 0x001bbc00011b7983 */ /* 0x000f220000300800 */
[C---:B--2---:R-:W-:Y:S03]  /*5f740*/  HMMA.16816.F32 R16, R12.reuse, R22, R16 ;  /* 0x000000160c10723c */ /* 0x044fe60000001810 */
[----:B----4-:R-:W-:Y:S04]  /*5f750*/  STL.64 [R1+0x42e8], R26 ;  /* 0x0042e81a01007387 */ /* 0x010fe80000100a00 */
[----:B---3--:R0:W-:Y:S04]  /*5f760*/  STL.64 [R1+0x42e0], R24 ;  /* 0x0042e01801007387 */ /* 0x0081e80000100a00 */
        /* <DEDUP_REMOVED lines=13> */
[----:B------:R-:W4:Y:S04]  /*5f840*/  LDL.LU.64 R16, [R1+0x4338] ;  /* 0x0043380001107983 */ /* 0x000f280000300a00 */
[----:B------:R4:W-:Y:S01]  /*5f850*/  STL.64 [R1+0x4270], R22 ;  /* 0x0042701601007387 */ /* 0x0009e20000100a00 */
[----:B---3--:R-:W-:Y:S01]  /*5f860*/  HMMA.16816.F32 R8, R12, R18, R8 ;  /* 0x000000120c08723c */ /* 0x008fe20000001808 */
[----:B----4-:R-:W-:-:S02]  /*5f870*/  IMAD.MOV.U32 R22, RZ, RZ, R17 ;  /* 0x000000ffff167224 */ /* 0x010fc400078e0011 */
[----:B------:R-:W3:Y:S04]  /*5f880*/  LDL.LU R17, [R1+0x4330] ;  /* 0x0043300001117983 */ /* 0x000ee80000300800 */
[----:B------:R-:W4:Y:S04]  /*5f890*/  LDL R23, [R1+0x1c] ;  /* 0x00001c0001177983 */ /* 0x000f280000100800 */
[----:B------:R0:W-:Y:S04]  /*5f8a0*/  STL.64 [R1+0x4268], R20 ;  /* 0x0042681401007387 */ /* 0x0001e80000100a00 */
[----:B0-----:R-:W2:Y:S04]  /*5f8b0*/  LDL.LU R20, [R1+0x3118] ;  /* 0x0031180001147983 */ /* 0x001ea80000300800 */
        /* <DEDUP_REMOVED lines=49> */
[----:B------:R0:W-:Y:S01]  /*5fbd0*/  STL.64 [R1+0x4218], R4 ;  /* 0x0042180401007387 */ /* 0x0001e20000100a00 */
[----:B--2---:R-:W-:Y:S03]  /*5fbe0*/  HMMA.16816.F32 R12, R12, R2, R24 ;  /* 0x000000020c0c723c */ /* 0x004fe60000001818 */
[----:B------:R-:W2:Y:S04]  /*5fbf0*/  LDL.LU.64 R26, [R1+0x42c8] ;  /* 0x0042c800011a7983 */ /* 0x000ea80000300a00 */
[----:B------:R-:W2:Y:S01]  /*5fc00*/  LDL.LU.64 R24, [R1+0x42c0] ;  /* 0x0042c00001187983 */ /* 0x000ea20000300a00 */
[----:B0-----:R-:W-:-:S02]  /*5fc10*/  IMAD R5, R10, 0x100, R9 ;  /* 0x000001000a057824 */ /* 0x001fc400078e0209 */
[----:B------:R-:W-:Y:S02]  /*5fc20*/  IMAD R4, R20, 0x100, R11 ;  /* 0x0000010014047824 */ /* 0x000fe400078e020b */
[----:B------:R-:W-:Y:S01]  /*5fc30*/  IMAD R0, R0, 0x100, R21 ;  /* 0x0000010000007824 */ /* 0x000fe200078e0215 */
[----:B------:R-:W-:Y:S04]  /*5fc40*/  STL [R1+0x420c], R2 ;  /* 0x00420c0201007387 */ /* 0x000fe80000100800 */
[----:B------:R-:W-:Y:S01]  /*5fc50*/  STL [R1+0x4208], R3 ;  /* 0x0042080301007387 */ /* 0x000fe20000100800 */
[----:B---3--:R-:W-:-:S03]  /*5fc60*/  IMAD R8, R8, 0x100, R7 ;  /* 0x0000010008087824 */ /* 0x008fc600078e0207 */
[----:B------:R0:W-:Y:S04]  /*5fc70*/  STL.64 [R1+0x2b0], R12 ;  /* 0x0002b00c01007387 */ /* 0x0001e80000100a00 */
[----:B------:R1:W-:Y:S01]  /*5fc80*/  STL.64 [R1+0x2b8], R14 ;  /* 0x0002b80e01007387 */ /* 0x0003e20000100a00 */
[----:B0-----:R-:W-:Y:S02]  /*5fc90*/  F2FP.F16.E5M2.UNPACK_B R12, R8 ;  /* 0x00000008ff0c723e */ /* 0x001fe400020004ff */
[----:B------:R-:W-:Y:S02]  /*5fca0*/  F2FP.F16.E5M2.UNPACK_B R13, R5 ;  /* 0x00000005ff0d723e */ /* 0x000fe400020004ff */
[----:B-1----:R-:W-:Y:S02]  /*5fcb0*/  F2FP.F16.E5M2.UNPACK_B R14, R4 ;  /* 0x00000004ff0e723e */ /* 0x002fe400020004ff */
[----:B------:R-:W-:-:S07]  /*5fcc0*/  F2FP.F16.E5M2.UNPACK_B R15, R0 ;  /* 0x00000000ff0f723e */ /* 0x000fce00020004ff */
[----:B----4-:R-:W-:Y:S01]  /*5fcd0*/  HMMA.16816.F32 R8, R12, R22, R16 ;  /* 0x000000160c08723c */ /* 0x010fe20000001810 */
[----:B------:R-:W-:Y:S02]  /*5fce0*/  IMAD.MOV.U32 R2, RZ, RZ, R28 ;  /* 0x000000ffff027224 */ /* 0x000fe400078e001c */
[----:B------:R-:W-:-:S15]  /*5fcf0*/  IMAD.MOV.U32 R0, RZ, RZ, R29 ;  /* 0x000000ffff007224 */ /* 0x000fde00078e001d */
[----:B------:R-:W-:Y:S01]  /*5fd00*/  NOP ;  /* 0x0000000000007918 */ /* 0x000fe20000000000 */
[----:B------:R-:W-:Y:S04]  /*5fd10*/  STL.64 [R1+0xd50], R8 ;  /* 0x000d500801007387 */ /* 0x000fe80000100a00 */
[----:B------:R-:W-:Y:S01]  /*5fd20*/  STL.64 [R1+0xd58], R10 ;  /* 0x000d580a01007387 */ /* 0x000fe20000100a00 */
[----:B--2---:R-:W-:-:S15]  /*5fd30*/  HMMA.16816.F32 R4, R12, R28, R24 ;  /* 0x0000001c0c04723c */ /* 0x004fde0000001818 */
[----:B------:R-:W-:-:S04]  /*5fd40*/  NOP ;  /* 0x0000000000007918 */ /* 0x000fc80000000000 */
        /* <DEDUP_REMOVED lines=10> */
[----:B------:R-:W2:Y:S04]  /*5fdf0*/  LDL.64 R28, [R1] ;  /* 0x00000000011c7983 */ /* 0x000ea80000100a00 */
[----:B0-----:R-:W2:Y:S04]  /*5fe00*/  LDL R6, [R1+0x8] ;  /* 0x0000080001067983 */ /* 0x001ea80000100800 */
[----:B------:R-:W2:Y:S04]  /*5fe10*/  LDL R7, [R1+0xc] ;  /* 0x00000c0001077983 */ /* 0x000ea80000100800 */
        /* <DEDUP_REMOVED lines=39> */
[----:B------:R-:W-:Y:S04]  /*60090*/  STL [R1+0x4214], R2 ;  /* 0x0042140201007387 */ /* 0x000fe80000100800 */
[----:B------:R-:W3:Y:S04]  /*600a0*/  LDL.LU.64 R26, [R1+0x42b8] ;  /* 0x0042b800011a7983 */ /* 0x000ee80000300a00 */
[----:B------:R-:W3:Y:S04]  /*600b0*/  LDL.LU.64 R24, [R1+0x42b0] ;  /* 0x0042b00001187983 */ /* 0x000ee80000300a00 */
[----:B------:R0:W-:Y:S04]  /*600c0*/  STL.64 [R1+0xd30], R4 ;  /* 0x000d300401007387 */ /* 0x0001e80000100a00 */
[----:B------:R1:W-:Y:S01]  /*600d0*/  STL.64 [R1+0xd38], R6 ;  /* 0x000d380601007387 */ /* 0x0003e20000100a00 */
[----:B------:R-:W-:-:S03]  /*600e0*/  IMAD.MOV.U32 R3, RZ, RZ, R29 ;  /* 0x000000ffff037224 */ /* 0x000fc600078e001d */
[----:B0-----:R-:W2:Y:S04]  /*600f0*/  LDL.LU R4, [R1+0x1af0] ;  /* 0x001af00001047983 */ /* 0x001ea80000300800 */
[----:B------:R-:W2:Y:S04]  /*60100*/  LDL.LU R5, [R1+0x1af4] ;  /* 0x001af40001057983 */ /* 0x000ea80000300800 */
[----:B-1----:R-:W2:Y:S04]  /*60110*/  LDL.LU R6, [R1+0x1af8] ;  /* 0x001af80001067983 */ /* 0x002ea80000300800 */
[----:B------:R-:W2:Y:S01]  /*60120*/  LDL.LU R7, [R1+0x1afc] ;  /* 0x001afc0001077983 */ /* 0x000ea20000300800 */
[----:B------:R-:W-:Y:S01]  /*60130*/  IMAD.MOV.U32 R2, RZ, RZ, R28 ;  /* 0x000000ffff027224 */ /* 0x000fe200078e001c */
[----:B---3--:R-:W-:-:S15]  /*60140*/  HMMA.16816.F32 R24, R12, R28, R24 ;  /* 0x0000001c0c18723c */ /* 0x008fde0000001818 */
[----:B------:R-:W-:-:S04]  /*60150*/  NOP ;  /* 0x0000000000007918 */ /* 0x000fc80000000000 */
[----:B------:R-:W-:Y:S04]  /*60160*/  STL.64 [R1+0xd20], R24 ;  /* 0x000d201801007387 */ /* 0x000fe80000100a00 */
[----:B------:R0:W-:Y:S04]  /*60170*/  STL.64 [R1+0xd28], R26 ;  /* 0x000d281a01007387 */ /* 0x0001e80000100a00 */
[----:B0-----:R-:W3:Y:S04]  /*60180*/  LDL.LU.64 R26, [R1+0x42a8] ;  /* 0x0042a800011a7983 */ /* 0x001ee80000300a00 */
[----:B------:R-:W3:Y:S04]  /*60190*/  LDL.LU.64 R24, [R1+0x42a0] ;  /* 0x0042a00001187983 */ /* 0x000ee80000300a00 */
[----:B------:R-:W3:Y:S02]  /*601a0*/  LDL.LU.64 R28, [R1+0x4298] ;  /* 0x00429800011c7983 */ /* 0x000ee40000300a00 */
[----:B---3--:R-:W-:-:S15]  /*601b0*/  HMMA.16816.F32 R24, R12, R28, R24 ;  /* 0x0000001c0c18723c */ /* 0x008fde0000001818 */
[----:B------:R-:W-:-:S04]  /*601c0*/  NOP ;  /* 0x0000000000007918 */ /* 0x000fc80000000000 */
[----:B------:R-:W-:Y:S04]  /*601d0*/  STL.64 [R1+0xd10], R24 ;  /* 0x000d101801007387 */ /* 0x000fe80000100a00 */
[----:B------:R0:W-:Y:S04]  /*601e0*/  STL.64 [R1+0xd18], R26 ;  /* 0x000d181a01007387 */ /* 0x0001e80000100a00 */
[----:B0-----:R-:W4:Y:S04]  /*601f0*/  LDL.LU.64 R26, [R1+0x4290] ;  /* 0x00429000011a7983 */ /* 0x001f280000300a00 */
[----:B------:R-:W3:Y:S04]  /*60200*/  LDL.LU.64 R24, [R1+0x4288] ;  /* 0x0042880001187983 */ /* 0x000ee80000300a00 */
        /* <DEDUP_REMOVED lines=63> */
[----:B------:R-:W2:Y:S01]  /*60600*/  LDL.LU.64 R4, [R1+0x4218] ;  /* 0x0042180001047983 */ /* 0x000ea20000300a00 */
[----:B---3--:R-:W-:Y:S03]  /*60610*/  HMMA.16816.F32 R16, R12, R8, R16 ;  /* 0x000000080c10723c */ /* 0x008fe60000001810 */
[----:B------:R-:W-:Y:S04]  /*60620*/  STL.64 [R1+0x4148], R10 ;  /* 0x0041480a01007387 */ /* 0x000fe80000100a00 */
[----:B------:R-:W-:-:S12]  /*60630*/  STL.64 [R1+0x4140], R8 ;  /* 0x0041400801007387 */ /* 0x000fd80000100a00 */
[----:B------:R-:W-:Y:S04]  /*60640*/  STL.64 [R1+0xc90], R16 ;  /* 0x000c901001007387 */ /* 0x000fe80000100a00 */
[----:B------:R4:W-:Y:S04]  /*60650*/  STL.64 [R1+0xc98], R18 ;  /* 0x000c981201007387 */ /* 0x0009e80000100a00 */
[----:B------:R-:W-:Y:S01]  /*60660*/  STL [R1+0x4210], R15 ;  /* 0x0042100f01007387 */ /* 0x000fe20000100800 */
[C---:B----4-:R-:W-:Y:S08]  /*60670*/  HMMA.16816.F32 R16, R12.reuse, R6, R20 ;  /* 0x000000060c10723c */ /* 0x050ff00000001814 */
[----:B--2---:R-:W-:Y:S11]  /*60680*/  HMMA.16816.F32 R8, R12, R4, R24 ;  /* 0x000000040c08723c */ /* 0x004ff60000001818 */
[----:B------:R-:W-:Y:S04]  /*60690*/  STL.64 [R1+0xc80], R16 ;  /* 0x000c801001007387 */ /* 0x000fe80000100a00 */
[----:B------:R-:W-:Y:S04]  /*606a0*/  STL.64 [R1+0xc88], R18 ;  /* 0x000c881201007387 */ /* 0x000fe80000100a00 */
[----:B------:R-:W-:Y:S04]  /*606b0*/  STL [R1+0x4118], R5 ;  /* 0x0041180501007387 */ /* 0x000fe80000100800 */
[----:B------:R-:W-:Y:S04]  /*606c0*/  STL.64 [R1+0xc70], R8 ;  /* 0x000c700801007387 */ /* 0x000fe80000100a00 */
[----:B------:R-:W-:Y:S04]  /*606d0*/  STL.64 [R1+0xc78], R10 ;  /* 0x000c780a01007387 */ /* 0x000fe80000100a00 */
[----:B------:R-:W-:Y:S04]  /*606e0*/  STL.64 [R1+0x41e8], R6 ;  /* 0x0041e80601007387 */ /* 0x000fe80000100a00 */
[----:B------:R0:W-:Y:S04]  /*606f0*/  STL [R1+0x41e0], R4 ;  /* 0x0041e00401007387 */ /* 0x0001e80000100800 */
[----:B------:R-:W2:Y:S01]  /*60700*/  LDL.LU R20, [R1+0x1a50] ;  /* 0x001a500001147983 */ /* 0x000ea20000300800 */
[----:B0-----:R-:W-:-:S05]  /*60710*/  IMAD R4, R28, 0x100, R29 ;  /* 0x000001001c047824 */ /* 0x001fca00078e021d */
[----:B------:R-:W-:Y:S04]  /*60720*/  STL [R1+0x80], R4 ;  /* 0x0000800401007387 */ /* 0x000fe80000100800 */
[----:B------:R-:W2:Y:S04]  /*60730*/  LDL.LU R21, [R1+0x1a54] ;  /* 0x001a540001157983 */ /* 0x000ea80000300800 */
[----:B------:R-:W3:Y:S04]  /*60740*/  LDL.LU R22, [R1+0x1a58] ;  /* 0x001a580001167983 */ /* 0x000ee80000300800 */
[----:B------:R-:W3:Y:S04]  /*60750*/  LDL.LU R23, [R1+0x1a5c] ;  /* 0x001a5c0001177983 */ /* 0x000ee80000300800 */
[----:B---3--:R0:W-:Y:S04]  /*60760*/  STL.64 [R1+0x4198], R22 ;  /* 0x0041981601007387 */ /* 0x0081e80000100a00 */
[----:B--2---:R1:W-:Y:S04]  /*60770*/  STL.64 [R1+0x4190], R20 ;  /* 0x0041901401007387 */ /* 0x0043e80000100a00 */
[----:B------:R-:W2:Y:S04]  /*60780*/  LDL.LU R24, [R1+0x1a70] ;  /* 0x001a700001187983 */ /* 0x000ea80000300800 */
[----:B------:R-:W2:Y:S04]  /*60790*/  LDL.LU R25, [R1+0x1a74] ;  /* 0x001a740001197983 */ /* 0x000ea80000300800 */
[----:B------:R-:W3:Y:S04]  /*607a0*/  LDL.LU R26, [R1+0x1a78] ;  /* 0x001a7800011a7983 */ /* 0x000ee80000300800 */
[----:B------:R-:W3:Y:S01]  /*607b0*/  LDL.LU R27, [R1+0x1a7c] ;  /* 0x001a7c00011b7983 */ /* 0x000ee20000300800 */
[----:B0-----:R-:W-:-:S03]  /*607c0*/  IMAD.MOV.U32 R22, RZ, RZ, R2 ;  /* 0x000000ffff167224 */ /* 0x001fc600078e0002 */
[----:B---3--:R-:W-:Y:S04]  /*607d0*/  STL.64 [R1+0x41a8], R26 ;  /* 0x0041a81a01007387 */ /* 0x008fe80000100a00 */
[----:B--2---:R-:W-:Y:S04]  /*607e0*/  STL.64 [R1+0x41a0], R24 ;  /* 0x0041a01801007387 */ /* 0x004fe80000100a00 */
[----:B------:R-:W2:Y:S04]  /*607f0*/  LDL.LU R2, [R1+0x4214] ;  /* 0x0042140001027983 */ /* 0x000ea80000300800 */
[----:B-1----:R-:W3:Y:S01]  /*60800*/  LDL.64 R20, [R1+0x8] ;  /* 0x0000080001147983 */ /* 0x002ee20000100a00 */
[----:B------:R-:W-:-:S05]  /*60810*/  IMAD.MOV.U32 R23, RZ, RZ, R3 ;  /* 0x000000ffff177224 */ /* 0x000fca00078e0003 */
[----:B------:R0:W-:Y:S02]  /*60820*/  STL.64 [R1+0x41c8], R22 ;  /* 0x0041c81601007387 */ /* 0x0001e40000100a00 */
[----:B0-----:R-:W-:Y:S02]  /*60830*/  IMAD.MOV.U32 R23, RZ, RZ, R0 ;  /* 0x000000ffff177224 */ /* 0x001fe400078e0000 */
[----:B---3--:R-:W-:Y:S04]  /*60840*/  STL.64 [R1+0x41c0], R20 ;  /* 0x0041c01401007387 */ /* 0x008fe80000100a00 */
[----:B------:R-:W3:Y:S04]  /*60850*/  LDL.LU R24, [R1+0x1a80] ;  /* 0x001a800001187983 */ /* 0x000ee80000300800 */
[----:B------:R-:W3:Y:S04]  /*60860*/  LDL.LU R25, [R1+0x1a84] ;  /* 0x001a840001197983 */ /* 0x000ee80000300800 */
[----:B------:R-:W4:Y:S04]  /*60870*/  LDL.LU R26, [R1+0x1a88] ;  /* 0x001a8800011a7983 */ /* 0x000f280000300800 */
[----:B------:R-:W4:Y:S04]  /*60880*/  LDL.LU R27, [R1+0x1a8c] ;  /* 0x001a8c00011b7983 */ /* 0x000f280000300800 */
[----:B------:R-:W3:Y:S01]  /*60890*/  LDL.LU R15, [R1+0x3134] ;  /* 0x00313400010f7983 */ /* 0x000ee20000300800 */
[----:B--2---:R-:W-:-:S03]  /*608a0*/  IMAD.MOV.U32 R22, RZ, RZ, R2 ;  /* 0x000000ffff167224 */ /* 0x004fc600078e0002 */
        /* <DEDUP_REMOVED lines=20> */
[----:B------:R-:W4:Y:S04]  /*609f0*/  LDL.LU R26, [R1+0x1a98] ;  /* 0x001a9800011a7983 */ /* 0x000f280000300800 */
[----:B------:R-:W4:Y:S01]  /*60a00*/  LDL.LU R27, [R1+0x1a9c] ;  /* 0x001a9c00011b7983 */ /* 0x000f220000300800 */
[----:B------:R-:W-:-:S02]  /*60a10*/  IMAD R28, R28, 0x100, R15 ;  /* 0x000001001c1c7824 */ /* 0x000fc400078e020f */
[----:B------:R-:W-:Y:S02]  /*60a20*/  IMAD R29, R29, 0x100, R2 ;  /* 0x000001001d1d7824 */ /* 0x000fe400078e0202 */
[----:B------:R-:W-:Y:S01]  /*60a30*/  IMAD R0, R0, 0x100, R3 ;  /* 0x0000010000007824 */ /* 0x000fe200078e0203 */
        /* <DEDUP_REMOVED lines=36> */
[----:B------:R-:W4:Y:S01]  /*60c80*/  LDL.LU R4, [R1+0x41e0] ;  /* 0x0041e00001047983 */ /* 0x000f220000300800 */
[----:B------:R-:W-:-:S02]  /*60c90*/  IMAD.MOV.U32 R5, RZ, RZ, R20 ;  /* 0x000000ffff057224 */ /* 0x000fc400078e0014 */
[C---:B---3--:R-:W-:Y:S01]  /*60ca0*/  HMMA.16816.F32 R20, R12.reuse, R22, R24 ;  /* 0x000000160c14723c */ /* 0x048fe20000001818 */
[----:B--2---:R-:W-:Y:S04]  /*60cb0*/  STL.64 [R1+0x4128], R6 ;  /* 0x0041280601007387 */ /* 0x004fe80000100a00 */
        /* <DEDUP_REMOVED lines=19> */
[----:B----4-:R-:W-:Y:S01]  /*60df0*/  HMMA.16816.F32 R20, R12, R22, R24 ;  /* 0x000000160c14723c */ /* 0x010fe20000001818 */
[----:B------:R-:W3:Y:S04]  /*60e00*/  LDL.LU.64 R26, [R1+0x41a8] ;  /* 0x0041a800011a7983 */ /* 0x000ee80000300a00 */
[----:B------:R-:W3:-:S14]  /*60e10*/  LDL.LU.64 R24, [R1+0x41a0] ;  /* 0x0041a00001187983 */ /* 0x000edc0000300a00 */
[----:B------:R-:W-:Y:S04]  /*60e20*/  STL.64 [R1+0xc30], R20 ;  /* 0x000c301401007387 */ /* 0x000fe80000100a00 */
[----:B------:R0:W-:Y:S04]  /*60e30*/  STL.64 [R1+0xc38], R22 ;  /* 0x000c381601007387 */ /* 0x0001e80000100a00 */
[----:B0-----:R-:W4:Y:S04]  /*60e40*/  LDL.LU.64 R22, [R1+0x4198] ;  /* 0x0041980001167983 */ /* 0x001f280000300a00 */
[----:B------:R-:W4:Y:S01]  /*60e50*/  LDL.LU.64 R20, [R1+0x4190] ;  /* 0x0041900001147983 */ /* 0x000f220000300a00 */
[----:B---3--:R-:W-:-:S15]  /*60e60*/  HMMA.16816.F32 R24, R12, R28, R24 ;  /* 0x0000001c0c18723c */ /* 0x008fde0000001818 */
[----:B------:R-:W-:-:S04]  /*60e70*/  NOP ;  /* 0x0000000000007918 */ /* 0x000fc80000000000 */
[----:B------:R-:W-:Y:S04]  /*60e80*/  STL.64 [R1+0xc20], R24 ;  /* 0x000c201801007387 */ /* 0x000fe80000100a00 */
[----:B------:R0:W-:Y:S04]  /*60e90*/  STL.64 [R1+0xc28], R26 ;  /* 0x000c281a01007387 */ /* 0x0001e80000100a00 */
[----:B0-----:R-:W3:Y:S04]  /*60ea0*/  LDL.LU.64 R26, [R1+0x4188] ;  /* 0x00418800011a7983 */ /* 0x001ee80000300a00 */
[----:B------:R-:W4:Y:S04]  /*60eb0*/  LDL.LU.64 R24, [R1+0x4180] ;  /* 0x0041800001187983 */ /* 0x000f280000300a00 */
[----:B------:R-:W-:Y:S04]  /*60ec0*/  STL [R1+0x40f0], R28 ;  /* 0x0040f01c01007387 */ /* 0x000fe80000100800 */
[----:B------:R-:W-:Y:S01]  /*60ed0*/  STL [R1+0x40d0], R29 ;  /* 0x0040d01d01007387 */ /* 0x000fe20000100800 */
[C---:B---3--:R-:W-:Y:S08]  /*60ee0*/  HMMA.16816.F32 R16, R12.reuse, R26, R16 ;  /* 0x0000001a0c10723c */ /* 0x048ff00000001810 */
[----:B----4-:R-:W-:Y:S11]  /*60ef0*/  HMMA.16816.F32 R20, R12, R24, R20 ;  /* 0x000000180c14723c */ /* 0x010ff60000001814 */
[----:B------:R-:W-:Y:S04]  /*60f00*/  STL.64 [R1+0xc10], R16 ;  /* 0x000c101001007387 */ /* 0x000fe80000100a00 */
[----:B------:R0:W-:Y:S04]  /*60f10*/  STL.64 [R1+0xc18], R18 ;  /* 0x000c181201007387 */ /* 0x0001e80000100a00 */
[----:B0-----:R-:W3:Y:S04]  /*60f20*/  LDL.LU.64 R18, [R1+0x4178] ;  /* 0x0041780001127983 */ /* 0x001ee80000300a00 */
[----:B------:R-:W4:Y:S04]  /*60f30*/  LDL.LU.64 R16, [R1+0x4170] ;  /* 0x0041700001107983 */ /* 0x000f280000300a00 */
[----:B------:R-:W-:Y:S04]  /*60f40*/  STL.64 [R1+0xc00], R20 ;  /* 0x000c001401007387 */ /* 0x000fe80000100a00 */
[----:B------:R0:W-:Y:S04]  /*60f50*/  STL.64 [R1+0xc08], R22 ;  /* 0x000c081601007387 */ /* 0x0001e80000100a00 */
[----:B0-----:R-:W2:Y:S04]  /*60f60*/  LDL.LU.64 R22, [R1+0x4168] ;  /* 0x0041680001167983 */ /* 0x001ea80000300a00 */
[----:B------:R-:W3:Y:S04]  /*60f70*/  LDL.LU.64 R20, [R1+0x4160] ;  /* 0x0041600001147983 */ /* 0x000ee80000300a00 */
[----:B------:R-:W-:Y:S04]  /*60f80*/  STL.64 [R1+0x40a8], R26 ;  /* 0x0040a81a01007387 */ /* 0x000fe80000100a00 */
[----:B------:R0:W-:Y:S04]  /*60f90*/  STL.64 [R1+0x40a0], R24 ;  /* 0x0040a01801007387 */ /* 0x0001e80000100a00 */
[----:B0-----:R-:W3:Y:S01]  /*60fa0*/  LDL.64 R24, [R1+0x10] ;  /* 0x0000100001187983 */ /* 0x001ee20000100a00 */
[----:B------:R-:W-:-:S02]  /*60fb0*/  IMAD.MOV.U32 R26, RZ, RZ, R2 ;  /* 0x000000ffff1a7224 */ /* 0x000fc400078e0002 */
[----:B------:R-:W-:-:S05]  /*60fc0*/  IMAD.MOV.U32 R27, RZ, RZ, R0 ;  /* 0x000000ffff1b7224 */ /* 0x000fca00078e0000 */
[----:B------:R-:W-:Y:S01]  /*60fd0*/  STL.64 [R1+0x40e0], R26 ;  /* 0x0040e01a01007387 */ /* 0x000fe20000100a00 */
[----:B--2---:R-:W-:-:S15]  /*60fe0*/  HMMA.16816.F32 R4, R12, R22, R4 ;  /* 0x000000160c04723c */ /* 0x004fde0000001804 */
[----:B------:R-:W-:-:S04]  /*60ff0*/  NOP ;  /* 0x0000000000007918 */ /* 0x000fc80000000000 */
[----:B------:R-:W-:Y:S04]  /*61000*/  STL.64 [R1+0xbf0], R4 ;  /* 0x000bf00401007387 */ /* 0x000fe80000100a00 */
[----:B------:R-:W-:Y:S04]  /*61010*/  STL.64 [R1+0xbf8], R6 ;  /* 0x000bf80601007387 */ /* 0x000fe80000100a00 */
[----:B---3--:R0:W-:Y:S04]  /*61020*/  STL.64 [R1+0x40d8], R24 ;  /* 0x0040d81801007387 */ /* 0x0081e80000100a00 */
[----:B0-----:R-:W2:Y:S01]  /*61030*/  LDL.LU R24, [R1+0x10f0] ;  /* 0x0010f00001187983 */ /* 0x001ea20000300800 */
[----:B------:R-:W-:-:S15]  /*61040*/  HMMA.16816.F32 R4, R12, R20, R8 ;  /* 0x000000140c04723c */ /* 0x000fde0000001808 */
[----:B------:R-:W-:-:S04]  /*61050*/  NOP ;  /* 0x0000000000007918 */ /* 0x000fc80000000000 */
[----:B------:R0:W-:Y:S04]  /*61060*/  STL.64 [R1+0xbe0], R4 ;  /* 0x000be00401007387 */ /* 0x0001e80000100a00 */
[----:B------:R1:W-:Y:S04]  /*61070*/  STL.64 [R1+0xbe8], R6 ;  /* 0x000be80601007387 */ /* 0x0003e80000100a00 */
[----:B--2---:R-:W-:Y:S04]  /*61080*/  STL [R1+0x40f4], R24 ;  /* 0x0040f41801007387 */ /* 0x004fe80000100800 */
[----:B------:R-:W2:Y:S04]  /*61090*/  LDL.LU R25, [R1+0x10f4] ;  /* 0x0010f40001197983 */ /* 0x000ea80000300800 */
[----:B------:R-:W3:Y:S04]  /*610a0*/  LDL.LU R26, [R1+0x10f8] ;  /* 0x0010f800011a7983 */ /* 0x000ee80000300800 */
[----:B------:R-:W3:Y:S04]  /*610b0*/  LDL.LU R27, [R1+0x10fc] ;  /* 0x0010fc00011b7983 */ /* 0x000ee80000300800 */
[----:B0-----:R-:W2:Y:S04]  /*610c0*/  LDL.LU R4, [R1+0x19f0] ;  /* 0x0019f00001047983 */ /* 0x001ea80000300800 */
[----:B------:R-:W2:Y:S04]  /*610d0*/  LDL.LU R5, [R1+0x19f4] ;  /* 0x0019f40001057983 */ /* 0x000ea80000300800 */
        /* <DEDUP_REMOVED lines=19> */
[----:B---3--:R-:W-:Y:S04]  /*61210*/  STL.64 [R1+0x4100], R26 ;  /* 0x0041001a01007387 */ /* 0x008fe80000100a00 */
[----:B--2---:R0:W-:Y:S04]  /*61220*/  STL.64 [R1+0x40f8], R24 ;  /* 0x0040f81801007387 */ /* 0x0041e80000100a00 */
        /* <DEDUP_REMOVED lines=11> */
[----:B------:R-:W3:Y:S04]  /*612e0*/  LDL.LU R29, [R1+0x3148] ;  /* 0x00314800011d7983 */ /* 0x000ee80000300800 */
[----:B------:R-:W2:Y:S04]  /*612f0*/  LDL.LU R28, [R1+0x3154] ;  /* 0x00315400011c7983 */ /* 0x000ea80000300800 */
        /* <DEDUP_REMOVED lines=18> */
[----:B------:R-:W2:Y:S04]  /*61420*/  LDL.LU.64 R8, [R1+0x4140] ;  /* 0x0041400001087983 */ /* 0x000ea80000300a00 */
[----:B------:R-:W-:Y:S04]  /*61430*/  STL.64 [R1+0x4068], R18 ;  /* 0x0040681201007387 */ /* 0x000fe80000100a00 */
[----:B------:R0:W-:Y:S04]  /*61440*/  STL.64 [R1+0x4060], R16 ;  /* 0x0040601001007387 */ /* 0x0001e80000100a00 */
[----:B0-----:R-:W2:Y:S04]  /*61450*/  LDL.LU R16, [R1+0x19b0] ;  /* 0x0019b00001107983 */ /* 0x001ea80000300800 */
[----:B------:R-:W2:Y:S04]  /*61460*/  LDL.LU R17, [R1+0x19b4] ;  /* 0x0019b40001117983 */ /* 0x000ea80000300800 */
[----:B------:R-:W2:Y:S04]  /*61470*/  LDL.LU R18, [R1+0x19b8] ;  /* 0x0019b80001127983 */ /* 0x000ea80000300800 */
[----:B------:R-:W2:Y:S01]  /*61480*/  LDL.LU R19, [R1+0x19bc] ;  /* 0x0019bc0001137983 */ /* 0x000ea20000300800 */
        /* <DEDUP_REMOVED lines=12> */
[----:B------:R4:W-:Y:S01]  /*61550*/  STL.64 [R1+0x4048], R10 ;  /* 0x0040480a01007387 */ /* 0x0009e20000100a00 */
[----:B--2---:R-:W-:Y:S01]  /*61560*/  HMMA.16816.F32 R24, R12, R6, R24 ;  /* 0x000000060c18723c */ /* 0x004fe20000001818 */
[----:B----4-:R-:W-:-:S02]  /*61570*/  IMAD.MOV.U32 R10, RZ, RZ, R5 ;  /* 0x000000ffff0a7224 */ /* 0x010fc400078e0005 */
        /* <DEDUP_REMOVED lines=18> */
[----:B------:R-:W-:Y:S02]  /*616a0*/  IMAD R8, R8, 0x100, R2 ;  /* 0x0000010008087824 */ /* 0x000fe400078e0202 */
[----:B------:R-:W-:Y:S01]  /*616b0*/  IMAD R0, R0, 0x100, R3 ;  /* 0x0000010000007824 */ /* 0x000fe200078e0203 */
[----:B0-----:R-:W4:Y:S04]  /*616c0*/  LDL.LU R4, [R1+0x19c0] ;  /* 0x0019c00001047983 */ /* 0x001f280000300800 */
[----:B------:R-:W4:Y:S04]  /*616d0*/  LDL.LU R5, [R1+0x19c4] ;  /* 0x0019c40001057983 */ /* 0x000f280000300800 */
[----:B------:R-:W4:Y:S04]  /*616e0*/  LDL.LU R6, [R1+0x19c8] ;  /* 0x0019c80001067983 */ /* 0x000f280000300800 */
[----:B------:R-:W4:Y:S01]  /*616f0*/  LDL.LU R7, [R1+0x19cc] ;  /* 0x0019cc0001077983 */ /* 0x000f220000300800 */
[----:B---3--:R-:W-:-:S03]  /*61700*/  IMAD R29, R29, 0x100, R24 ;  /* 0x000001001d1d7824 */ /* 0x008fc600078e0218 */
[----:B------:R-:W2:Y:S04]  /*61710*/  LDL.LU R24, [R1+0x40f4] ;  /* 0x0040f40001187983 */ /* 0x000ea80000300800 */
[----:B------:R-:W3:Y:S04]  /*61720*/  LDL.LU R28, [R1+0x40f0] ;  /* 0x0040f000011c7983 */ /* 0x000ee80000300800 */
[----:B------:R-:W2:Y:S04]  /*61730*/  LDL.LU R2, [R1+0x40ec] ;  /* 0x0040ec0001027983 */ /* 0x000ea80000300800 */
[----:B------:R-:W2:Y:S02]  /*61740*/  LDL.LU R3, [R1+0x40e8] ;  /* 0x0040e80001037983 */ /* 0x000ea40000300800 */
        /* <DEDUP_REMOVED lines=9> */
[----:B------:R-:W-:Y:S01]  /*617e0*/  F2FP.F16.E5M2.UNPACK_B R15, R0 ;  /* 0x00000000ff0f723e */ /* 0x000fe200020004ff */
[----:B------:R-:W3:Y:S06]  /*617f0*/  LDL.LU R29, [R1+0x40d0] ;  /* 0x0040d000011d7983 */ /* 0x000eec0000300800 */
[----:B----4-:R-:W-:-:S15]  /*61800*/  HMMA.16816.F32 R8, R12, R10, R4 ;  /* 0x0000000a0c08723c */ /* 0x010fde0000001804 */
[----:B------:R-:W-:-:S04]  /*61810*/  NOP ;  /* 0x0000000000007918 */ /* 0x000fc80000000000 */
[----:B------:R0:W-:Y:S04]  /*61820*/  STL.64 [R1+0xb70], R8 ;  /* 0x000b700801007387 */ /* 0x0001e80000100a00 */
[----:B------:R-:W-:Y:S01]  /*61830*/  STL.64 [R1+0xb78], R10 ;  /* 0x000b780a01007387 */ /* 0x000fe20000100a00 */
[----:B--2---:R-:W-:-:S15]  /*61840*/  HMMA.16816.F32 R4, R12, R24, R16 ;  /* 0x000000180c04723c */ /* 0x004fde0000001810 */
[----:B------:R-:W-:-:S04]  /*61850*/  NOP ;  /* 0x0000000000007918 */ /* 0x000fc80000000000 */
[----:B------:R-:W-:Y:S04]  /*61860*/  STL.64 [R1+0xb60], R4 ;  /* 0x000b600401007387 */ /* 0x000fe80000100a00 */
[----:B------:R1:W-:Y:S04]  /*61870*/  STL.64 [R1+0xb68], R6 ;  /* 0x000b680601007387 */ /* 0x0003e80000100a00 */
[----:B0-----:R-:W2:Y:S01]  /*61880*/  LDL.LU R8, [R1+0x1920] ;  /* 0x0019200001087983 */ /* 0x001ea20000300800 */
[----:B-1----:R-:W-:Y:S01]  /*61890*/  HMMA.16816.F32 R4, R12, R26, R20 ;  /* 0x0000001a0c04723c */ /* 0x002fe20000001814 */
[----:B------:R-:W-:-:S02]  /*618a0*/  IMAD.MOV.U32 R3, RZ, RZ, R24 ;  /* 0x000000ffff037224 */ /* 0x000fc400078e0018 */
[----:B------:R-:W-:-:S15]  /*618b0*/  IMAD.MOV.U32 R0, RZ, RZ, R25 ;  /* 0x000000ffff007224 */ /* 0x000fde00078e0019 */
[----:B------:R-:W-:Y:S01]  /*618c0*/  NOP ;  /* 0x0000000000007918 */ /* 0x000fe20000000000 */
        /* <DEDUP_REMOVED lines=16> */
[----:B------:R-:W-:Y:S04]  /*619d0*/  STL.64 [R1+0x40b0], R24 ;  /* 0x0040b01801007387 */ /* 0x000fe80000100a00 */
        /* <DEDUP_REMOVED lines=39> */
[----:B------:R-:W2:Y:S04]  /*61c50*/  LDL.LU.64 R22, [R1+0x40c8] ;  /* 0x0040c80001167983 */ /* 0x000ea80000300a00 */
[----:B------:R-:W2:Y:S04]  /*61c60*/  LDL.LU.64 R20, [R1+0x40c0] ;  /* 0x0040c00001147983 */ /* 0x000ea80000300a00 */
        /* <DEDUP_REMOVED lines=80> */
[----:B------:R2:W-:Y:S01]  /*62170*/  STL.64 [R1+0x3f78], R8 ;  /* 0x003f780801007387 */ /* 0x0005e20000100a00 */
[C---:B---3--:R-:W-:Y:S08]  /*62180*/  HMMA.16816.F32 R16, R12.reuse, R6, R16 ;  /* 0x000000060c10723c */ /* 0x048ff00000001810 */
[----:B--2---:R-:W-:Y:S01]  /*62190*/  HMMA.16816.F32 R8, R12, R4, R20 ;  /* 0x000000040c08723c */ /* 0x004fe20000001814 */
[----:B------:R0:W-:Y:S02]  /*621a0*/  STL.64 [R1+0x3f50], R6 ;  /* 0x003f500601007387 */ /* 0x0001e40000100a00 */
[----:B0-----:R-:W-:-:S08]  /*621b0*/  IMAD R6, R25, 0x100, R24 ;  /* 0x0000010019067824 */ /* 0x001fd000078e0218 */
[----:B------:R-:W-:Y:S04]  /*621c0*/  STL.64 [R1+0xaa0], R16 ;  /* 0x000aa01001007387 */ /* 0x000fe80000100a00 */
[----:B------:R-:W-:Y:S04]  /*621d0*/  STL.64 [R1+0xaa8], R18 ;  /* 0x000aa81201007387 */ /* 0x000fe80000100a00 */
[----:B------:R0:W-:Y:S04]  /*621e0*/  STL.64 [R1+0x3f48], R4 ;  /* 0x003f480401007387 */ /* 0x0001e80000100a00 */
[----:B------:R-:W-:Y:S04]  /*621f0*/  STL.64 [R1+0xa90], R8 ;  /* 0x000a900801007387 */ /* 0x000fe80000100a00 */
[----:B------:R-:W-:Y:S04]  /*62200*/  STL.64 [R1+0xa98], R10 ;  /* 0x000a980a01007387 */ /* 0x000fe80000100a00 */
[----:B------:R1:W-:Y:S04]  /*62210*/  STL [R1+0x80], R6 ;  /* 0x0000800601007387 */ /* 0x0003e80000100800 */
[----:B------:R-:W2:Y:S01]  /*62220*/  LDL.LU R20, [R1+0x1870] ;  /* 0x0018700001147983 */ /* 0x000ea20000300800 */
[----:B0-----:R-:W-:-:S02]  /*62230*/  IMAD R5, R27, 0x100, R26 ;  /* 0x000001001b057824 */ /* 0x001fc400078e021a */
[----:B------:R-:W-:-:S03]  /*62240*/  IMAD R4, R29, 0x100, R28 ;  /* 0x000001001d047824 */ /* 0x000fc600078e021c */
[----:B------:R-:W-:Y:S04]  /*62250*/  STL [R1+0x84], R5 ;  /* 0x0000840501007387 */ /* 0x000fe80000100800 */
[----:B------:R-:W-:Y:S04]  /*62260*/  STL [R1+0x88], R4 ;  /* 0x0000880401007387 */ /* 0x000fe80000100800 */
[----:B------:R-:W2:Y:S04]  /*62270*/  LDL.LU R21, [R1+0x1874] ;  /* 0x0018740001157983 */ /* 0x000ea80000300800 */
[----:B------:R-:W3:Y:S04]  /*62280*/  LDL.LU R22, [R1+0x1878] ;  /* 0x0018780001167983 */ /* 0x000ee80000300800 */
[----:B------:R-:W3:Y:S04]  /*62290*/  LDL.LU R23, [R1+0x187c] ;  /* 0x00187c0001177983 */ /* 0x000ee80000300800 */
[----:B------:R-:W4:Y:S04]  /*622a0*/  LDL.64 R28, [R1] ;  /* 0x00000000011c7983 */ /* 0x000f280000100a00 */
[----:B------:R-:W2:Y:S04]  /*622b0*/  LDL.LU R24, [R1+0x1890] ;  /* 0x0018900001187983 */ /* 0x000ea80000300800 */
[----:B------:R-:W2:Y:S04]  /*622c0*/  LDL.LU R25, [R1+0x1894] ;  /* 0x0018940001197983 */ /* 0x000ea80000300800 */
[----:B------:R-:W2:Y:S04]  /*622d0*/  LDL.LU R26, [R1+0x1898] ;  /* 0x00189800011a7983 */ /* 0x000ea80000300800 */
[----:B------:R-:W2:Y:S04]  /*622e0*/  LDL.LU R27, [R1+0x189c] ;  /* 0x00189c00011b7983 */ /* 0x000ea80000300800 */
[----:B-1----:R-:W2:Y:S04]  /*622f0*/  LDL.64 R6, [R1+0x8] ;  /* 0x0000080001067983 */ /* 0x002ea80000100a00 */
[----:B--2---:R-:W-:Y:S04]  /*62300*/  STL.64 [R1+0x3fe0], R6 ;  /* 0x003fe00601007387 */ /* 0x004fe80000100a00 */
[----:B------:R-:W-:Y:S04]  /*62310*/  STL.64 [R1+0x3fc8], R26 ;  /* 0x003fc81a01007387 */ /* 0x000fe80000100a00 */
[----:B------:R0:W-:Y:S04]  /*62320*/  STL.64 [R1+0x3fc0], R24 ;  /* 0x003fc01801007387 */ /* 0x0001e80000100a00 */
[----:B0-----:R-:W2:Y:S04]  /*62330*/  LDL.LU R24, [R1+0x18a0] ;  /* 0x0018a00001187983 */ /* 0x001ea80000300800 */
[----:B------:R-:W2:Y:S04]  /*62340*/  LDL.LU R25, [R1+0x18a4] ;  /* 0x0018a40001197983 */ /* 0x000ea80000300800 */
[----:B------:R-:W2:Y:S04]  /*62350*/  LDL.LU R26, [R1+0x18a8] ;  /* 0x0018a800011a7983 */ /* 0x000ea80000300800 */
[----:B------:R-:W2:Y:S04]  /*62360*/  LDL.LU R27, [R1+0x18ac] ;  /* 0x0018ac00011b7983 */ /* 0x000ea80000300800 */
[----:B------:R-:W2:Y:S01]  /*62370*/  LDL.64 R6, [R1+0x18] ;  /* 0x0000180001067983 */ /* 0x000ea20000100a00 */
        /* <DEDUP_REMOVED lines=52> */
[----:B------:R-:W-:Y:S04]  /*626c0*/  STL [R1+0x3f1c], R2 ;  /* 0x003f1c0201007387 */ /* 0x000fe80000100800 */
[----:B------:R-:W-:Y:S01]  /*626d0*/  STL [R1+0x3f18], R3 ;  /* 0x003f180301007387 */ /* 0x000fe20000100800 */
[----:B--2---:R-:W-:-:S02]  /*626e0*/  F2FP.F16.E5M2.UNPACK_B R12, R13 ;  /* 0x0000000dff0c723e */ /* 0x004fc400020004ff */
[----:B---3--:R-:W-:Y:S02]  /*626f0*/  F2FP.F16.E5M2.UNPACK_B R13, R14 ;  /* 0x0000000eff0d723e */ /* 0x008fe400020004ff */
[----:B----4-:R-:W-:Y:S02]  /*62700*/  F2FP.F16.E5M2.UNPACK_B R14, R15 ;  /* 0x0000000fff0e723e */ /* 0x010fe400020004ff */
[----:B------:R-:W-:-:S07]  /*62710*/  F2FP.F16.E5M2.UNPACK_B R15, R0 ;  /* 0x00000000ff0f723e */ /* 0x000fce00020004ff */
[----:B------:R-:W-:-:S15]  /*62720*/  HMMA.16816.F32 R24, R12, R6, R24 ;  /* 0x000000060c18723c */ /* 0x000fde0000001818 */
[----:B------:R-:W-:-:S04]  /*62730*/  NOP ;  /* 0x0000000000007918 */ /* 0x000fc80000000000 */
[----:B------:R-:W-:Y:S04]  /*62740*/  STL.64 [R1+0xa80], R24 ;  /* 0x000a801801007387 */ /* 0x000fe80000100a00 */
[----:B------:R0:W-:Y:S04]  /*62750*/  STL.64 [R1+0xa88], R26 ;  /* 0x000a881a01007387 */ /* 0x0001e80000100a00 */
[----:B0-----:R-:W2:Y:S04]  /*62760*/  LDL.LU.64 R26, [R1+0x4000] ;  /* 0x00400000011a7983 */ /* 0x001ea80000300a00 */
[----:B------:R-:W2:Y:S01]  /*62770*/  LDL.LU.64 R24, [R1+0x3ff8] ;  /* 0x003ff80001187983 */ /* 0x000ea20000300a00 */
[----:B------:R-:W-:-:S02]  /*62780*/  IMAD.MOV.U32 R2, RZ, RZ, R6 ;  /* 0x000000ffff027224 */ /* 0x000fc400078e0006 */
[----:B------:R-:W-:Y:S02]  /*62790*/  IMAD.MOV.U32 R0, RZ, RZ, R7 ;  /* 0x000000ffff007224 */ /* 0x000fe400078e0007 */
[----:B--2---:R-:W-:Y:S01]  /*627a0*/  HMMA.16816.F32 R4, R12, R4, R24 ;  /* 0x000000040c04723c */ /* 0x004fe20000001818 */
[----:B------:R-:W2:Y:S04]  /*627b0*/  LDL.LU.64 R26, [R1+0x3ff0] ;  /* 0x003ff000011a7983 */ /* 0x000ea80000300a00 */
[----:B------:R-:W2:-:S14]  /*627c0*/  LDL.LU.64 R24, [R1+0x3fe8] ;  /* 0x003fe80001187983 */ /* 0x000e9c0000300a00 */
[----:B------:R-:W-:Y:S04]  /*627d0*/  STL.64 [R1+0xa70], R4 ;  /* 0x000a700401007387 */ /* 0x000fe80000100a00 */
[----:B------:R0:W-:Y:S04]  /*627e0*/  STL.64 [R1+0xa78], R6 ;  /* 0x000a780601007387 */ /* 0x0001e80000100a00 */
[----:B0-----:R-:W2:Y:S02]  /*627f0*/  LDL.LU.64 R6, [R1+0x3fe0] ;  /* 0x003fe00001067983 */ /* 0x001ea40000300a00 */
[----:B--2---:R-:W-:-:S15]  /*62800*/  HMMA.16816.F32 R24, R12, R6, R24 ;  /* 0x000000060c18723c */ /* 0x004fde0000001818 */
[----:B------:R-:W-:-:S04]  /*62810*/  NOP ;  /* 0x0000000000007918 */ /* 0x000fc80000000000 */
[----:B------:R-:W-:Y:S04]  /*62820*/  STL.64 [R1+0xa60], R24 ;  /* 0x000a601801007387 */ /* 0x000fe80000100a00 */
[----:B------:R0:W-:Y:S04]  /*62830*/  STL.64 [R1+0xa68], R26 ;  /* 0x000a681a01007387 */ /* 0x0001e80000100a00 */
[----:B0-----:R-:W2:Y:S04]  /*62840*/  LDL.LU.64 R26, [R1+0x3fd8] ;  /* 0x003fd800011a7983 */ /* 0x001ea80000300a00 */
[----:B------:R-:W2:Y:S01]  /*62850*/  LDL.LU.64 R24, [R1+0x3fd0] ;  /* 0x003fd00001187983 */ /* 0x000ea20000300a00 */
[----:B------:R-:W-:-:S02]  /*62860*/  IMAD.MOV.U32 R4, RZ, RZ, R6 ;  /* 0x000000ffff047224 */ /* 0x000fc400078e0006 */
        /* <DEDUP_REMOVED lines=54> */
[----:B------:R0:W-:Y:S04]  /*62bd0*/  STL.64 [R1+0x9f0], R20 ;  /* 0x0009f01401007387 */ /* 0x0001e80000100a00 */
[----:B------:R1:W-:Y:S04]  /*62be0*/  STL.64 [R1+0x9f8], R22 ;  /* 0x0009f81601007387 */ /* 0x0003e80000100a00 */
[----:B0-----:R-:W2:Y:S04]  /*62bf0*/  LDL.LU R20, [R1+0x1790] ;  /* 0x0017900001147983 */ /* 0x001ea80000300800 */
[----:B------:R0:W-:Y:S04]  /*62c00*/  STL.64 [R1+0x9e0], R24 ;  /* 0x0009e01801007387 */ /* 0x0001e80000100a00 */
[----:B------:R4:W-:Y:S04]  /*62c10*/  STL.64 [R1+0x9e8], R26 ;  /* 0x0009e81a01007387 */ /* 0x0009e80000100a00 */
[----:B------:R-:W2:Y:S04]  /*62c20*/  LDL.LU R21, [R1+0x1794] ;  /* 0x0017940001157983 */ /* 0x000ea80000300800 */
[----:B-1----:R-:W2:Y:S04]  /*62c30*/  LDL.LU R22, [R1+0x1798] ;  /* 0x0017980001167983 */ /* 0x002ea80000300800 */
[----:B------:R-:W2:Y:S04]  /*62c40*/  LDL.LU R23, [R1+0x179c] ;  /* 0x00179c0001177983 */ /* 0x000ea80000300800 */
[----:B--2---:R1:W-:Y:S04]  /*62c50*/  STL.64 [R1+0x3eb0], R22 ;  /* 0x003eb01601007387 */ /* 0x0043e80000100a00 */
[----:B------:R-:W-:Y:S04]  /*62c60*/  STL.64 [R1+0x3ea8], R20 ;  /* 0x003ea81401007387 */ /* 0x000fe80000100a00 */
[----:B0-----:R-:W2:Y:S04]  /*62c70*/  LDL.LU R24, [R1+0x17a0] ;  /* 0x0017a00001187983 */ /* 0x001ea80000300800 */
[----:B------:R-:W2:Y:S04]  /*62c80*/  LDL.LU R25, [R1+0x17a4] ;  /* 0x0017a40001197983 */ /* 0x000ea80000300800 */
[----:B----4-:R-:W4:Y:S04]  /*62c90*/  LDL.LU R26, [R1+0x17a8] ;  /* 0x0017a800011a7983 */ /* 0x010f280000300800 */
[----:B------:R-:W4:Y:S01]  /*62ca0*/  LDL.LU R27, [R1+0x17ac] ;  /* 0x0017ac00011b7983 */ /* 0x000f220000300800 */
[----:B-1----:R-:W-:-:S02]  /*62cb0*/  IMAD.MOV.U32 R22, RZ, RZ, R6 ;  /* 0x000000ffff167224 */ /* 0x002fc400078e0006 */
[----:B------:R-:W-:Y:S01]  /*62cc0*/  IMAD.MOV.U32 R23, RZ, RZ, R5 ;  /* 0x000000ffff177224 */ /* 0x000fe200078e0005 */
[----:B----4-:R-:W-:Y:S04]  /*62cd0*/  STL.64 [R1+0x3ec0], R26 ;  /* 0x003ec01a01007387 */ /* 0x010fe80000100a00 */
[----:B--2---:R0:W-:Y:S04]  /*62ce0*/  STL.64 [R1+0x3eb8], R24 ;  /* 0x003eb81801007387 */ /* 0x0041e80000100a00 */
[----:B------:R1:W-:Y:S04]  /*62cf0*/  STL.64 [R1+0x3ec8], R22 ;  /* 0x003ec81601007387 */ /* 0x0003e80000100a00 */
[----:B0-----:R-:W2:Y:S04]  /*62d00*/  LDL.LU R24, [R1+0x17b0] ;  /* 0x0017b00001187983 */ /* 0x001ea80000300800 */
[----:B------:R-:W2:Y:S04]  /*62d10*/  LDL.LU R25, [R1+0x17b4] ;  /* 0x0017b40001197983 */ /* 0x000ea80000300800 */
[----:B------:R-:W4:Y:S04]  /*62d20*/  LDL.LU R26, [R1+0x17b8] ;  /* 0x0017b800011a7983 */ /* 0x000f280000300800 */
[----:B------:R-:W4:Y:S01]  /*62d30*/  LDL.LU R27, [R1+0x17bc] ;  /* 0x0017bc00011b7983 */ /* 0x000f220000300800 */
[----:B------:R-:W-:-:S02]  /*62d40*/  IMAD.MOV.U32 R3, RZ, RZ, R7 ;  /* 0x000000ffff037224 */ /* 0x000fc400078e0007 */
[----:B------:R-:W-:Y:S01]  /*62d50*/  IMAD.MOV.U32 R20, RZ, RZ, R4 ;  /* 0x000000ffff147224 */ /* 0x000fe200078e0004 */
[----:B----4-:R-:W-:Y:S04]  /*62d60*/  STL.64 [R1+0x3ed8], R26 ;  /* 0x003ed81a01007387 */ /* 0x010fe80000100a00 */
[----:B--2---:R0:W-:Y:S04]  /*62d70*/  STL.64 [R1+0x3ed0], R24 ;  /* 0x003ed01801007387 */ /* 0x0041e80000100a00 */
[----:B-1----:R-:W2:Y:S01]  /*62d80*/  LDL.64 R22, [R1+0x10] ;  /* 0x0000100001167983 */ /* 0x002ea20000100a00 */
[----:B------:R-:W-:-:S03]  /*62d90*/  IMAD.MOV.U32 R21, RZ, RZ, R3 ;  /* 0x000000ffff157224 */ /* 0x000fc600078e0003 */
[----:B--2---:R1:W-:Y:S04]  /*62da0*/  STL.64 [R1+0x3ee8], R22 ;  /* 0x003ee81601007387 */ /* 0x0043e80000100a00 */
[----:B------:R-:W-:Y:S04]  /*62db0*/  STL.64 [R1+0x3ee0], R20 ;  /* 0x003ee01401007387 */ /* 0x000fe80000100a00 */
[----:B0-----:R-:W2:Y:S04]  /*62dc0*/  LDL.LU R24, [R1+0x17c0] ;  /* 0x0017c00001187983 */ /* 0x001ea80000300800 */
[----:B------:R-:W2:Y:S04]  /*62dd0*/  LDL.LU R25, [R1+0x17c4] ;  /* 0x0017c40001197983 */ /* 0x000ea80000300800 */
[----:B------:R-:W4:Y:S04]  /*62de0*/  LDL.LU R26, [R1+0x17c8] ;  /* 0x0017c800011a7983 */ /* 0x000f280000300800 */
[----:B------:R-:W4:Y:S01]  /*62df0*/  LDL.LU R27, [R1+0x17cc] ;  /* 0x0017cc00011b7983 */ /* 0x000f220000300800 */
[----:B-1----:R-:W-:-:S03]  /*62e00*/  IMAD.MOV.U32 R22, RZ, RZ, R2 ;  /* 0x000000ffff167224 */ /* 0x002fc600078e0002 */
[----:B----4-:R-:W-:Y:S04]  /*62e10*/  STL.64 [R1+0x3ef8], R26 ;  /* 0x003ef81a01007387 */ /* 0x010fe80000100a00 */
[----:B--2---:R0:W-:Y:S04]  /*62e20*/  STL.64 [R1+0x3ef0], R24 ;  /* 0x003ef01801007387 */ /* 0x0041e80000100a00 */
[----:B------:R-:W-:Y:S04]  /*62e30*/  STL [R1+0x3f24], R22 ;  /* 0x003f241601007387 */ /* 0x000fe80000100800 */
[----:B0-----:R-:W2:Y:S04]  /*62e40*/  LDL.LU R24, [R1+0x17e0] ;  /* 0x0017e00001187983 */ /* 0x001ea80000300800 */
[----:B------:R-:W2:Y:S04]  /*62e50*/  LDL.LU R25, [R1+0x17e4] ;  /* 0x0017e40001197983 */ /* 0x000ea80000300800 */
        /* <DEDUP_REMOVED lines=13> */
[----:B------:R-:W3:Y:S04]  /*62f30*/  LDL.LU R29, [R1+0x3188] ;  /* 0x00318800011d7983 */ /* 0x000ee80000300800 */
[----:B------:R-:W3:Y:S04]  /*62f40*/  LDL.LU R28, [R1+0x3194] ;  /* 0x00319400011c7983 */ /* 0x000ee80000300800 */
[----:B------:R-:W3:Y:S04]  /*62f50*/  LDL.LU R21, [R1+0x3190] ;  /* 0x0031900001157983 */ /* 0x000ee80000300800 */
[----:B------:R-:W3:Y:S04]  /*62f60*/  LDL.LU R2, [R1+0x319c] ;  /* 0x00319c0001027983 */ /* 0x000ee80000300800 */
[----:B------:R-:W3:Y:S01]  /*62f70*/  LDL.LU R20, [R1+0x3198] ;  /* 0x0031980001147983 */ /* 0x000ee20000300800 */
[----:B------:R-:W-:-:S05]  /*62f80*/  IMAD.MOV.U32 R23, RZ, RZ, R0 ;  /* 0x000000ffff177224 */ /* 0x000fca00078e0000 */
        /* <DEDUP_REMOVED lines=57> */
[----:B------:R-:W-:-:S03]  /*63320*/  IMAD R0, R0, 0x100, R3 ;  /* 0x0000010000007824 */ /* 0x000fc600078e0203 */
[----:B0-----:R-:W4:Y:S04]  /*63330*/  LDL.LU R4, [R1+0x17d0] ;  /* 0x0017d00001047983 */ /* 0x001f280000300800 */
[----:B------:R-:W4:Y:S04]  /*63340*/  LDL.LU R5, [R1+0x17d4] ;  /* 0x0017d40001057983 */ /* 0x000f280000300800 */
[----:B------:R-:W4:Y:S04]  /*63350*/  LDL.LU R6, [R1+0x17d8] ;  /* 0x0017d80001067983 */ /* 0x000f280000300800 */
[----:B------:R-:W4:Y:S01]  /*63360*/  LDL.LU R7, [R1+0x17dc] ;  /* 0x0017dc0001077983 */ /* 0x000f220000300800 */
[----:B--2---:R-:W-:-:S02]  /*63370*/  IMAD R29, R29, 0x100, R22 ;  /* 0x000001001d1d7824 */ /* 0x004fc400078e0216 */
[----:B---3--:R-:W-:Y:S01]  /*63380*/  IMAD R21, R21, 0x100, R28 ;  /* 0x0000010015157824 */ /* 0x008fe200078e021c */
[----:B------:R-:W2:Y:S04]  /*63390*/  LDL.LU R22, [R1+0x3f24] ;  /* 0x003f240001167983 */ /* 0x000ea80000300800 */
[----:B------:R-:W3:Y:S01]  /*633a0*/  LDL.LU R28, [R1+0x3f20] ;  /* 0x003f2000011c7983 */ /* 0x000ee20000300800 */
[----:B------:R-:W-:-:S03]  /*633b0*/  IMAD R20, R20, 0x100, R2 ;  /* 0x0000010014147824 */ /* 0x000fc600078e0202 */
[----:B------:R-:W4:Y:S04]  /*633c0*/  LDL.LU R2, [R1+0x3f1c] ;  /* 0x003f1c0001027983 */ /* 0x000f280000300800 */
[----:B------:R-:W4:Y:S02]  /*633d0*/  LDL.LU R3, [R1+0x3f18] ;  /* 0x003f180001037983 */ /* 0x000f240000300800 */
[----:B----4-:R-:W-:Y:S02]  /*633e0*/  HMMA.16816.F32 R12, R12, R2, R24 ;  /* 0x000000020c0c723c */ /* 0x010fe40000001818 */
        /* <DEDUP_REMOVED lines=14> */
[----:B0-----:R-:W4:Y:S04]  /*634d0*/  LDL.LU.64 R22, [R1+0x3ee8] ;  /* 0x003ee80001167983 */ /* 0x001f280000300a00 */
[----:B------:R-:W2:Y:S01]  /*634e0*/  LDL.LU.64 R20, [R1+0x3ee0] ;  /* 0x003ee00001147983 */ /* 0x000ea20000300a00 */
[----:B----4-:R-:W-:Y:S01]  /*634f0*/  HMMA.16816.F32 R4, R12, R22, R4 ;  /* 0x000000160c04723c */ /* 0x010fe20000001804 */
[----:B------:R-:W-:-:S15]  /*63500*/  IMAD.MOV.U32 R0, RZ, RZ, R23 ;  /* 0x000000ffff007224 */ /* 0x000fde00078e0017 */
[----:B------:R-:W-:-:S03]  /*63510*/  NOP ;  /* 0x0000000000007918 */ /* 0x000fc60000000000 */
[----:B------:R0:W-:Y:S02]  /*63520*/  STL.64 [R1+0x980], R4 ;  /* 0x0009800401007387 */ /* 0x0001e40000100a00 */
[----:B0-----:R-:W-:Y:S02]  /*63530*/  IMAD.MOV.U32 R4, RZ, RZ, R22 ;  /* 0x000000ffff047224 */ /* 0x001fe400078e0016 */
[C---:B--2---:R-:W-:Y:S01]  /*63540*/  HMMA.16816.F32 R20, R12.reuse, R20, R24 ;  /* 0x000000140c14723c */ /* 0x044fe20000001818 */
[----:B------:R-:W-:Y:S04]  /*63550*/  STL.64 [R1+0x988], R6 ;  /* 0x0009880601007387 */ /* 0x000fe80000100a00 */
[----:B------:R-:W2:Y:S04]  /*63560*/  LDL.LU.64 R26, [R1+0x3ed8] ;  /* 0x003ed800011a7983 */ /* 0x000ea80000300a00 */
[----:B------:R-:W2:Y:S10]  /*63570*/  LDL.LU.64 R24, [R1+0x3ed0] ;  /* 0x003ed00001187983 */ /* 0x000eb40000300a00 */
[----:B------:R-:W-:Y:S04]  /*63580*/  STL.64 [R1+0x970], R20 ;  /* 0x0009701401007387 */ /* 0x000fe80000100a00 */
[----:B------:R0:W-:Y:S04]  /*63590*/  STL.64 [R1+0x978], R22 ;  /* 0x0009781601007387 */ /* 0x0001e80000100a00 */
[----:B0-----:R-:W2:Y:S02]  /*635a0*/  LDL.LU.64 R22, [R1+0x3ec8] ;  /* 0x003ec80001167983 */ /* 0x001ea40000300a00 */
[----:B--2---:R-:W-:Y:S02]  /*635b0*/  HMMA.16816.F32 R20, R12, R22, R24 ;  /* 0x000000160c14723c */ /* 0x004fe40000001818 */
        /* <DEDUP_REMOVED lines=16> */
[----:B0-----:R-:W2:Y:S01]  /*636c0*/  LDL.LU.64 R22, [R1+0x3e90] ;  /* 0x003e900001167983 */ /* 0x001ea20000300a00 */
[C---:B---3--:R-:W-:Y:S03]  /*636d0*/  HMMA.16816.F32 R8, R12.reuse, R24, R8 ;  /* 0x000000180c08723c */ /* 0x048fe60000001808 */
[----:B------:R-:W3:Y:S04]  /*636e0*/  LDL.LU.64 R20, [R1+0x3e88] ;  /* 0x003e880001147983 */ /* 0x000ee80000300a00 */
[----:B------:R0:W-:Y:S04]  /*636f0*/  STL.64 [R1+0x3dd8], R26 ;  /* 0x003dd81a01007387 */ /* 0x0001e80000100a00 */
[----:B------:R-:W-:Y:S08]  /*63700*/  STL.64 [R1+0x3dd0], R24 ;  /* 0x003dd01801007387 */ /* 0x000ff00000100a00 */
[----:B------:R-:W-:Y:S04]  /*63710*/  STL.64 [R1+0x930], R8 ;  /* 0x0009300801007387 */ /* 0x000fe80000100a00 */
[----:B------:R2:W-:Y:S01]  /*63720*/  STL.64 [R1+0x938], R10 ;  /* 0x0009380a01007387 */ /* 0x0005e20000100a00 */
[----:B0-----:R-:W-:Y:S01]  /*63730*/  IMAD.MOV.U32 R26, RZ, RZ, R4 ;  /* 0x000000ffff1a7224 */ /* 0x001fe200078e0004 */
[----:B--2---:R-:W-:-:S15]  /*63740*/  HMMA.16816.F32 R8, R12, R22, R16 ;  /* 0x000000160c08723c */ /* 0x004fde0000001810 */
[----:B------:R-:W-:-:S04]  /*63750*/  NOP ;  /* 0x0000000000007918 */ /* 0x000fc80000000000 */
[----:B------:R0:W-:Y:S04]  /*63760*/  STL.64 [R1+0x920], R8 ;  /* 0x0009200801007387 */ /* 0x0001e80000100a00 */
[----:B------:R1:W-:Y:S04]  /*63770*/  STL.64 [R1+0x928], R10 ;  /* 0x0009280a01007387 */ /* 0x0003e80000100a00 */
[----:B------:R-:W2:Y:S04]  /*63780*/  LDL.LU R4, [R1+0x1720] ;  /* 0x0017200001047983 */ /* 0x000ea80000300800 */
[----:B------:R-:W2:Y:S04]  /*63790*/  LDL.LU R5, [R1+0x1724] ;  /* 0x0017240001057983 */ /* 0x000ea80000300800 */
        /* <DEDUP_REMOVED lines=24> */
[----:B------:R-:W2:Y:S04]  /*63920*/  LDL.64 R24, [R1+0x18] ;  /* 0x0000180001187983 */ /* 0x000ea80000100a00 */
[----:B------:R-:W-:Y:S04]  /*63930*/  STL.64 [R1+0x3e10], R26 ;  /* 0x003e101a01007387 */ /* 0x000fe80000100a00 */
[----:B--2---:R0:W-:Y:S04]  /*63940*/  STL.64 [R1+0x3e08], R24 ;  /* 0x003e081801007387 */ /* 0x0041e80000100a00 */
[----:B0-----:R-:W2:Y:S04]  /*63950*/  LDL.LU R24, [R1+0x10c0] ;  /* 0x0010c00001187983 */ /* 0x001ea80000300800 */
        /* <DEDUP_REMOVED lines=73> */
[----:B------:R-:W2:Y:S04]  /*63df0*/  LDL.LU.64 R24, [R1+0x3e18] ;  /* 0x003e180001187983 */ /* 0x000ea80000300a00 */
[----:B------:R0:W-:Y:S04]  /*63e00*/  STL.64 [R1+0x3d68], R6 ;  /* 0x003d680601007387 */ /* 0x0001e80000100a00 */
[----:B0-----:R-:W4:Y:S04]  /*63e10*/  LDL.LU R6, [R1+0x31b4] ;  /* 0x0031b40001067983 */ /* 0x001f280000300800 */
[----:B------:R-:W4:Y:S04]  /*63e20*/  LDL.LU R7, [R1+0x31b0] ;  /* 0x0031b00001077983 */ /* 0x000f280000300800 */
[----:B------:R0:W-:Y:S04]  /*63e30*/  STL.64 [R1+0x3d60], R4 ;  /* 0x003d600401007387 */ /* 0x0001e80000100a00 */
[----:B0-----:R-:W4:Y:S01]  /*63e40*/  LDL.LU R5, [R1+0x31ac] ;  /* 0x0031ac0001057983 */ /* 0x001f220000300800 */
[----:B--2---:R-:W-:Y:S03]  /*63e50*/  HMMA.16816.F32 R12, R12, R2, R24 ;  /* 0x000000020c0c723c */ /* 0x004fe60000001818 */
[----:B------:R-:W2:Y:S04]  /*63e60*/  LDL.LU.64 R26, [R1+0x3e10] ;  /* 0x003e1000011a7983 */ /* 0x000ea80000300a00 */
[----:B------:R-:W2:Y:S01]  /*63e70*/  LDL.LU.64 R24, [R1+0x3e08] ;  /* 0x003e080001187983 */ /* 0x000ea20000300a00 */
[----:B---3--:R-:W-:-:S02]  /*63e80*/  IMAD R4, R10, 0x100, R9 ;  /* 0x000001000a047824 */ /* 0x008fc400078e0209 */
[----:B------:R-:W-:Y:S01]  /*63e90*/  IMAD R0, R0, 0x100, R11 ;  /* 0x0000010000007824 */ /* 0x000fe200078e020b */
[----:B------:R-:W-:Y:S04]  /*63ea0*/  STL [R1+0x3d54], R2 ;  /* 0x003d540201007387 */ /* 0x000fe80000100800 */
[----:B------:R-:W-:Y:S04]  /*63eb0*/  STL [R1+0x3d50], R3 ;  /* 0x003d500301007387 */ /* 0x000fe80000100800 */
[----:B------:R0:W-:Y:S04]  /*63ec0*/  STL.64 [R1+0x260], R12 ;  /* 0x0002600c01007387 */ /* 0x0001e80000100a00 */
[----:B------:R1:W-:Y:S01]  /*63ed0*/  STL.64 [R1+0x268], R14 ;  /* 0x0002680e01007387 */ /* 0x0003e20000100a00 */
[----:B----4-:R-:W-:-:S02]  /*63ee0*/  IMAD R8, R8, 0x100, R5 ;  /* 0x0000010008087824 */ /* 0x010fc400078e0205 */
[----:B------:R-:W-:-:S03]  /*63ef0*/  IMAD R5, R7, 0x100, R6 ;  /* 0x0000010007057824 */ /* 0x000fc600078e0206 */
[----:B0-----:R-:W-:Y:S02]  /*63f00*/  F2FP.F16.E5M2.UNPACK_B R12, R8 ;  /* 0x00000008ff0c723e */ /* 0x001fe400020004ff */
[----:B------:R-:W-:Y:S02]  /*63f10*/  F2FP.F16.E5M2.UNPACK_B R13, R5 ;  /* 0x00000005ff0d723e */ /* 0x000fe400020004ff */
[----:B-1----:R-:W-:Y:S02]  /*63f20*/  F2FP.F16.E5M2.UNPACK_B R14, R4 ;  /* 0x00000004ff0e723e */ /* 0x002fe400020004ff */
[----:B------:R-:W-:-:S07]  /*63f30*/  F2FP.F16.E5M2.UNPACK_B R15, R0 ;  /* 0x00000000ff0f723e */ /* 0x000fce00020004ff */
[----:B--2---:R-:W-:Y:S01]  /*63f40*/  HMMA.16816.F32 R4, R12, R24, R16 ;  /* 0x000000180c04723c */ /* 0x004fe20000001810 */
[----:B------:R-:W-:-:S15]  /*63f50*/  IMAD.MOV.U32 R2, RZ, RZ, R24 ;  /* 0x000000ffff027224 */ /* 0x000fde00078e0018 */
[----:B------:R-:W-:-:S03]  /*63f60*/  NOP ;  /* 0x0000000000007918 */ /* 0x000fc60000000000 */
[----:B------:R-:W-:Y:S04]  /*63f70*/  STL.64 [R1+0x8a0], R4 ;  /* 0x0008a00401007387 */ /* 0x000fe80000100a00 */
[----:B------:R0:W-:Y:S02]  /*63f80*/  STL.64 [R1+0x8a8], R6 ;  /* 0x0008a80601007387 */ /* 0x0001e40000100a00 */
[----:B0-----:R-:W-:Y:S02]  /*63f90*/  HMMA.16816.F32 R4, R12, R26, R20 ;  /* 0x0000001a0c04723c */ /* 0x001fe40000001814 */
[----:B------:R-:W-:Y:S04]  /*63fa0*/  STL [R1+0x3d5c], R2 ;  /* 0x003d5c0201007387 */ /* 0x000fe80000100800 */
[----:B------:R-:W2:Y:S01]  /*63fb0*/  LDL.LU R16, [R1+0x1670] ;  /* 0x0016700001107983 */ /* 0x000ea20000300800 */
[----:B------:R-:W-:-:S12]  /*63fc0*/  IMAD.MOV.U32 R0, RZ, RZ, R25 ;  /* 0x000000ffff007224 */ /* 0x000fd800078e0019 */
[----:B------:R-:W-:Y:S04]  /*63fd0*/  STL.64 [R1+0x890], R4 ;  /* 0x0008900401007387 */ /* 0x000fe80000100a00 */
[----:B------:R0:W-:Y:S04]  /*63fe0*/  STL.64 [R1+0x898], R6 ;  /* 0x0008980601007387 */ /* 0x0001e80000100a00 */
        /* <DEDUP_REMOVED lines=11> */
[----:B0-----:R-:W3:Y:S04]  /*640a0*/  LDL.64 R6, [R1+0x8] ;  /* 0x0000080001067983 */ /* 0x001ee80000100a00 */
[----:B--2---:R0:W-:Y:S04]  /*640b0*/  STL.64 [R1+0x3de8], R26 ;  /* 0x003de81a01007387 */ /* 0x0041e80000100a00 */
[----:B0-----:R-:W2:Y:S04]  /*640c0*/  LDL R26, [R1] ;  /* 0x00000000011a7983 */ /* 0x001ea80000100800 */
[----:B------:R-:W2:Y:S04]  /*640d0*/  LDL R27, [R1+0x4] ;  /* 0x00000400011b7983 */ /* 0x000ea80000100800 */
[----:B------:R0:W-:Y:S04]  /*640e0*/  STL.64 [R1+0x3de0], R24 ;  /* 0x003de01801007387 */ /* 0x0001e80000100a00 */
[----:B--2---:R1:W-:Y:S04]  /*640f0*/  STL.64 [R1+0x3e00], R26 ;  /* 0x003e001a01007387 */ /* 0x0043e80000100a00 */
[----:B0-----:R-:W2:Y:S04]  /*64100*/  LDL.LU R24, [R1+0x16d0] ;  /* 0x0016d00001187983 */ /* 0x001ea80000300800 */
[----:B------:R-:W2:Y:S04]  /*64110*/  LDL.LU R25, [R1+0x16d4] ;  /* 0x0016d40001197983 */ /* 0x000ea80000300800 */
[----:B-1----:R-:W2:Y:S04]  /*64120*/  LDL.LU R26, [R1+0x16d8] ;  /* 0x0016d800011a7983 */ /* 0x002ea80000300800 */
        /* <DEDUP_REMOVED lines=33> */
[----:B------:R-:W2:Y:S01]  /*64340*/  LDL.LU R4, [R1+0x1640] ;  /* 0x0016400001047983 */ /* 0x000ea20000300800 */
[----:B------:R-:W-:-:S03]  /*64350*/  IMAD.MOV.U32 R2, RZ, RZ, R6 ;  /* 0x000000ffff027224 */ /* 0x000fc600078e0006 */
[----:B------:R-:W2:Y:S01]  /*64360*/  LDL.LU R5, [R1+0x1644] ;  /* 0x0016440001057983 */ /* 0x000ea20000300800 */
[----:B------:R-:W-:-:S03]  /*64370*/  IMAD.MOV.U32 R3, RZ, RZ, R7 ;  /* 0x000000ffff037224 */ /* 0x000fc600078e0007 */
[----:B------:R-:W2:Y:S04]  /*64380*/  LDL.LU R6, [R1+0x1648] ;  /* 0x0016480001067983 */ /* 0x000ea80000300800 */
        /* <DEDUP_REMOVED lines=96> */
[----:B----4-:R-:W-:Y:S04]  /*64990*/  STL.64 [R1+0x3cf0], R6 ;  /* 0x003cf00601007387 */ /* 0x010fe80000100a00 */
[----:B------:R-:W4:Y:S04]  /*649a0*/  LDL.LU R24, [R1+0x15c0] ;  /* 0x0015c00001187983 */ /* 0x000f280000300800 */
[----:B------:R-:W4:Y:S04]  /*649b0*/  LDL.LU R25, [R1+0x15c4] ;  /* 0x0015c40001197983 */ /* 0x000f280000300800 */
[----:B------:R-:W2:Y:S04]  /*649c0*/  LDL.LU R26, [R1+0x15c8] ;  /* 0x0015c800011a7983 */ /* 0x000ea80000300800 */
[----:B------:R-:W2:Y:S01]  /*649d0*/  LDL.LU R27, [R1+0x15cc] ;  /* 0x0015cc00011b7983 */ /* 0x000ea20000300800 */
[----:B-1----:R-:W-:-:S03]  /*649e0*/  IMAD.MOV.U32 R4, RZ, RZ, R2 ;  /* 0x000000ffff047224 */ /* 0x002fc600078e0002 */
[----:B------:R-:W3:Y:S04]  /*649f0*/  LDL.LU R2, [R1+0x3d5c] ;  /* 0x003d5c0001027983 */ /* 0x000ee80000300800 */
[----:B--2---:R-:W-:Y:S04]  /*64a00*/  STL.64 [R1+0x3ce8], R26 ;  /* 0x003ce81a01007387 */ /* 0x004fe80000100a00 */
[----:B----4-:R0:W-:Y:S04]  /*64a10*/  STL.64 [R1+0x3ce0], R24 ;  /* 0x003ce01801007387 */ /* 0x0101e80000100a00 */
[----:B0-----:R-:W2:Y:S04]  /*64a20*/  LDL.LU R24, [R1+0x15d0] ;  /* 0x0015d00001187983 */ /* 0x001ea80000300800 */
[----:B------:R-:W2:Y:S04]  /*64a30*/  LDL.LU R25, [R1+0x15d4] ;  /* 0x0015d40001197983 */ /* 0x000ea80000300800 */
[----:B------:R-:W4:Y:S04]  /*64a40*/  LDL.LU R26, [R1+0x15d8] ;  /* 0x0015d800011a7983 */ /* 0x000f280000300800 */
[----:B------:R-:W4:Y:S04]  /*64a50*/  LDL.LU R27, [R1+0x15dc] ;  /* 0x0015dc00011b7983 */ /* 0x000f280000300800 */
[----:B------:R-:W2:Y:S01]  /*64a60*/  LDL.64 R6, [R1+0x10] ;  /* 0x0000100001067983 */ /* 0x000ea20000100a00 */
[----:B------:R-:W-:-:S03]  /*64a70*/  IMAD.MOV.U32 R5, RZ, RZ, R3 ;  /* 0x000000ffff057224 */ /* 0x000fc600078e0003 */
[----:B--2---:R-:W-:Y:S04]  /*64a80*/  STL.64 [R1+0x3d20], R6 ;  /* 0x003d200601007387 */ /* 0x004fe80000100a00 */
[----:B------:R-:W-:Y:S04]  /*64a90*/  STL.64 [R1+0x3d18], R4 ;  /* 0x003d180401007387 */ /* 0x000fe80000100a00 */
[----:B----4-:R-:W-:Y:S04]  /*64aa0*/  STL.64 [R1+0x3d00], R26 ;  /* 0x003d001a01007387 */ /* 0x010fe80000100a00 */
[----:B------:R0:W-:Y:S04]  /*64ab0*/  STL.64 [R1+0x3cf8], R24 ;  /* 0x003cf81801007387 */ /* 0x0001e80000100a00 */
[----:B0-----:R-:W2:Y:S04]  /*64ac0*/  LDL.LU R24, [R1+0x15e0] ;  /* 0x0015e00001187983 */ /* 0x001ea80000300800 */
[----:B------:R-:W2:Y:S04]  /*64ad0*/  LDL.LU R25, [R1+0x15e4] ;  /* 0x0015e40001197983 */ /* 0x000ea80000300800 */
[----:B------:R-:W4:Y:S04]  /*64ae0*/  LDL.LU R26, [R1+0x15e8] ;  /* 0x0015e800011a7983 */ /* 0x000f280000300800 */
[----:B------:R-:W4:Y:S01]  /*64af0*/  LDL.LU R27, [R1+0x15ec] ;  /* 0x0015ec00011b7983 */ /* 0x000f220000300800 */
[----:B------:R-:W-:-:S02]  /*64b00*/  IMAD R29, R28, 0x100, R29 ;  /* 0x000001001c1d7824 */ /* 0x000fc400078e021d */
[----:B---3--:R-:W-:Y:S01]  /*64b10*/  IMAD.MOV.U32 R6, RZ, RZ, R2 ;  /* 0x000000ffff067224 */ /* 0x008fe200078e0002 */
[----:B------:R-:W3:Y:S04]  /*64b20*/  LDL.LU R28, [R1+0x31d4] ;  /* 0x0031d400011c7983 */ /* 0x000ee80000300800 */
        /* <DEDUP_REMOVED lines=130> */
[----:B------:R-:W2:-:S15]  /*65350*/  LDL.LU R24, [R1+0x14d0] ;  /* 0x0014d00001187983 */ /* 0x000e9e0000300800 */
[----:B------:R-:W-:Y:S02]  /*65360*/  NOP ;  /* 0x0000000000007918 */ /* 0x000fe40000000000 */
[----:B------:R-:W-:Y:S04]  /*65370*/  STL.64 [R1+0x710], R20 ;  /* 0x0007101401007387 */ /* 0x000fe80000100a00 */
[----:B------:R-:W-:Y:S04]  /*65380*/  STL.64 [R1+0x718], R22 ;  /* 0x0007181601007387 */ /* 0x000fe80000100a00 */
        /* <DEDUP_REMOVED lines=15> */
[----:B---3--:R0:W-:Y:S02]  /*65480*/  STL.64 [R1+0x3c08], R26 ;  /* 0x003c081a01007387 */ /* 0x0081e40000100a00 */
[----:B0-----:R-:W-:-:S02]  /*65490*/  IMAD.MOV.U32 R26, RZ, RZ, R2 ;  /* 0x000000ffff1a7224 */ /* 0x001fc400078e0002 */
[----:B------:R-:W-:-:S03]  /*654a0*/  IMAD.MOV.U32 R27, RZ, RZ, R0 ;  /* 0x000000ffff1b7224 */ /* 0x000fc600078e0000 */
[----:B------:R-:W-:Y:S04]  /*654b0*/  STL [R1+0x3c28], R26 ;  /* 0x003c281a01007387 */ /* 0x000fe80000100800 */
[----:B------:R-:W-:Y:S04]  /*654c0*/  STL [R1+0x3c48], R27 ;  /* 0x003c481b01007387 */ /* 0x000fe80000100800 */
[----:B--2---:R0:W-:Y:S04]  /*654d0*/  STL.64 [R1+0x3c00], R24 ;  /* 0x003c001801007387 */ /* 0x0041e80000100a00 */
[----:B0-----:R-:W2:Y:S01]  /*654e0*/  LDL.64 R24, [R1+0x18] ;  /* 0x0000180001187983 */ /* 0x001ea20000100a00 */
[----:B------:R-:W-:-:S02]  /*654f0*/  IMAD.MOV.U32 R4, RZ, RZ, R6 ;  /* 0x000000ffff047224 */ /* 0x000fc400078e0006 */
[----:B------:R-:W-:Y:S02]  /*65500*/  IMAD.MOV.U32 R3, RZ, RZ, R7 ;  /* 0x000000ffff037224 */ /* 0x000fe400078e0007 */
[----:B------:R-:W-:Y:S01]  /*65510*/  IMAD.MOV.U32 R22, RZ, RZ, R4 ;  /* 0x000000ffff167224 */ /* 0x000fe200078e0004 */
[----:B--2---:R-:W-:Y:S04]  /*65520*/  STL [R1+0x3c4c], R25 ;  /* 0x003c4c1901007387 */ /* 0x004fe80000100800 */
[----:B------:R-:W2:Y:S01]  /*65530*/  LDL.64 R20, [R1+0x8] ;  /* 0x0000080001147983 */ /* 0x000ea20000100a00 */
[----:B------:R-:W-:-:S05]  /*65540*/  IMAD.MOV.U32 R23, RZ, RZ, R3 ;  /* 0x000000ffff177224 */ /* 0x000fca00078e0003 */
[----:B------:R-:W-:Y:S04]  /*65550*/  STL.64 [R1+0x3c18], R22 ;  /* 0x003c181601007387 */ /* 0x000fe80000100a00 */
[----:B--2---:R0:W-:Y:S04]  /*65560*/  STL.64 [R1+0x3c10], R20 ;  /* 0x003c101401007387 */ /* 0x0041e80000100a00 */
        /* <DEDUP_REMOVED lines=83> */
[----:B--2---:R-:W-:-:S02]  /*65aa0*/  IMAD R28, R28, 0x100, R27 ;  /* 0x000001001c1c7824 */ /* 0x004fc400078e021b */
[----:B----4-:R-:W-:Y:S02]  /*65ab0*/  IMAD R26, R26, 0x100, R25 ;  /* 0x000001001a1a7824 */ /* 0x010fe400078e0219 */
[----:B------:R-:W2:Y:S04]  /*65ac0*/  LDL.LU R25, [R1+0x3c4c] ;  /* 0x003c4c0001197983 */ /* 0x000ea80000300800 */
[----:B------:R-:W4:Y:S04]  /*65ad0*/  LDL.LU R27, [R1+0x3c48] ;  /* 0x003c4800011b7983 */ /* 0x000f280000300800 */
[----:B------:R-:W3:Y:S04]  /*65ae0*/  LDL.LU R2, [R1+0x3c44] ;  /* 0x003c440001027983 */ /* 0x000ee80000300800 */
[----:B------:R-:W3:Y:S02]  /*65af0*/  LDL.LU R3, [R1+0x3c40] ;  /* 0x003c400001037983 */ /* 0x000ee40000300800 */
[----:B---3--:R-:W-:Y:S02]  /*65b00*/  HMMA.16816.F32 R12, R12, R2, R20 ;  /* 0x000000020c0c723c */ /* 0x008fe40000001814 */
[----:B------:R-:W4:Y:S04]  /*65b10*/  LDL.LU.64 R22, [R1+0x3c38] ;  /* 0x003c380001167983 */ /* 0x000f280000300a00 */
[----:B------:R-:W4:-:S13]  /*65b20*/  LDL.LU.64 R20, [R1+0x3c30] ;  /* 0x003c300001147983 */ /* 0x000f1a0000300a00 */
[----:B------:R0:W-:Y:S04]  /*65b30*/  STL.64 [R1+0x240], R12 ;  /* 0x0002400c01007387 */ /* 0x0001e80000100a00 */
[----:B------:R1:W-:Y:S01]  /*65b40*/  STL.64 [R1+0x248], R14 ;  /* 0x0002480e01007387 */ /* 0x0003e20000100a00 */
[----:B0-----:R-:W-:-:S03]  /*65b50*/  F2FP.F16.E5M2.UNPACK_B R12, R26 ;  /* 0x0000001aff0c723e */ /* 0x001fc600020004ff */
[----:B------:R-:W4:Y:S01]  /*65b60*/  LDL.LU R26, [R1+0x3c28] ;  /* 0x003c2800011a7983 */ /* 0x000f220000300800 */
[----:B------:R-:W-:Y:S02]  /*65b70*/  F2FP.F16.E5M2.UNPACK_B R13, R28 ;  /* 0x0000001cff0d723e */ /* 0x000fe400020004ff */
[----:B-1----:R-:W-:Y:S02]  /*65b80*/  F2FP.F16.E5M2.UNPACK_B R14, R29 ;  /* 0x0000001dff0e723e */ /* 0x002fe400020004ff */
[----:B------:R-:W-:Y:S01]  /*65b90*/  F2FP.F16.E5M2.UNPACK_B R15, R0 ;  /* 0x00000000ff0f723e */ /* 0x000fe200020004ff */
[----:B------:R-:W3:Y:S04]  /*65ba0*/  LDL.LU R28, [R1+0x3c24] ;  /* 0x003c2400011c7983 */ /* 0x000ee80000300800 */
[----:B------:R-:W3:Y:S02]  /*65bb0*/  LDL.LU R29, [R1+0x3c20] ;  /* 0x003c2000011d7983 */ /* 0x000ee40000300800 */
[----:B--2---:R-:W-:-:S15]  /*65bc0*/  HMMA.16816.F32 R4, R12, R24, R4 ;  /* 0x000000180c04723c */ /* 0x004fde0000001804 */
[----:B------:R-:W-:-:S04]  /*65bd0*/  NOP ;  /* 0x0000000000007918 */ /* 0x000fc80000000000 */
[----:B------:R0:W-:Y:S02]  /*65be0*/  STL.64 [R1+0x6c0], R4 ;  /* 0x0006c00401007387 */ /* 0x0001e40000100a00 */
[----:B0-----:R-:W-:Y:S02]  /*65bf0*/  IMAD.MOV.U32 R5, RZ, RZ, R24 ;  /* 0x000000ffff057224 */ /* 0x001fe400078e0018 */
[----:B------:R-:W-:Y:S01]  /*65c00*/  IMAD.MOV.U32 R4, RZ, RZ, R25 ;  /* 0x000000ffff047224 */ /* 0x000fe200078e0019 */
[----:B------:R-:W-:Y:S01]  /*65c10*/  STL.64 [R1+0x6c8], R6 ;  /* 0x0006c80601007387 */ /* 0x000fe20000100a00 */
[----:B----4-:R-:W-:Y:S03]  /*65c20*/  HMMA.16816.F32 R24, R12, R26, R20 ;  /* 0x0000001a0c18723c */ /* 0x010fe60000001814 */
[----:B------:R-:W2:Y:S04]  /*65c30*/  LDL.LU.64 R22, [R1+0x3c18] ;  /* 0x003c180001167983 */ /* 0x000ea80000300a00 */
[----:B------:R-:W4:-:S12]  /*65c40*/  LDL.LU.64 R20, [R1+0x3c10] ;  /* 0x003c100001147983 */ /* 0x000f180000300a00 */
        /* <DEDUP_REMOVED lines=12> */
[----:B------:R-:W3:Y:S04]  /*65d10*/  LDL.LU.64 R26, [R1+0x3be8] ;  /* 0x003be800011a7983 */ /* 0x000ee80000300a00 */
[----:B------:R-:W3:-:S14]  /*65d20*/  LDL.LU.64 R24, [R1+0x3be0] ;  /* 0x003be00001187983 */ /* 0x000edc0000300a00 */
[----:B------:R-:W-:Y:S04]  /*65d30*/  STL.64 [R1+0x690], R20 ;  /* 0x0006901401007387 */ /* 0x000fe80000100a00 */
[----:B------:R0:W-:Y:S04]  /*65d40*/  STL.64 [R1+0x698], R22 ;  /* 0x0006981601007387 */ /* 0x0001e80000100a00 */
[----:B0-----:R-:W2:Y:S04]  /*65d50*/  LDL.LU.64 R22, [R1+0x3bd8] ;  /* 0x003bd80001167983 */ /* 0x001ea80000300a00 */
[----:B------:R-:W4:Y:S01]  /*65d60*/  LDL.LU.64 R20, [R1+0x3bd0] ;  /* 0x003bd00001147983 */ /* 0x000f220000300a00 */
[----:B---3--:R-:W-:-:S15]  /*65d70*/  HMMA.16816.F32 R24, R12, R28, R24 ;  /* 0x0000001c0c18723c */ /* 0x008fde0000001818 */
[----:B------:R-:W-:-:S04]  /*65d80*/  NOP ;  /* 0x0000000000007918 */ /* 0x000fc80000000000 */
[----:B------:R-:W-:Y:S04]  /*65d90*/  STL.64 [R1+0x680], R24 ;  /* 0x0006801801007387 */ /* 0x000fe80000100a00 */
[----:B------:R0:W-:Y:S04]  /*65da0*/  STL.64 [R1+0x688], R26 ;  /* 0x0006881a01007387 */ /* 0x0001e80000100a00 */
[----:B0-----:R-:W3:Y:S04]  /*65db0*/  LDL.LU.64 R26, [R1+0x3bc8] ;  /* 0x003bc800011a7983 */ /* 0x001ee80000300a00 */
[----:B------:R-:W2:Y:S04]  /*65dc0*/  LDL.LU.64 R24, [R1+0x3bc0] ;  /* 0x003bc00001187983 */ /* 0x000ea80000300a00 */
[----:B------:R0:W-:Y:S02]  /*65dd0*/  STL.64 [R1+0x3b08], R28 ;  /* 0x003b081c01007387 */ /* 0x0001e40000100a00 */
[----:B0-----:R-:W-:-:S02]  /*65de0*/  IMAD.MOV.U32 R29, RZ, RZ, R4 ;  /* 0x000000ffff1d7224 */ /* 0x001fc400078e0004 */
[----:B------:R-:W-:Y:S01]  /*65df0*/  IMAD.MOV.U32 R28, RZ, RZ, R5 ;  /* 0x000000ffff1c7224 */ /* 0x000fe200078e0005 */
[----:B---3--:R-:W-:-:S15]  /*65e00*/  HMMA.16816.F32 R8, R12, R26, R8 ;  /* 0x0000001a0c08723c */ /* 0x008fde0000001808 */
[----:B------:R-:W-:-:S04]  /*65e10*/  NOP ;  /* 0x0000000000007918 */ /* 0x000fc80000000000 */
[----:B------:R-:W-:Y:S04]  /*65e20*/  STL.64 [R1+0x670], R8 ;  /* 0x0006700801007387 */ /* 0x000fe80000100a00 */
[----:B------:R2:W-:Y:S04]  /*65e30*/  STL.64 [R1+0x678], R10 ;  /* 0x0006780a01007387 */ /* 0x0005e80000100a00 */
[----:B------:R-:W3:Y:S01]  /*65e40*/  LDL.LU R4, [R1+0x1450] ;  /* 0x0014500001047983 */ /* 0x000ee20000300800 */
[----:B--2---:R-:W-:-:S15]  /*65e50*/  HMMA.16816.F32 R8, R12, R24, R16 ;  /* 0x000000180c08723c */ /* 0x004fde0000001810 */
[----:B------:R-:W-:-:S04]  /*65e60*/  NOP ;  /* 0x0000000000007918 */ /* 0x000fc80000000000 */
[----:B------:R0:W-:Y:S04]  /*65e70*/  STL.64 [R1+0x660], R8 ;  /* 0x0006600801007387 */ /* 0x0001e80000100a00 */
[----:B------:R1:W-:Y:S04]  /*65e80*/  STL.64 [R1+0x668], R10 ;  /* 0x0006680a01007387 */ /* 0x0003e80000100a00 */
[----:B------:R-:W3:Y:S04]  /*65e90*/  LDL.LU R5, [R1+0x1454] ;  /* 0x0014540001057983 */ /* 0x000ee80000300800 */
[----:B------:R-:W2:Y:S04]  /*65ea0*/  LDL.LU R6, [R1+0x1458] ;  /* 0x0014580001067983 */ /* 0x000ea80000300800 */
[----:B------:R-:W2:Y:S04]  /*65eb0*/  LDL.LU R7, [R1+0x145c] ;  /* 0x00145c0001077983 */ /* 0x000ea80000300800 */
        /* <DEDUP_REMOVED lines=108> */
[----:B------:R-:W2:Y:S01]  /*66580*/  LDL.LU.64 R24, [R1+0x3b40] ;  /* 0x003b400001187983 */ /* 0x000ea20000300a00 */
[----:B------:R-:W-:Y:S03]  /*66590*/  HMMA.16816.F32 R12, R12, R2, R20 ;  /* 0x000000020c0c723c */ /* 0x000fe60000001814 */
[----:B------:R0:W-:Y:S04]  /*665a0*/  STL.64 [R1+0x3a90], R6 ;  /* 0x003a900601007387 */ /* 0x0001e80000100a00 */
[----:B------:R1:W-:Y:S01]  /*665b0*/  STL.64 [R1+0x3a88], R4 ;  /* 0x003a880401007387 */ /* 0x0003e20000100a00 */
[----:B------:R-:W-:-:S03]  /*665c0*/  IMAD R8, R9, 0x100, R8 ;  /* 0x0000010009087824 */ /* 0x000fc600078e0208 */
[----:B------:R-:W-:Y:S04]  /*665d0*/  STL [R1+0x3a7c], R2 ;  /* 0x003a7c0201007387 */ /* 0x000fe80000100800 */
[----:B------:R-:W-:Y:S01]  /*665e0*/  STL [R1+0x3a78], R3 ;  /* 0x003a780301007387 */ /* 0x000fe20000100800 */
[----:B0-----:R-:W-:Y:S02]  /*665f0*/  IMAD R6, R11, 0x100, R10 ;  /* 0x000001000b067824 */ /* 0x001fe400078e020a */
[----:B-1----:R-:W-:Y:S02]  /*66600*/  IMAD R5, R17, 0x100, R16 ;  /* 0x0000010011057824 */ /* 0x002fe400078e0210 */
[----:B----4-:R-:W-:Y:S01]  /*66610*/  IMAD R4, R19, 0x100, R18 ;  /* 0x0000010013047824 */ /* 0x010fe200078e0212 */
[----:B------:R0:W-:Y:S04]  /*66620*/  STL.64 [R1+0x230], R12 ;  /* 0x0002300c01007387 */ /* 0x0001e80000100a00 */
[----:B------:R1:W-:Y:S04]  /*66630*/  STL.64 [R1+0x238], R14 ;  /* 0x0002380e01007387 */ /* 0x0003e80000100a00 */
[----:B------:R-:W3:Y:S01]  /*66640*/  LDL.LU R16, [R1+0x13a0] ;  /* 0x0013a00001107983 */ /* 0x000ee20000300800 */
[----:B0-----:R-:W-:-:S02]  /*66650*/  F2FP.F16.E5M2.UNPACK_B R12, R8 ;  /* 0x00000008ff0c723e */ /* 0x001fc400020004ff */
[----:B------:R-:W-:Y:S02]  /*66660*/  F2FP.F16.E5M2.UNPACK_B R13, R6 ;  /* 0x00000006ff0d723e */ /* 0x000fe400020004ff */
[----:B-1----:R-:W-:Y:S02]  /*66670*/  F2FP.F16.E5M2.UNPACK_B R14, R5 ;  /* 0x00000005ff0e723e */ /* 0x002fe400020004ff */
[----:B------:R-:W-:-:S07]  /*66680*/  F2FP.F16.E5M2.UNPACK_B R15, R4 ;  /* 0x00000004ff0f723e */ /* 0x000fce00020004ff */
[----:B--2---:R-:W-:-:S15]  /*66690*/  HMMA.16816.F32 R4, R12, R28, R24 ;  /* 0x0000001c0c04723c */ /* 0x004fde0000001818 */
[----:B------:R-:W-:-:S04]  /*666a0*/  NOP ;  /* 0x0000000000007918 */ /* 0x000fc80000000000 */
[----:B------:R-:W-:Y:S04]  /*666b0*/  STL.64 [R1+0x5d0], R4 ;  /* 0x0005d00401007387 */ /* 0x000fe80000100a00 */
[----:B------:R0:W-:Y:S04]  /*666c0*/  STL.64 [R1+0x5d8], R6 ;  /* 0x0005d80601007387 */ /* 0x0001e80000100a00 */
[----:B------:R-:W3:Y:S04]  /*666d0*/  LDL.LU R17, [R1+0x13a4] ;  /* 0x0013a40001117983 */ /* 0x000ee80000300800 */
[----:B------:R-:W2:Y:S04]  /*666e0*/  LDL.LU R18, [R1+0x13a8] ;  /* 0x0013a80001127983 */ /* 0x000ea80000300800 */
        /* <DEDUP_REMOVED lines=9> */
[----:B0-----:R-:W3:Y:S04]  /*66780*/  LDL R6, [R1+0x8] ;  /* 0x0000080001067983 */ /* 0x001ee80000100800 */
[----:B------:R-:W3:Y:S04]  /*66790*/  LDL.64 R4, [R1+0x10] ;  /* 0x0000100001047983 */ /* 0x000ee80000100a00 */
        /* <DEDUP_REMOVED lines=18> */
[----:B------:R-:W2:Y:S04]  /*668c0*/  LDL.64 R28, [R1] ;  /* 0x00000000011c7983 */ /* 0x000ea80000100a00 */
[----:B------:R-:W-:Y:S04]  /*668d0*/  STL.64 [R1+0x3af0], R22 ;  /* 0x003af01601007387 */ /* 0x000fe80000100a00 */
[----:B----4-:R0:W-:Y:S04]  /*668e0*/  STL.64 [R1+0x3ae8], R20 ;  /* 0x003ae81401007387 */ /* 0x0101e80000100a00 */
[----:B0-----:R-:W4:Y:S04]  /*668f0*/  LDL.LU R20, [R1+0x13d0] ;  /* 0x0013d00001147983 */ /* 0x001f280000300800 */
[----:B------:R-:W4:Y:S04]  /*66900*/  LDL.LU R21, [R1+0x13d4] ;  /* 0x0013d40001157983 */ /* 0x000f280000300800 */
[----:B------:R-:W4:Y:S04]  /*66910*/  LDL.LU R22, [R1+0x13d8] ;  /* 0x0013d80001167983 */ /* 0x000f280000300800 */
[----:B------:R-:W4:Y:S04]  /*66920*/  LDL.LU R23, [R1+0x13dc] ;  /* 0x0013dc0001177983 */ /* 0x000f280000300800 */
        /* <DEDUP_REMOVED lines=22> */
[----:B------:R-:W-:Y:S02]  /*66a90*/  IMAD.MOV.U32 R3, RZ, RZ, R4 ;  /* 0x000000ffff037224 */ /* 0x000fe400078e0004 */
[----:B------:R-:W-:-:S03]  /*66aa0*/  IMAD.MOV.U32 R0, RZ, RZ, R5 ;  /* 0x000000ffff007224 */ /* 0x000fc600078e0005 */
[----:B------:R0:W-:Y:S01]  /*66ab0*/  STL [R1+0x3a80], R3 ;  /* 0x003a800301007387 */ /* 0x0001e20000100800 */
[----:B---3--:R-:W-:Y:S03]  /*66ac0*/  HMMA.16816.F32 R4, R12, R6, R24 ;  /* 0x000000060c04723c */ /* 0x008fe60000001818 */
[----:B------:R-:W3:Y:S04]  /*66ad0*/  LDL.LU.64 R26, [R1+0x3b28] ;  /* 0x003b2800011a7983 */ /* 0x000ee80000300a00 */
[----:B------:R-:W3:Y:S01]  /*66ae0*/  LDL.LU.64 R24, [R1+0x3b20] ;  /* 0x003b200001187983 */ /* 0x000ee20000300a00 */
[----:B0-----:R-:W-:Y:S02]  /*66af0*/  IMAD.MOV.U32 R3, RZ, RZ, R28 ;  /* 0x000000ffff037224 */ /* 0x001fe400078e001c */
[----:B------:R-:W-:-:S09]  /*66b00*/  IMAD.MOV.U32 R2, RZ, RZ, R29 ;  /* 0x000000ffff027224 */ /* 0x000fd200078e001d */
[----:B------:R0:W-:Y:S04]  /*66b10*/  STL.64 [R1+0x5b0], R4 ;  /* 0x0005b00401007387 */ /* 0x0001e80000100a00 */
[----:B------:R1:W-:Y:S04]  /*66b20*/  STL.64 [R1+0x5b8], R6 ;  /* 0x0005b80601007387 */ /* 0x0003e80000100a00 */
[----:B0-----:R-:W2:Y:S04]  /*66b30*/  LDL.LU R4, [R1+0x1370] ;  /* 0x0013700001047983 */ /* 0x001ea80000300800 */
[----:B------:R-:W2:Y:S04]  /*66b40*/  LDL.LU R5, [R1+0x1374] ;  /* 0x0013740001057983 */ /* 0x000ea80000300800 */
[----:B-1----:R-:W2:Y:S04]  /*66b50*/  LDL.LU R6, [R1+0x1378] ;  /* 0x0013780001067983 */ /* 0x002ea80000300800 */
[----:B------:R-:W2:Y:S01]  /*66b60*/  LDL.LU R7, [R1+0x137c] ;  /* 0x00137c0001077983 */ /* 0x000ea20000300800 */
        /* <DEDUP_REMOVED lines=13> */
[----:B------:R-:W-:Y:S01]  /*66c40*/  STL [R1+0x3a60], R29 ;  /* 0x003a601d01007387 */ /* 0x000fe20000100800 */
        /* <DEDUP_REMOVED lines=41> */
[----:B------:R-:W3:Y:S04]  /*66ee0*/  LDL.LU.64 R8, [R1+0x3aa8] ;  /* 0x003aa80001087983 */ /* 0x000ee80000300a00 */
[----:B------:R-:W-:Y:S01]  /*66ef0*/  STL [R1+0x39b8], R19 ;  /* 0x0039b81301007387 */ /* 0x000fe20000100800 */
[----:B---3--:R-:W-:-:S15]  /*66f00*/  HMMA.16816.F32 R8, R12, R16, R8 ;  /* 0x000000100c08723c */ /* 0x008fde0000001808 */
        /* <DEDUP_REMOVED lines=21> */
[----:B------:R4:W-:Y:S02]  /*67060*/  STL.64 [R1+0x518], R18 ;  /* 0x0005181201007387 */ /* 0x0009e40000100a00 */
[C---:B----4-:R-:W-:Y:S08]  /*67070*/  HMMA.16816.F32 R16, R12.reuse, R6, R20 ;  /* 0x000000060c10723c */ /* 0x050ff00000001814 */
[----:B--2---:R-:W-:Y:S01]  /*67080*/  HMMA.16816.F32 R8, R12, R4, R24 ;  /* 0x000000040c08723c */ /* 0x004fe20000001818 */
[----:B------:R-:W2:Y:S10]  /*67090*/  LDL.LU R20, [R1+0x12d0] ;  /* 0x0012d00001147983 */ /* 0x000eb40000300800 */
[----:B------:R-:W-:Y:S04]  /*670a0*/  STL.64 [R1+0x500], R16 ;  /* 0x0005001001007387 */ /* 0x000fe80000100a00 */
[----:B------:R-:W-:Y:S04]  /*670b0*/  STL.64 [R1+0x508], R18 ;  /* 0x0005081201007387 */ /* 0x000fe80000100a00 */
[----:B------:R-:W-:Y:S04]  /*670c0*/  STL.64 [R1+0x4f0], R8 ;  /* 0x0004f00801007387 */ /* 0x000fe80000100a00 */
[----:B------:R-:W-:Y:S04]  /*670d0*/  STL.64 [R1+0x4f8], R10 ;  /* 0x0004f80a01007387 */ /* 0x000fe80000100a00 */
[----:B------:R-:W2:Y:S04]  /*670e0*/  LDL.LU R21, [R1+0x12d4] ;  /* 0x0012d40001157983 */ /* 0x000ea80000300800 */
[----:B------:R-:W3:Y:S04]  /*670f0*/  LDL.LU R22, [R1+0x12d8] ;  /* 0x0012d80001167983 */ /* 0x000ee80000300800 */
[----:B------:R-:W3:Y:S04]  /*67100*/  LDL.LU R23, [R1+0x12dc] ;  /* 0x0012dc0001177983 */ /* 0x000ee80000300800 */
[----:B------:R-:W4:Y:S04]  /*67110*/  LDL.LU R24, [R1+0x12f0] ;  /* 0x0012f00001187983 */ /* 0x000f280000300800 */
[----:B------:R-:W4:Y:S04]  /*67120*/  LDL.LU R25, [R1+0x12f4] ;  /* 0x0012f40001197983 */ /* 0x000f280000300800 */
[----:B------:R-:W2:Y:S04]  /*67130*/  LDL.LU R26, [R1+0x12f8] ;  /* 0x0012f800011a7983 */ /* 0x000ea80000300800 */
[----:B------:R-:W2:Y:S04]  /*67140*/  LDL.LU R27, [R1+0x12fc] ;  /* 0x0012fc00011b7983 */ /* 0x000ea80000300800 */
[----:B--2---:R0:W-:Y:S02]  /*67150*/  STL.64 [R1+0x3a08], R26 ;  /* 0x003a081a01007387 */ /* 0x0041e40000100a00 */
[----:B0-----:R-:W-:-:S02]  /*67160*/  IMAD.MOV.U32 R26, RZ, RZ, R3 ;  /* 0x000000ffff1a7224 */ /* 0x001fc400078e0003 */
[----:B------:R-:W-:Y:S01]  /*67170*/  IMAD.MOV.U32 R27, RZ, RZ, R2 ;  /* 0x000000ffff1b7224 */ /* 0x000fe200078e0002 */
[----:B------:R-:W2:Y:S04]  /*67180*/  LDL.LU R3, [R1+0x3a80] ;  /* 0x003a800001037983 */ /* 0x000ea80000300800 */
[----:B------:R-:W2:Y:S04]  /*67190*/  LDL.LU R2, [R1+0x3a7c] ;  /* 0x003a7c0001027983 */ /* 0x000ea80000300800 */
[----:B----4-:R-:W-:Y:S04]  /*671a0*/  STL.64 [R1+0x3a00], R24 ;  /* 0x003a001801007387 */ /* 0x010fe80000100a00 */
[----:B---3--:R-:W-:Y:S04]  /*671b0*/  STL.64 [R1+0x39e8], R22 ;  /* 0x0039e81601007387 */ /* 0x008fe80000100a00 */
        /* <DEDUP_REMOVED lines=9> */
[----:B--2---:R0:W-:Y:S02]  /*67250*/  STL.64 [R1+0x3a38], R18 ;  /* 0x003a381201007387 */ /* 0x0041e40000100a00 */
[----:B0-----:R-:W-:-:S02]  /*67260*/  IMAD.MOV.U32 R18, RZ, RZ, R3 ;  /* 0x000000ffff127224 */ /* 0x001fc400078e0003 */
[----:B------:R-:W2:Y:S04]  /*67270*/  LDL.LU R3, [R1+0x3a78] ;  /* 0x003a780001037983 */ /* 0x000ea80000300800 */
[----:B------:R-:W2:Y:S04]  /*67280*/  LDL.LU R8, [R1+0x3228] ;  /* 0x0032280001087983 */ /* 0x000ea80000300800 */
[----:B------:R-:W2:Y:S04]  /*67290*/  LDL.LU R9, [R1+0x3234] ;  /* 0x0032340001097983 */ /* 0x000ea80000300800 */
[----:B------:R-:W2:Y:S04]  /*672a0*/  LDL.LU R10, [R1+0x3230] ;  /* 0x00323000010a7983 */ /* 0x000ea80000300800 */
[----:B------:R-:W2:Y:S01]  /*672b0*/  LDL.LU R11, [R1+0x323c] ;  /* 0x00323c00010b7983 */ /* 0x000ea20000300800 */
[----:B------:R-:W-:-:S03]  /*672c0*/  IMAD.MOV.U32 R19, RZ, RZ, R0 ;  /* 0x000000ffff137224 */ /* 0x000fc600078e0000 */
[----:B------:R-:W2:Y:S04]  /*672d0*/  LDL.LU R29, [R1+0x3238] ;  /* 0x00323800011d7983 */ /* 0x000ea80000300800 */
[----:B------:R-:W2:Y:S04]  /*672e0*/  LDL.LU R0, [R1+0x3240] ;  /* 0x0032400001007983 */ /* 0x000ea80000300800 */
[----:B------:R0:W-:Y:S04]  /*672f0*/  STL.64 [R1+0x3a30], R16 ;  /* 0x003a301001007387 */ /* 0x0001e80000100a00 */
[----:B0-----:R-:W2:Y:S04]  /*67300*/  LDL.64 R16, [R1+0x18] ;  /* 0x0000180001107983 */ /* 0x001ea80000100a00 */
[----:B------:R-:W-:Y:S04]  /*67310*/  STL.64 [R1+0x3a70], R18 ;  /* 0x003a701201007387 */ /* 0x000fe80000100a00 */
[----:B--2---:R0:W-:Y:S04]  /*67320*/  STL.64 [R1+0x3a68], R16 ;  /* 0x003a681001007387 */ /* 0x0041e80000100a00 */
[----:B0-----:R-:W2:Y:S04]  /*67330*/  LDL.LU R16, [R1+0x320] ;  /* 0x0003200001107983 */ /* 0x001ea80000300800 */
[----:B------:R-:W2:Y:S04]  /*67340*/  LDL.LU R17, [R1+0x324] ;  /* 0x0003240001117983 */ /* 0x000ea80000300800 */
[----:B------:R-:W2:Y:S04]  /*67350*/  LDL.LU R18, [R1+0x328] ;  /* 0x0003280001127983 */ /* 0x000ea80000300800 */
[----:B------:R-:W2:Y:S04]  /*67360*/  LDL.LU R19, [R1+0x32c] ;  /* 0x00032c0001137983 */ /* 0x000ea80000300800 */
[----:B------:R-:W2:Y:S04]  /*67370*/  LDL.64 R24, [R1+0x8] ;  /* 0x0000080001187983 */ /* 0x000ea80000100a00 */
[----:B------:R-:W-:Y:S04]  /*67380*/  STL.64 [R1+0x3a48], R26 ;  /* 0x003a481a01007387 */ /* 0x000fe80000100a00 */
[----:B--2---:R0:W-:Y:S04]  /*67390*/  STL.64 [R1+0x3a40], R24 ;  /* 0x003a401801007387 */ /* 0x0041e80000100a00 */
        /* <DEDUP_REMOVED lines=16> */
[----:B------:R0:W-:Y:S04]  /*674a0*/  STL.64 [R1+0x39a0], R6 ;  /* 0x0039a00601007387 */ /* 0x0001e80000100a00 */
[----:B0-----:R-:W4:Y:S04]  /*674b0*/  LDL.LU R7, [R1+0x322c] ;  /* 0x00322c0001077983 */ /* 0x001f280000300800 */
[----:B------:R-:W2:Y:S04]  /*674c0*/  LDL.LU R6, [R1+0x3244] ;  /* 0x0032440001067983 */ /* 0x000ea80000300800 */
[----:B------:R0:W-:Y:S01]  /*674d0*/  STL.64 [R1+0x3998], R4 ;  /* 0x0039980401007387 */ /* 0x0001e20000100a00 */
[----:B------:R-:W-:Y:S01]  /*674e0*/  IMAD R29, R29, 0x100, R11 ;  /* 0x000001001d1d7824 */ /* 0x000fe200078e020b */
[----:B------:R-:W-:Y:S01]  /*674f0*/  HMMA.16816.F32 R12, R12, R2, R16 ;  /* 0x000000020c0c723c */ /* 0x000fe20000001810 */
[----:B0-----:R-:W-:-:S02]  /*67500*/  IMAD R4, R10, 0x100, R9 ;  /* 0x000001000a047824 */ /* 0x001fc400078e0209 */
[----:B----4-:R-:W-:Y:S02]  /*67510*/  IMAD R7, R8, 0x100, R7 ;  /* 0x0000010008077824 */ /* 0x010fe400078e0207 */
[----:B------:R-:W4:Y:S04]  /*67520*/  LDL.LU R8, [R1+0x12c0] ;  /* 0x0012c00001087983 */ /* 0x000f280000300800 */
[----:B------:R-:W4:Y:S04]  /*67530*/  LDL.LU R9, [R1+0x12c4] ;  /* 0x0012c40001097983 */ /* 0x000f280000300800 */
[----:B------:R-:W4:Y:S04]  /*67540*/  LDL.LU R10, [R1+0x12c8] ;  /* 0x0012c800010a7983 */ /* 0x000f280000300800 */
[----:B------:R-:W4:Y:S04]  /*67550*/  LDL.LU R11, [R1+0x12cc] ;  /* 0x0012cc00010b7983 */ /* 0x000f280000300800 */
[----:B------:R-:W3:Y:S04]  /*67560*/  LDL.LU.64 R18, [R1+0x3a70] ;  /* 0x003a700001127983 */ /* 0x000ee80000300a00 */
[----:B------:R-:W3:Y:S01]  /*67570*/  LDL.LU.64 R16, [R1+0x3a68] ;  /* 0x003a680001107983 */ /* 0x000ee20000300a00 */
[----:B--2---:R-:W-:-:S03]  /*67580*/  IMAD R0, R0, 0x100, R6 ;  /* 0x0000010000007824 */ /* 0x004fc600078e0206 */
[----:B------:R-:W-:Y:S04]  /*67590*/  STL [R1+0x396c], R2 ;  /* 0x00396c0201007387 */ /* 0x000fe80000100800 */
[----:B------:R-:W-:Y:S04]  /*675a0*/  STL [R1+0x3968], R3 ;  /* 0x0039680301007387 */ /* 0x000fe80000100800 */
[----:B------:R0:W-:Y:S04]  /*675b0*/  STL.64 [R1+0x220], R12 ;  /* 0x0002200c01007387 */ /* 0x0001e80000100a00 */
[----:B------:R1:W-:Y:S01]  /*675c0*/  STL.64 [R1+0x228], R14 ;  /* 0x0002280e01007387 */ /* 0x0003e20000100a00 */
[----:B0-----:R-:W-:-:S02]  /*675d0*/  F2FP.F16.E5M2.UNPACK_B R12, R7 ;  /* 0x00000007ff0c723e */ /* 0x001fc400020004ff */
[----:B------:R-:W-:Y:S02]  /*675e0*/  F2FP.F16.E5M2.UNPACK_B R13, R4 ;  /* 0x00000004ff0d723e */ /* 0x000fe400020004ff */
[----:B-1----:R-:W-:Y:S02]  /*675f0*/  F2FP.F16.E5M2.UNPACK_B R14, R29 ;  /* 0x0000001dff0e723e */ /* 0x002fe400020004ff */
[----:B------:R-:W-:Y:S01]  /*67600*/  F2FP.F16.E5M2.UNPACK_B R15, R0 ;  /* 0x00000000ff0f723e */ /* 0x000fe200020004ff */
[----:B------:R-:W2:Y:S04]  /*67610*/  LDL.LU R4, [R1+0x1290] ;  /* 0x0012900001047983 */ /* 0x000ea80000300800 */
[----:B------:R-:W2:Y:S04]  /*67620*/  LDL.LU R5, [R1+0x1294] ;  /* 0x0012940001057983 */ /* 0x000ea80000300800 */
[----:B------:R-:W2:Y:S04]  /*67630*/  LDL.LU R6, [R1+0x1298] ;  /* 0x0012980001067983 */ /* 0x000ea80000300800 */
[----:B------:R-:W2:Y:S04]  /*67640*/  LDL.LU R7, [R1+0x129c] ;  /* 0x00129c0001077983 */ /* 0x000ea80000300800 */
[----:B------:R-:W2:Y:S01]  /*67650*/  LDL.LU R29, [R1+0x3a60] ;  /* 0x003a6000011d7983 */ /* 0x000ea20000300800 */
[----:B---3--:R-:W-:-:S15]  /*67660*/  HMMA.16816.F32 R24, R12, R16, R24 ;  /* 0x000000100c18723c */ /* 0x008fde0000001818 */
        /* <DEDUP_REMOVED lines=8> */
[----:B------:R-:W3:Y:S04]  /*676f0*/  LDL.LU.64 R26, [R1+0x3a48] ;  /* 0x003a4800011a7983 */ /* 0x000ee80000300a00 */
[----:B------:R-:W2:-:S14]  /*67700*/  LDL.LU.64 R24, [R1+0x3a40] ;  /* 0x003a400001187983 */ /* 0x000e9c0000300a00 */
[----:B------:R-:W-:Y:S04]  /*67710*/  STL.64 [R1+0x4d0], R16 ;  /* 0x0004d01001007387 */ /* 0x000fe80000100a00 */
[----:B------:R0:W-:Y:S04]  /*67720*/  STL.64 [R1+0x4d8], R18 ;  /* 0x0004d81201007387 */ /* 0x0001e80000100a00 */
[----:B0-----:R-:W3:Y:S04]  /*67730*/  LDL.LU.64 R18, [R1+0x3a38] ;  /* 0x003a380001127983 */ /* 0x001ee80000300a00 */
[----:B------:R-:W3:Y:S01]  /*67740*/  LDL.LU.64 R16, [R1+0x3a30] ;  /* 0x003a300001107983 */ /* 0x000ee20000300a00 */
[----:B--2---:R-:W-:Y:S01]  /*67750*/  IMAD.MOV.U32 R3, RZ, RZ, R25 ;  /* 0x000000ffff037224 */ /* 0x004fe200078e0019 */
[----:B---3--:R-:W-:-:S15]  /*67760*/  HMMA.16816.F32 R16, R12, R24, R16 ;  /* 0x000000180c10723c */ /* 0x008fde0000001810 */
[----:B------:R-:W-:-:S04]  /*67770*/  NOP ;  /* 0x0000000000007918 */ /* 0x000fc80000000000 */
[----:B------:R-:W-:Y:S04]  /*67780*/  STL.64 [R1+0x4c0], R16 ;  /* 0x0004c01001007387 */ /* 0x000fe80000100a00 */
[----:B------:R0:W-:Y:S02]  /*67790*/  STL.64 [R1+0x4c8], R18 ;  /* 0x0004c81201007387 */ /* 0x0001e40000100a00 */
[----:B0-----:R-:W-:Y:S02]  /*677a0*/  IMAD.MOV.U32 R19, RZ, RZ, R24 ;  /* 0x000000ffff137224 */ /* 0x001fe400078e0018 */
[----:B------:R-:W2:Y:S01]  /*677b0*/  LDL.LU R18, [R1+0x3a28] ;  /* 0x003a280001127983 */ /* 0x000ea20000300800 */
[C---:B------:R-:W-:Y:S03]  /*677c0*/  HMMA.16816.F32 R24, R12.reuse, R26, R20 ;  /* 0x0000001a0c18723c */ /* 0x040fe60000001814 */
[----:B------:R-:W3:Y:S04]  /*677d0*/  LDL.LU.64 R16, [R1+0x3a20] ;  /* 0x003a200001107983 */ /* 0x000ee80000300a00 */
[----:B------:R-:W2:Y:S04]  /*677e0*/  LDL.LU.64 R22, [R1+0x3a18] ;  /* 0x003a180001167983 */ /* 0x000ea80000300a00 */
[----:B------:R-:W2:Y:S08]  /*677f0*/  LDL.LU.64 R20, [R1+0x3a10] ;  /* 0x003a100001147983 */ /* 0x000eb00000300a00 */
        /* <DEDUP_REMOVED lines=29> */
[C---:B----4-:R-:W-:Y:S08]  /*679d0*/  HMMA.16816.F32 R8, R12.reuse, R22, R8 ;  /* 0x000000160c08723c */ /* 0x050ff00000001808 */
[----:B--2---:R-:W-:Y:S11]  /*679e0*/  HMMA.16816.F32 R24, R12, R20, R24 ;  /* 0x000000140c18723c */ /* 0x004ff60000001818 */
[----:B------:R-:W-:Y:S04]  /*679f0*/  STL.64 [R1+0x470], R8 ;  /* 0x0004700801007387 */ /* 0x000fe80000100a00 */
[----:B------:R0:W-:Y:S04]  /*67a00*/  STL.64 [R1+0x478], R10 ;  /* 0x0004780a01007387 */ /* 0x0001e80000100a00 */
[----:B0-----:R-:W2:Y:S04]  /*67a10*/  LDL.LU.64 R10, [R1+0x39c8] ;  /* 0x0039c800010a7983 */ /* 0x001ea80000300a00 */
[----:B------:R-:W3:Y:S04]  /*67a20*/  LDL.LU.64 R8, [R1+0x39c0] ;  /* 0x0039c00001087983 */ /* 0x000ee80000300a00 */
[----:B------:R0:W-:Y:S04]  /*67a30*/  STL.64 [R1+0x460], R24 ;  /* 0x0004601801007387 */ /* 0x0001e80000100a00 */
[----:B------:R1:W-:Y:S01]  /*67a40*/  STL.64 [R1+0x468], R26 ;  /* 0x0004681a01007387 */ /* 0x0003e20000100a00 */
[----:B0-----:R-:W-:-:S03]  /*67a50*/  IMAD.MOV.U32 R24, RZ, RZ, R19 ;  /* 0x000000ffff187224 */ /* 0x001fc600078e0013 */
[----:B------:R-:W4:Y:S04]  /*67a60*/  LDL.LU R19, [R1+0x39b8] ;  /* 0x0039b80001137983 */ /* 0x000f280000300800 */
[----:B-1----:R-:W2:Y:S01]  /*67a70*/  LDL.LU.64 R26, [R1] ;  /* 0x00000000011a7983 */ /* 0x002ea20000300a00 */
[----:B------:R-:W-:-:S03]  /*67a80*/  IMAD.MOV.U32 R25, RZ, RZ, R3 ;  /* 0x000000ffff197224 */ /* 0x000fc600078e0003 */
[----:B--2---:R-:W-:Y:S04]  /*67a90*/  STL.64 [R1+0x3940], R26 ;  /* 0x0039401a01007387 */ /* 0x004fe80000100a00 */
        /* <DEDUP_REMOVED lines=13> */
[----:B------:R4:W-:Y:S02]  /*67b70*/  STL.64 [R1+0x3948], R20 ;  /* 0x0039481401007387 */ /* 0x0009e40000100a00 */
[----:B----4-:R-:W-:-:S15]  /*67b80*/  HMMA.16816.F32 R20, R12, R18, R24 ;  /* 0x000000120c14723c */ /* 0x010fde0000001818 */
        /* <DEDUP_REMOVED lines=21> */
[----:B------:R-:W-:-:S05]  /*67ce0*/  IMAD.MOV.U32 R27, RZ, RZ, R0 ;  /* 0x000000ffff1b7224 */ /* 0x000fca00078e0000 */
        /* <DEDUP_REMOVED lines=40> */
[----:B------:R0:W-:Y:S04]  /*67f70*/  STL.64 [R1+0x38d0], R10 ;  /* 0x0038d00a01007387 */ /* 0x0001e80000100a00 */
[----:B0-----:R-:W2:Y:S04]  /*67f80*/  LDL.LU.64 R10, [R1+0x10] ;  /* 0x00001000010a7983 */ /* 0x001ea80000300a00 */
        /* <DEDUP_REMOVED lines=23> */
[----:B----4-:R-:W-:-:S03]  /*68100*/  IMAD R24, R24, 0x100, R29 ;  /* 0x0000010018187824 */ /* 0x010fc600078e021d */
[----:B------:R-:W4:Y:S04]  /*68110*/  LDL.LU R29, [R1+0x3970] ;  /* 0x00397000011d7983 */ /* 0x000f280000300800 */
[----:B------:R-:W2:Y:S04]  /*68120*/  LDL.LU R2, [R1+0x396c] ;  /* 0x00396c0001027983 */ /* 0x000ea80000300800 */
[----:B------:R-:W2:Y:S01]  /*68130*/  LDL.LU R3, [R1+0x3968] ;  /* 0x0039680001037983 */ /* 0x000ea20000300800 */
[----:B------:R-:W-:Y:S01]  /*68140*/  IMAD R0, R0, 0x100, R25 ;  /* 0x0000010000007824 */ /* 0x000fe200078e0219 */
        /* <DEDUP_REMOVED lines=17> */
[----:B------:R-:W2:Y:S01]  /*68260*/  LDL.LU.64 R24, [R1+0x3938] ;  /* 0x0039380001187983 */ /* 0x000ea20000300a00 */
[----:B---3--:R-:W-:Y:S01]  /*68270*/  HMMA.16816.F32 R4, R12, R10, R4 ;  /* 0x0000000a0c04723c */ /* 0x008fe20000001804 */
[----:B------:R-:W-:-:S02]  /*68280*/  IMAD.MOV.U32 R2, RZ, RZ, R10 ;  /* 0x000000ffff027224 */ /* 0x000fc400078e000a */
[----:B------:R-:W-:-:S15]  /*68290*/  IMAD.MOV.U32 R3, RZ, RZ, R11 ;  /* 0x000000ffff037224 */ /* 0x000fde00078e000b */
[----:B------:R-:W-:Y:S01]  /*682a0*/  NOP ;  /* 0x0000000000007918 */ /* 0x000fe20000000000 */
[----:B------:R-:W-:Y:S04]  /*682b0*/  STL.64 [R1+0x3e0], R4 ;  /* 0x0003e00401007387 */ /* 0x000fe80000100a00 */
[----:B------:R0:W-:Y:S04]  /*682c0*/  STL.64 [R1+0x3e8], R6 ;  /* 0x0003e80601007387 */ /* 0x0001e80000100a00 */
[----:B------:R-:W-:Y:S04]  /*682d0*/  STL [R1+0x38a0], R3 ;  /* 0x0038a00301007387 */ /* 0x000fe80000100800 */
[----:B------:R-:W-:Y:S01]  /*682e0*/  STL [R1+0x389c], R2 ;  /* 0x00389c0201007387 */ /* 0x000fe20000100800 */
[C---:B--2---:R-:W-:Y:S08]  /*682f0*/  HMMA.16816.F32 R8, R12.reuse, R24, R16 ;  /* 0x000000180c08723c */ /* 0x044ff00000001810 */
[----:B0-----:R-:W-:Y:S11]  /*68300*/  HMMA.16816.F32 R4, R12, R26, R20 ;  /* 0x0000001a0c04723c */ /* 0x001ff60000001814 */
        /* <DEDUP_REMOVED lines=8> */
[----:B------:R-:W2:Y:S04]  /*68390*/  LDL.LU R20, [R1+0x11e0] ;  /* 0x0011e00001147983 */ /* 0x000ea80000300800 */
[----:B------:R-:W2:Y:S04]  /*683a0*/  LDL.LU R21, [R1+0x11e4] ;  /* 0x0011e40001157983 */ /* 0x000ea80000300800 */
[----:B------:R-:W2:Y:S04]  /*683b0*/  LDL.LU R22, [R1+0x11e8] ;  /* 0x0011e80001167983 */ /* 0x000ea80000300800 */
[----:B------:R-:W2:Y:S04]  /*683c0*/  LDL.LU R23, [R1+0x11ec] ;  /* 0x0011ec0001177983 */ /* 0x000ea80000300800 */
[----:B------:R-:W4:Y:S01]  /*683d0*/  LDL.LU R24, [R1+0x1200] ;  /* 0x0012000001187983 */ /* 0x000f220000300800 */
[----:B------:R-:W-:-:S03]  /*683e0*/  IMAD.MOV.U32 R3, RZ, RZ, R26 ;  /* 0x000000ffff037224 */ /* 0x000fc600078e001a */
[----:B------:R-:W4:Y:S01]  /*683f0*/  LDL.LU R25, [R1+0x1204] ;  /* 0x0012040001197983 */ /* 0x000f220000300800 */
[----:B------:R-:W-:-:S03]  /*68400*/  IMAD.MOV.U32 R2, RZ, RZ, R27 ;  /* 0x000000ffff027224 */ /* 0x000fc600078e001b */
[----:B------:R-:W4:Y:S04]  /*68410*/  LDL.LU R26, [R1+0x1208] ;  /* 0x00120800011a7983 */ /* 0x000f280000300800 */
[----:B------:R-:W4:Y:S04]  /*68420*/  LDL.LU R27, [R1+0x120c] ;  /* 0x00120c00011b7983 */ /* 0x000f280000300800 */
        /* <DEDUP_REMOVED lines=74> */
[----:B------:R-:W-:Y:S01]  /*688d0*/  STL.64 [R1+0x37e0], R20 ;  /* 0x0037e01401007387 */ /* 0x000fe20000100a00 */
        /* <DEDUP_REMOVED lines=17> */
[----:B------:R-:W3:Y:S04]  /*689f0*/  LDL.LU R19, [R1+0x116c] ;  /* 0x00116c0001137983 */ /* 0x000ee80000300800 */
[----:B------:R-:W3:Y:S01]  /*68a00*/  LDL.LU R0, [R1+0x3298] ;  /* 0x0032980001007983 */ /* 0x000ee20000300800 */
[----:B--2---:R-:W-:Y:S03]  /*68a10*/  HMMA.16816.F32 R4, R12, R10, R4 ;  /* 0x0000000a0c04723c */ /* 0x004fe60000001804 */
[----:B---3--:R-:W-:-:S15]  /*68a20*/  STL [R1+0x3880], R0 ;  /* 0x0038800001007387 */ /* 0x008fde0000100800 */
[----:B------:R-:W-:Y:S01]  /*68a30*/  NOP ;  /* 0x0000000000007918 */ /* 0x000fe20000000000 */
        /* <DEDUP_REMOVED lines=15> */
[----:B------:R-:W2:Y:S01]  /*68b30*/  LDL.LU R11, [R1+0x117c] ;  /* 0x00117c00010b7983 */ /* 0x000ea20000300800 */
[----:B------:R-:W-:-:S02]  /*68b40*/  IMAD R0, R25, 0x100, R24 ;  /* 0x0000010019007824 */ /* 0x000fc400078e0218 */
[----:B------:R-:W-:Y:S02]  /*68b50*/  IMAD R28, R28, 0x100, R26 ;  /* 0x000001001c1c7824 */ /* 0x000fe400078e021a */
[----:B------:R-:W-:Y:S01]  /*68b60*/  IMAD R29, R29, 0x100, R27 ;  /* 0x000001001d1d7824 */ /* 0x000fe200078e021b */
[----:B--2---:R-:W-:-:S15]  /*68b70*/  HMMA.16816.F32 R8, R12, R6, R8 ;  /* 0x000000060c08723c */ /* 0x004fde0000001808 */
[----:B------:R-:W-:-:S04]  /*68b80*/  NOP ;  /* 0x0000000000007918 */ /* 0x000fc80000000000 */
[----:B------:R-:W-:Y:S04]  /*68b90*/  STL.64 [R1+0x320], R8 ;  /* 0x0003200801007387 */ /* 0x000fe80000100a00 */
[----:B------:R3:W-:Y:S02]  /*68ba0*/  STL.64 [R1+0x328], R10 ;  /* 0x0003280a01007387 */ /* 0x0007e40000100a00 */
[----:B---3--:R-:W-:Y:S02]  /*68bb0*/  HMMA.16816.F32 R8, R12, R4, R16 ;  /* 0x000000040c08723c */ /* 0x008fe40000001810 */
[----:B------:R-:W-:Y:S04]  /*68bc0*/  STL.64 [R1+0x3788], R6 ;  /* 0x0037880601007387 */ /* 0x000fe80000100a00 */
[----:B------:R4:W-:Y:S02]  /*68bd0*/  STL.64 [R1+0x3780], R4 ;  /* 0x0037800401007387 */ /* 0x0009e40000100a00 */
[----:B----4-:R-:W-:-:S11]  /*68be0*/  IMAD R4, R23, 0x100, R22 ;  /* 0x0000010017047824 */ /* 0x010fd600078e0216 */
[----:B------:R-:W-:Y:S04]  /*68bf0*/  STL.64 [R1+0x310], R8 ;  /* 0x0003100801007387 */ /* 0x000fe80000100a00 */
[----:B------:R-:W-:Y:S04]  /*68c00*/  STL.64 [R1+0x318], R10 ;  /* 0x0003180a01007387 */ /* 0x000fe80000100a00 */
[----:B------:R0:W-:Y:S04]  /*68c10*/  STL [R1+0x80], R4 ;  /* 0x0000800401007387 */ /* 0x0001e80000100800 */
        /* <DEDUP_REMOVED lines=20> */
[----:B--2---:R0:W-:Y:S02]  /*68d60*/  STL.64 [R1+0x3818], R26 ;  /* 0x0038181a01007387 */ /* 0x0041e40000100a00 */
[----:B0-----:R-:W-:-:S02]  /*68d70*/  IMAD.MOV.U32 R26, RZ, RZ, R3 ;  /* 0x000000ffff1a7224 */ /* 0x001fc400078e0003 */
[----:B------:R-:W-:Y:S01]  /*68d80*/  IMAD.MOV.U32 R27, RZ, RZ, R2 ;  /* 0x000000ffff1b7224 */ /* 0x000fe200078e0002 */
[----:B------:R-:W2:Y:S04]  /*68d90*/  LDL.LU R3, [R1+0x38a0] ;  /* 0x0038a00001037983 */ /* 0x000ea80000300800 */
[----:B------:R-:W2:Y:S04]  /*68da0*/  LDL.LU R2, [R1+0x389c] ;  /* 0x00389c0001027983 */ /* 0x000ea80000300800 */
[----:B------:R-:W-:Y:S04]  /*68db0*/  STL.64 [R1+0x3810], R24 ;  /* 0x0038101801007387 */ /* 0x000fe80000100a00 */
[----:B------:R-:W-:Y:S04]  /*68dc0*/  STL.64 [R1+0x3830], R26 ;  /* 0x0038301a01007387 */ /* 0x000fe80000100a00 */
        /* <DEDUP_REMOVED lines=21> */
[----:B------:R-:W-:Y:S04]  /*68f20*/  STL.64 [R1+0x3860], R26 ;  /* 0x0038601a01007387 */ /* 0x000fe80000100a00 */
[----:B--2---:R-:W-:Y:S04]  /*68f30*/  STL.64 [R1+0x3840], R22 ;  /* 0x0038401601007387 */ /* 0x004fe80000100a00 */
[----:B------:R0:W-:Y:S04]  /*68f40*/  STL.64 [R1+0x3838], R20 ;  /* 0x0038381401007387 */ /* 0x0001e80000100a00 */
[----:B0-----:R-:W2:Y:S04]  /*68f50*/  LDL.LU R20, [R1+0x1060] ;  /* 0x0010600001147983 */ /* 0x001ea80000300800 */
[----:B------:R-:W2:Y:S04]  /*68f60*/  LDL.LU R21, [R1+0x1064] ;  /* 0x0010640001157983 */ /* 0x000ea80000300800 */
[----:B------:R-:W2:Y:S04]  /*68f70*/  LDL.LU R22, [R1+0x1068] ;  /* 0x0010680001167983 */ /* 0x000ea80000300800 */
[----:B------:R-:W2:Y:S04]  /*68f80*/  LDL.LU R23, [R1+0x106c] ;  /* 0x00106c0001177983 */ /* 0x000ea80000300800 */
[----:B------:R-:W2:Y:S04]  /*68f90*/  LDL.LU R27, [R1+0x80] ;  /* 0x00008000011b7983 */ /* 0x000ea80000300800 */
[----:B--2---:R-:W-:Y:S04]  /*68fa0*/  STL [R1+0x3890], R27 ;  /* 0x0038901b01007387 */ /* 0x004fe80000100800 */
[----:B---3--:R0:W-:Y:S04]  /*68fb0*/  STL.64 [R1+0x3888], R24 ;  /* 0x0038881801007387 */ /* 0x0081e80000100a00 */
        /* <DEDUP_REMOVED lines=8> */
[----:B------:R-:W2:Y:S04]  /*69040*/  LDL.LU R22, [R1+0x1078] ;  /* 0x0010780001167983 */ /* 0x000ea80000300800 */
[----:B------:R-:W2:Y:S04]  /*69050*/  LDL.LU R23, [R1+0x107c] ;  /* 0x00107c0001177983 */ /* 0x000ea80000300800 */
[----:B--2---:R-:W-:Y:S04]  /*69060*/  STL.64 [R1+0x3870], R22 ;  /* 0x0038701601007387 */ /* 0x004fe80000100a00 */
        /* <DEDUP_REMOVED lines=12> */
[----:B----4-:R0:W-:Y:S01]  /*69130*/  STL.64 [R1+0x37b0], R8 ;  /* 0x0037b00801007387 */ /* 0x0101e20000100a00 */
[----:B------:R-:W-:Y:S03]  /*69140*/  HMMA.16816.F32 R12, R12, R2, R24 ;  /* 0x000000020c0c723c */ /* 0x000fe60000001818 */
        /* <DEDUP_REMOVED lines=10> */
[----:B------:R-:W2:Y:S04]  /*691f0*/  LDL.LU R27, [R1+0x3890] ;  /* 0x00389000011b7983 */ /* 0x000ea80000300800 */
[----:B------:R-:W3:Y:S04]  /*69200*/  LDL.LU.64 R24, [R1+0x3888] ;  /* 0x0038880001187983 */ /* 0x000ee80000300a00 */
[----:B------:R0:W-:Y:S04]  /*69210*/  STL.64 [R1+0x200], R12 ;  /* 0x0002000c01007387 */ /* 0x0001e80000100a00 */
[----:B------:R1:W-:Y:S01]  /*69220*/  STL.64 [R1+0x208], R14 ;  /* 0x0002080e01007387 */ /* 0x0003e20000100a00 */
[----:B0-----:R-:W-:-:S02]  /*69230*/  F2FP.F16.E5M2.UNPACK_B R13, R0 ;  /* 0x00000000ff0d723e */ /* 0x001fc400020004ff */
[----:B-1----:R-:W-:Y:S02]  /*69240*/  F2FP.F16.E5M2.UNPACK_B R14, R28 ;  /* 0x0000001cff0e723e */ /* 0x002fe400020004ff */
[----:B------:R-:W-:Y:S01]  /*69250*/  F2FP.F16.E5M2.UNPACK_B R15, R29 ;  /* 0x0000001dff0f723e */ /* 0x000fe200020004ff */
[----:B------:R-:W4:Y:S04]  /*69260*/  LDL.LU R0, [R1+0x3880] ;  /* 0x0038800001007983 */ /* 0x000f280000300800 */
[----:B------:R-:W4:Y:S04]  /*69270*/  LDL.LU R28, [R1+0x387c] ;  /* 0x00387c00011c7983 */ /* 0x000f280000300800 */
[----:B------:R-:W4:Y:S01]  /*69280*/  LDL.LU R29, [R1+0x3878] ;  /* 0x00387800011d7983 */ /* 0x000f220000300800 */
[----:B--2---:R-:W-:-:S07]  /*69290*/  F2FP.F16.E5M2.UNPACK_B R12, R27 ;  /* 0x0000001bff0c723e */ /* 0x004fce00020004ff */
[----:B---3--:R-:W-:Y:S01]  /*692a0*/  HMMA.16816.F32 R24, R12, R24, R20 ;  /* 0x000000180c18723c */ /* 0x008fe20000001814 */
        /* <DEDUP_REMOVED lines=30> */
[----:B------:R-:W4:Y:S04]  /*69490*/  LDL.LU R28, [R1+0x3290] ;  /* 0x00329000011c7983 */ /* 0x000f280000300800 */
[----:B------:R-:W3:Y:S01]  /*694a0*/  LDL.LU R29, [R1+0x329c] ;  /* 0x00329c00011d7983 */ /* 0x000ee20000300800 */
[----:B--2---:R-:W-:-:S15]  /*694b0*/  HMMA.16816.F32 R20, R12, R26, R20 ;  /* 0x0000001a0c14723c */ /* 0x004fde0000001814 */
[----:B------:R-:W-:-:S04]  /*694c0*/  NOP ;  /* 0x0000000000007918 */ /* 0x000fc80000000000 */
[----:B------:R-:W-:Y:S04]  /*694d0*/  STL.64 [R1+0x150], R20 ;  /* 0x0001501401007387 */ /* 0x000fe80000100a00 */
[----:B------:R0:W-:Y:S04]  /*694e0*/  STL.64 [R1+0x158], R22 ;  /* 0x0001581601007387 */ /* 0x0001e80000100a00 */
[----:B0-----:R-:W3:Y:S04]  /*694f0*/  LDL.LU.64 R22, [R1+0x37f8] ;  /* 0x0037f80001167983 */ /* 0x001ee80000300a00 */
[----:B------:R-:W3:Y:S04]  /*69500*/  LDL.LU.64 R20, [R1+0x37f0] ;  /* 0x0037f00001147983 */ /* 0x000ee80000300a00 */
[----:B------:R-:W2:Y:S04]  /*69510*/  LDL.LU R26, [R1+0x3288] ;  /* 0x00328800011a7983 */ /* 0x000ea80000300800 */
[----:B------:R-:W4:Y:S01]  /*69520*/  LDL.LU R27, [R1+0x3294] ;  /* 0x00329400011b7983 */ /* 0x000f220000300800 */
[----:B---3--:R-:W-:-:S15]  /*69530*/  HMMA.16816.F32 R20, R12, R24, R20 ;  /* 0x000000180c14723c */ /* 0x008fde0000001814 */
[----:B------:R-:W-:-:S04]  /*69540*/  NOP ;  /* 0x0000000000007918 */ /* 0x000fc80000000000 */
[----:B------:R-:W-:Y:S04]  /*69550*/  STL.64 [R1+0x130], R20 ;  /* 0x0001301401007387 */ /* 0x000fe80000100a00 */
[----:B------:R0:W-:Y:S04]  /*69560*/  STL.64 [R1+0x138], R22 ;  /* 0x0001381601007387 */ /* 0x0001e80000100a00 */
[----:B0-----:R-:W3:Y:S04]  /*69570*/  LDL.LU.64 R22, [R1+0x37e8] ;  /* 0x0037e80001167983 */ /* 0x001ee80000300a00 */
[----:B------:R-:W2:Y:S04]  /*69580*/  LDL.LU.64 R20, [R1+0x37e0] ;  /* 0x0037e00001147983 */ /* 0x000ea80000300a00 */
[----:B------:R-:W2:Y:S01]  /*69590*/  LDL.LU R25, [R1+0x328c] ;  /* 0x00328c0001197983 */ /* 0x000ea20000300800 */
[----:B---3--:R-:W-:-:S15]  /*695a0*/  HMMA.16816.F32 R16, R12, R22, R16 ;  /* 0x000000160c10723c */ /* 0x008fde0000001810 */
[----:B------:R-:W-:-:S04]  /*695b0*/  NOP ;  /* 0x0000000000007918 */ /* 0x000fc80000000000 */
[----:B------:R-:W-:Y:S04]  /*695c0*/  STL.64 [R1+0x110], R16 ;  /* 0x0001101001007387 */ /* 0x000fe80000100a00 */
[----:B------:R0:W-:Y:S04]  /*695d0*/  STL.64 [R1+0x118], R18 ;  /* 0x0001181201007387 */ /* 0x0001e80000100a00 */
[----:B0-----:R-:W2:Y:S04]  /*695e0*/  LDL.LU.64 R18, [R1+0x37d8] ;  /* 0x0037d80001127983 */ /* 0x001ea80000300a00 */
[----:B------:R-:W2:Y:S02]  /*695f0*/  LDL.LU.64 R16, [R1+0x37d0] ;  /* 0x0037d00001107983 */ /* 0x000ea40000300a00 */
[----:B--2---:R-:W-:Y:S02]  /*69600*/  HMMA.16816.F32 R20, R12, R20, R16 ;  /* 0x000000140c14723c */ /* 0x004fe40000001810 */
        /* <DEDUP_REMOVED lines=32> */
[----:B------:R-:W-:Y:S04]  /*69810*/  STL.64 [R1+0x70], R8 ;  /* 0x0000700801007387 */ /* 0x000fe80000100a00 */
[----:B------:R3:W-:Y:S01]  /*69820*/  STL.64 [R1+0x78], R10 ;  /* 0x0000780a01007387 */ /* 0x0007e20000100a00 */
[C---:B--2---:R-:W-:Y:S08]  /*69830*/  HMMA.16816.F32 R16, R12.reuse, R6, R16 ;  /* 0x000000060c10723c */ /* 0x044ff00000001810 */
[----:B---3--:R-:W-:Y:S11]  /*69840*/  HMMA.16816.F32 R8, R12, R4, R20 ;  /* 0x000000040c08723c */ /* 0x008ff60000001814 */
[----:B------:R-:W-:Y:S04]  /*69850*/  STL.64 [R1+0x50], R16 ;  /* 0x0000501001007387 */ /* 0x000fe80000100a00 */
[----:B------:R-:W-:Y:S04]  /*69860*/  STL.64 [R1+0x58], R18 ;  /* 0x0000581201007387 */ /* 0x000fe80000100a00 */
[----:B------:R0:W-:Y:S04]  /*69870*/  STL.64 [R1+0x40], R8 ;  /* 0x0000400801007387 */ /* 0x0001e80000100a00 */
[----:B------:R1:W-:Y:S04]  /*69880*/  STL.64 [R1+0x48], R10 ;  /* 0x0000480a01007387 */ /* 0x0003e80000100a00 */
[----:B0-----:R-:W2:Y:S04]  /*69890*/  LDL.LU R8, [R1+0x100] ;  /* 0x0001000001087983 */ /* 0x001ea80000300800 */
[----:B------:R-:W2:Y:S04]  /*698a0*/  LDL.LU R9, [R1+0x104] ;  /* 0x0001040001097983 */ /* 0x000ea80000300800 */
[----:B-1----:R-:W3:Y:S04]  /*698b0*/  LDL.LU R10, [R1+0x108] ;  /* 0x00010800010a7983 */ /* 0x002ee80000300800 */
        /* <DEDUP_REMOVED lines=9> */
[----:B------:R-:W2:Y:S04]  /*69950*/  LDL.LU R0, [R1+0x32a0] ;  /* 0x0032a00001007983 */ /* 0x000ea80000300800 */
[----:B------:R-:W2:Y:S04]  /*69960*/  LDL.LU R20, [R1+0x1ebc] ;  /* 0x001ebc0001147983 */ /* 0x000ea80000300800 */
[----:B------:R-:W2:Y:S04]  /*69970*/  LDL.LU R21, [R1+0x1ec8] ;  /* 0x001ec80001157983 */ /* 0x000ea80000300800 */
[----:B---3--:R0:W-:Y:S04]  /*69980*/  STL.64 [R1+0x3730], R10 ;  /* 0x0037300a01007387 */ /* 0x0081e80000100a00 */
[----:B0-----:R-:W3:Y:S04]  /*69990*/  LDL.LU R10, [R1+0x1eac] ;  /* 0x001eac00010a7983 */ /* 0x001ee80000300800 */
[----:B------:R-:W3:Y:S04]  /*699a0*/  LDL.LU R11, [R1+0x1eb8] ;  /* 0x001eb800010b7983 */ /* 0x000ee80000300800 */
[----:B--2---:R0:W-:Y:S01]  /*699b0*/  STL.64 [R1+0x3728], R8 ;  /* 0x0037280801007387 */ /* 0x0041e20000100a00 */
[----:B----4-:R-:W-:-:S02]  /*699c0*/  IMAD R5, R28, 0x100, R27 ;  /* 0x000001001c057824 */ /* 0x010fc400078e021b */
[----:B------:R-:W-:Y:S01]  /*699d0*/  IMAD R4, R26, 0x100, R25 ;  /* 0x000001001a047824 */ /* 0x000fe200078e0219 */
[----:B0-----:R-:W2:Y:S04]  /*699e0*/  LDL.LU R8, [R1+0x1e98] ;  /* 0x001e980001087983 */ /* 0x001ea80000300800 */
[----:B------:R-:W2:Y:S04]  /*699f0*/  LDL.LU R9, [R1+0x1e9c] ;  /* 0x001e9c0001097983 */ /* 0x000ea80000300800 */
[----:B---3--:R-:W-:Y:S04]  /*69a00*/  STL.64 [R1+0x3758], R10 ;  /* 0x0037580a01007387 */ /* 0x008fe80000100a00 */
[----:B------:R-:W3:Y:S04]  /*69a10*/  LDL.LU R22, [R1+0x1ecc] ;  /* 0x001ecc0001167983 */ /* 0x000ee80000300800 */
[----:B------:R-:W4:Y:S04]  /*69a20*/  LDL.LU R28, [R1+0x1ed8] ;  /* 0x001ed800011c7983 */ /* 0x000f280000300800 */
[----:B------:R-:W2:Y:S04]  /*69a30*/  LDL.LU R29, [R1+0x1edc] ;  /* 0x001edc00011d7983 */ /* 0x000ea80000300800 */
[----:B------:R-:W2:Y:S04]  /*69a40*/  LDL.LU R26, [R1+0x1ee8] ;  /* 0x001ee800011a7983 */ /* 0x000ea80000300800 */
[----:B------:R-:W2:Y:S04]  /*69a50*/  LDL.LU R27, [R1+0x1eec] ;  /* 0x001eec00011b7983 */ /* 0x000ea80000300800 */
[----:B------:R-:W3:Y:S04]  /*69a60*/  LDL.LU R24, [R1+0x1ef8] ;  /* 0x001ef80001187983 */ /* 0x000ee80000300800 */
[----:B------:R-:W3:Y:S04]  /*69a70*/  LDL.LU R25, [R1+0x1efc] ;  /* 0x001efc0001197983 */ /* 0x000ee80000300800 */
[----:B--2---:R-:W-:Y:S04]  /*69a80*/  STL.64 [R1+0x3740], R26 ;  /* 0x0037401a01007387 */ /* 0x004fe80000100a00 */
[----:B---3--:R0:W-:Y:S04]  /*69a90*/  STL.64 [R1+0x3738], R24 ;  /* 0x0037381801007387 */ /* 0x0081e80000100a00 */
[----:B0-----:R-:W2:Y:S04]  /*69aa0*/  LDL.LU R24, [R1+0xb0] ;  /* 0x0000b00001187983 */ /* 0x001ea80000300800 */
[----:B------:R-:W2:Y:S04]  /*69ab0*/  LDL.LU R25, [R1+0xb4] ;  /* 0x0000b40001197983 */ /* 0x000ea80000300800 */
[----:B------:R-:W3:Y:S04]  /*69ac0*/  LDL.LU R26, [R1+0xb8] ;  /* 0x0000b800011a7983 */ /* 0x000ee80000300800 */
[----:B------:R-:W3:Y:S04]  /*69ad0*/  LDL.LU R27, [R1+0xbc] ;  /* 0x0000bc00011b7983 */ /* 0x000ee80000300800 */
[----:B------:R-:W2:Y:S04]  /*69ae0*/  LDL.LU R11, [R1+0x1ea8] ;  /* 0x001ea800010b7983 */ /* 0x000ea80000300800 */
[----:B--2---:R-:W-:Y:S04]  /*69af0*/  STL [R1+0x3778], R11 ;  /* 0x0037780b01007387 */ /* 0x004fe80000100800 */
        /* <DEDUP_REMOVED lines=23> */
[----:B------:R-:W2:Y:S04]  /*69c70*/  LDL.LU R11, [R1+0x3778] ;  /* 0x00377800010b7983 */ /* 0x000ea80000300800 */
[----:B------:R-:W2:Y:S01]  /*69c80*/  LDL.LU.64 R8, [R1+0x3770] ;  /* 0x0037700001087983 */ /* 0x000ea20000300a00 */
[----:B------:R-:W-:-:S03]  /*69c90*/  IMAD R7, R0, 0x100, R7 ;  /* 0x0000010000077824 */ /* 0x000fc600078e0207 */
[----:B------:R-:W3:Y:S04]  /*69ca0*/  LDL.LU R0, [R1+0x1f0c] ;  /* 0x001f0c0001007983 */ /* 0x000ee80000300800 */
[----:B------:R0:W-:Y:S04]  /*69cb0*/  STL.64 [R1+0x20], R12 ;  /* 0x0000200c01007387 */ /* 0x0001e80000100a00 */
[----:B------:R1:W-:Y:S01]  /*69cc0*/  STL.64 [R1+0x28], R14 ;  /* 0x0000280e01007387 */ /* 0x0003e20000100a00 */
[----:B0-----:R-:W-:Y:S02]  /*69cd0*/  F2FP.F16.E5M2.UNPACK_B R12, R4 ;  /* 0x00000004ff0c723e */ /* 0x001fe400020004ff */
[----:B------:R-:W-:-:S02]  /*69ce0*/  F2FP.F16.E5M2.UNPACK_B R13, R5 ;  /* 0x00000005ff0d723e */ /* 0x000fc400020004ff */
[----:B-1----:R-:W-:Y:S02]  /*69cf0*/  F2FP.F16.E5M2.UNPACK_B R14, R6 ;  /* 0x00000006ff0e723e */ /* 0x002fe400020004ff */
[----:B------:R-:W-:Y:S02]  /*69d00*/  F2FP.F16.E5M2.UNPACK_B R15, R7 ;  /* 0x00000007ff0f723e */ /* 0x000fe400020004ff */
[----:B--2---:R-:W-:Y:S02]  /*69d10*/  F2FP.F16.E5M2.UNPACK_B R8, R8.H1 ;  /* 0x00000008ff08723e */ /* 0x004fe400030004ff */
[----:B------:R-:W-:Y:S02]  /*69d20*/  F2FP.F16.E5M2.UNPACK_B R9, R9.H1 ;  /* 0x00000009ff09723e */ /* 0x000fe400030004ff */
[----:B------:R-:W-:Y:S01]  /*69d30*/  F2FP.F16.E5M2.UNPACK_B R2, R11.H1 ;  /* 0x0000000bff02723e */ /* 0x000fe200030004ff */
[----:B------:R-:W-:Y:S04]  /*69d40*/  STL [R1+0x18], R8 ;  /* 0x0000180801007387 */ /* 0x000fe80000100800 */
[----:B------:R0:W-:Y:S04]  /*69d50*/  STL [R1+0x1c], R9 ;  /* 0x00001c0901007387 */ /* 0x0001e80000100800 */
[----:B------:R-:W2:Y:S04]  /*69d60*/  LDL.LU R4, [R1+0xf0] ;  /* 0x0000f00001047983 */ /* 0x000ea80000300800 */
[----:B------:R-:W2:Y:S04]  /*69d70*/  LDL.LU R5, [R1+0xf4] ;  /* 0x0000f40001057983 */ /* 0x000ea80000300800 */
[----:B------:R-:W2:Y:S04]  /*69d80*/  LDL.LU R6, [R1+0xf8] ;  /* 0x0000f80001067983 */ /* 0x000ea80000300800 */
[----:B------:R-:W2:Y:S01]  /*69d90*/  LDL.LU R7, [R1+0xfc] ;  /* 0x0000fc0001077983 */ /* 0x000ea20000300800 */
[----:B0-----:R-:W-:Y:S03]  /*69da0*/  HMMA.16816.F32 R8, R12, R8, R24 ;  /* 0x000000080c08723c */ /* 0x001fe60000001818 */
[----:B------:R-:W2:Y:S04]  /*69db0*/  LDL.LU.64 R26, [R1+0x3768] ;  /* 0x00376800011a7983 */ /* 0x000ea80000300a00 */
[----:B------:R-:W2:-:S12]  /*69dc0*/  LDL.LU.64 R24, [R1+0x3760] ;  /* 0x0037600001187983 */ /* 0x000e980000300a00 */
[----:B------:R-:W-:Y:S04]  /*69dd0*/  STL.64 [R1+0x30], R8 ;  /* 0x0000300801007387 */ /* 0x000fe80000100a00 */
[----:B------:R0:W-:Y:S04]  /*69de0*/  STL.64 [R1+0x38], R10 ;  /* 0x0000380a01007387 */ /* 0x0001e80000100a00 */
[----:B0-----:R-:W2:Y:S02]  /*69df0*/  LDL.LU.64 R10, [R1+0x3758] ;  /* 0x00375800010a7983 */ /* 0x001ea40000300a00 */
[----:B--2---:R-:W-:-:S07]  /*69e00*/  F2FP.F16.E5M2.UNPACK_B R3, R10.H1 ;  /* 0x0000000aff03723e */ /* 0x004fce00030004ff */
[----:B------:R-:W-:Y:S01]  /*69e10*/  HMMA.16816.F32 R24, R12, R2, R24 ;  /* 0x000000020c18723c */ /* 0x000fe20000001818 */
[----:B------:R-:W-:-:S15]  /*69e20*/  STL.64 [R1+0x10], R2 ;  /* 0x0000100201007387 */ /* 0x000fde0000100a00 */
[----:B------:R-:W-:-:S03]  /*69e30*/  NOP ;  /* 0x0000000000007918 */ /* 0x000fc60000000000 */
[----:B------:R-:W-:Y:S04]  /*69e40*/  STL.64 [R1+0x60], R24 ;  /* 0x0000601801007387 */ /* 0x000fe80000100a00 */
[----:B------:R0:W-:Y:S04]  /*69e50*/  STL.64 [R1+0x68], R26 ;  /* 0x0000681a01007387 */ /* 0x0001e80000100a00 */
[----:B0-----:R-:W2:Y:S04]  /*69e60*/  LDL.LU.64 R26, [R1+0x3750] ;  /* 0x00375000011a7983 */ /* 0x001ea80000300a00 */
[----:B------:R-:W2:Y:S01]  /*69e70*/  LDL.LU.64 R24, [R1+0x3748] ;  /* 0x0037480001187983 */ /* 0x000ea20000300a00 */
[----:B------:R-:W-:-:S02]  /*69e80*/  F2FP.F16.E5M2.UNPACK_B R8, R11.H1 ;  /* 0x0000000bff08723e */ /* 0x000fc400030004ff */
[----:B------:R-:W-:-:S05]  /*69e90*/  F2FP.F16.E5M2.UNPACK_B R9, R20.H1 ;  /* 0x00000014ff09723e */ /* 0x000fca00030004ff */
        /* <DEDUP_REMOVED lines=10> */
[----:B------:R-:W-:Y:S02]  /*69f40*/  STL.64 [R1], R2 ;  /* 0x0000000201007387 */ /* 0x000fe40000100a00 */
[----:B--2---:R-:W-:-:S15]  /*69f50*/  HMMA.16816.F32 R8, R12, R2, R8 ;  /* 0x000000020c08723c */ /* 0x004fde0000001808 */
[----:B------:R-:W-:-:S04]  /*69f60*/  NOP ;  /* 0x0000000000007918 */ /* 0x000fc80000000000 */
[----:B------:R-:W-:Y:S04]  /*69f70*/  STL.64 [R1+0xb0], R8 ;  /* 0x0000b00801007387 */ /* 0x000fe80000100a00 */
[----:B------:R0:W-:Y:S04]  /*69f80*/  STL.64 [R1+0xb8], R10 ;  /* 0x0000b80a01007387 */ /* 0x0001e80000100a00 */
[----:B0-----:R-:W2:Y:S04]  /*69f90*/  LDL.LU.64 R10, [R1+0x3720] ;  /* 0x00372000010a7983 */ /* 0x001ea80000300a00 */
[----:B------:R-:W2:Y:S01]  /*69fa0*/  LDL.LU.64 R8, [R1+0x3718] ;  /* 0x0037180001087983 */ /* 0x000ea20000300a00 */
[----:B----4-:R-:W-:-:S02]  /*69fb0*/  F2FP.F16.E5M2.UNPACK_B R28, R28.H1 ;  /* 0x0000001cff1c723e */ /* 0x010fc400030004ff */
[----:B------:R-:W-:-:S07]  /*69fc0*/  F2FP.F16.E5M2.UNPACK_B R29, R29.H1 ;  /* 0x0000001dff1d723e */ /* 0x000fce00030004ff */
[----:B------:R-:W-:Y:S01]  /*69fd0*/  HMMA.16816.F32 R4, R12, R28, R4 ;  /* 0x0000001c0c04723c */ /* 0x000fe20000001804 */
[----:B------:R-:W-:Y:S02]  /*69fe0*/  F2FP.F16.E5M2.UNPACK_B R26, R26.H1 ;  /* 0x0000001aff1a723e */ /* 0x000fe400030004ff */
[----:B------:R-:W-:Y:S01]  /*69ff0*/  F2FP.F16.E5M2.UNPACK_B R27, R27.H1 ;  /* 0x0000001bff1b723e */ /* 0x000fe200030004ff */
[----:B------:R-:W-:Y:S04]  /*6a000*/  STL [R1+0x36b0], R28 ;  /* 0x0036b01c01007387 */ /* 0x000fe80000100800 */
[----:B------:R-:W-:Y:S11]  /*6a010*/  STL [R1+0x36ac], R29 ;  /* 0x0036ac1d01007387 */ /* 0x000ff60000100800 */
[----:B------:R-:W-:Y:S04]  /*6a020*/  STL.64 [R1+0xd0], R4 ;  /* 0x0000d00401007387 */ /* 0x000fe80000100a00 */
[----:B------:R2:W-:Y:S01]  /*6a030*/  STL.64 [R1+0xd8], R6 ;  /* 0x0000d80601007387 */ /* 0x0005e20000100a00 */
[----:B------:R-:W-:-:S02]  /*6a040*/  F2FP.F16.E5M2.UNPACK_B R24, R24.H1 ;  /* 0x00000018ff18723e */ /* 0x000fc400030004ff */
[----:B------:R-:W-:Y:S01]  /*6a050*/  F2FP.F16.E5M2.UNPACK_B R25, R25.H1 ;  /* 0x00000019ff19723e */ /* 0x000fe200030004ff */
[----:B--2---:R-:W-:-:S15]  /*6a060*/  HMMA.16816.F32 R4, R12, R26, R8 ;  /* 0x0000001a0c04723c */ /* 0x004fde0000001808 */
        /* <DEDUP_REMOVED lines=10> */
[----:B------:R-:W4:Y:S04]  /*6a110*/  LDL.LU R26, [R1+0x1038] ;  /* 0x00103800011a7983 */ /* 0x000f280000300800 */
[----:B------:R-:W4:Y:S01]  /*6a120*/  LDL.LU R27, [R1+0x103c] ;  /* 0x00103c00011b7983 */ /* 0x000f220000300800 */
[----:B---3--:R-:W-:-:S02]  /*6a130*/  F2FP.F16.E5M2.UNPACK_B R22, R23.H1 ;  /* 0x00000017ff16723e */ /* 0x008fc400030004ff */
[----:B------:R-:W-:Y:S01]  /*6a140*/  F2FP.F16.E5M2.UNPACK_B R23, R0.H1 ;  /* 0x00000000ff17723e */ /* 0x000fe200030004ff */
[----:B----4-:R-:W-:Y:S04]  /*6a150*/  STL.64 [R1+0x36d0], R26 ;  /* 0x0036d01a01007387 */ /* 0x010fe80000100a00 */
[----:B--2---:R0:W-:Y:S04]  /*6a160*/  STL.64 [R1+0x36c8], R24 ;  /* 0x0036c81801007387 */ /* 0x0041e80000100a00 */
[----:B0-----:R-:W2:Y:S04]  /*6a170*/  LDL.LU R24, [R1+0x1c0] ;  /* 0x0001c00001187983 */ /* 0x001ea80000300800 */
[----:B------:R-:W2:Y:S04]  /*6a180*/  LDL.LU R25, [R1+0x1c4] ;  /* 0x0001c40001197983 */ /* 0x000ea80000300800 */
[----:B------:R-:W3:Y:S04]  /*6a190*/  LDL.LU R26, [R1+0x1c8] ;  /* 0x0001c800011a7983 */ /* 0x000ee80000300800 */
        /* <DEDUP_REMOVED lines=11> */
[----:B------:R-:W2:Y:S04]  /*6a250*/  LDL.LU R18, [R1+0x148] ;  /* 0x0001480001127983 */ /* 0x000ea80000300800 */
[----:B------:R-:W2:Y:S04]  /*6a260*/  LDL.LU R19, [R1+0x14c] ;  /* 0x00014c0001137983 */ /* 0x000ea80000300800 */
        /* <DEDUP_REMOVED lines=13> */
[----:B----4-:R-:W-:Y:S01]  /*6a340*/  F2FP.F16.E5M2.UNPACK_B R20, R0.H1 ;  /* 0x00000000ff14723e */ /* 0x010fe200030004ff */
[----:B------:R-:W-:Y:S02]  /*6a350*/  HMMA.16816.F32 R16, R12, R22, R16 ;  /* 0x000000160c10723c */ /* 0x000fe40000001810 */
[----:B--2---:R-:W-:Y:S04]  /*6a360*/  STL.64 [R1+0x3700], R26 ;  /* 0x0037001a01007387 */ /* 0x004fe80000100a00 */
[----:B------:R0:W-:Y:S04]  /*6a370*/  STL.64 [R1+0x36f8], R24 ;  /* 0x0036f81801007387 */ /* 0x0001e80000100a00 */
[----:B0-----:R-:W2:Y:S04]  /*6a380*/  LDL.LU R24, [R1+0x160] ;  /* 0x0001600001187983 */ /* 0x001ea80000300800 */
[----:B------:R-:W2:Y:S04]  /*6a390*/  LDL.LU R25, [R1+0x164] ;  /* 0x0001640001197983 */ /* 0x000ea80000300800 */
[----:B------:R-:W2:Y:S04]  /*6a3a0*/  LDL.LU R26, [R1+0x168] ;  /* 0x00016800011a7983 */ /* 0x000ea80000300800 */
[----:B------:R-:W2:Y:S01]  /*6a3b0*/  LDL.LU R27, [R1+0x16c] ;  /* 0x00016c00011b7983 */ /* 0x000ea20000300800 */
[----:B------:R-:W-:-:S03]  /*6a3c0*/  F2FP.F16.E5M2.UNPACK_B R21, R21.H1 ;  /* 0x00000015ff15723e */ /* 0x000fc600030004ff */
        /* <DEDUP_REMOVED lines=8> */
[----:B------:R-:W-:Y:S04]  /*6a450*/  STL.64 [R1+0x140], R16 ;  /* 0x0001401001007387 */ /* 0x000fe80000100a00 */
[----:B------:R0:W-:Y:S04]  /*6a460*/  STL.64 [R1+0x148], R18 ;  /* 0x0001481201007387 */ /* 0x0001e80000100a00 */
[----:B0-----:R-:W3:Y:S04]  /*6a470*/  LDL.LU.64 R18, [R1+0x3710] ;  /* 0x0037100001127983 */ /* 0x001ee80000300a00 */
[----:B------:R-:W4:Y:S04]  /*6a480*/  LDL.LU.64 R16, [R1+0x3708] ;  /* 0x0037080001107983 */ /* 0x000f280000300a00 */
[----:B------:R-:W4:Y:S04]  /*6a490*/  LDL.LU R3, [R1+0x1f8c] ;  /* 0x001f8c0001037983 */ /* 0x000f280000300800 */
        /* <DEDUP_REMOVED lines=8> */
[----:B---3--:R-:W-:-:S02]  /*6a520*/  F2FP.F16.E5M2.UNPACK_B R18, R18.H1 ;  /* 0x00000012ff12723e */ /* 0x008fc400030004ff */
[----:B------:R-:W-:Y:S01]  /*6a530*/  F2FP.F16.E5M2.UNPACK_B R19, R19.H1 ;  /* 0x00000013ff13723e */ /* 0x000fe200030004ff */
        /* <DEDUP_REMOVED lines=34> */
[----:B------:R-:W-:-:S02]  /*6a760*/  F2FP.F16.E5M2.UNPACK_B R8, R8.H1 ;  /* 0x00000008ff08723e */ /* 0x000fc400030004ff */
[----:B------:R-:W-:Y:S02]  /*6a770*/  F2FP.F16.E5M2.UNPACK_B R9, R9.H1 ;  /* 0x00000009ff09723e */ /* 0x000fe400030004ff */
[----:B------:R-:W-:Y:S02]  /*6a780*/  F2FP.F16.E5M2.UNPACK_B R6, R6.H1 ;  /* 0x00000006ff06723e */ /* 0x000fe400030004ff */
[----:B------:R-:W-:Y:S01]  /*6a790*/  F2FP.F16.E5M2.UNPACK_B R7, R7.H1 ;  /* 0x00000007ff07723e */ /* 0x000fe200030004ff */
[----:B------:R-:W-:Y:S04]  /*6a7a0*/  STL.64 [R1+0x3608], R10 ;  /* 0x0036080a01007387 */ /* 0x000fe80000100a00 */
[----:B------:R3:W-:Y:S01]  /*6a7b0*/  STL.64 [R1+0x3600], R8 ;  /* 0x0036000801007387 */ /* 0x0007e20000100a00 */
[C---:B----4-:R-:W-:Y:S08]  /*6a7c0*/  HMMA.16816.F32 R16, R12.reuse, R8, R16 ;  /* 0x000000080c10723c */ /* 0x050ff00000001810 */
[----:B---3--:R-:W-:Y:S01]  /*6a7d0*/  HMMA.16816.F32 R8, R12, R6, R20 ;  /* 0x000000060c08723c */ /* 0x008fe20000001814 */
[----:B------:R-:W-:-:S02]  /*6a7e0*/  F2FP.F16.E5M2.UNPACK_B R4, R4.H1 ;  /* 0x00000004ff04723e */ /* 0x000fc400030004ff */
[----:B------:R-:W-:-:S08]  /*6a7f0*/  F2FP.F16.E5M2.UNPACK_B R5, R5.H1 ;  /* 0x00000005ff05723e */ /* 0x000fd000030004ff */
[----:B------:R-:W-:Y:S04]  /*6a800*/  STL.64 [R1+0x1070], R16 ;  /* 0x0010701001007387 */ /* 0x000fe80000100a00 */
[----:B------:R-:W-:Y:S04]  /*6a810*/  STL.64 [R1+0x1078], R18 ;  /* 0x0010781201007387 */ /* 0x000fe80000100a00 */
[----:B------:R-:W-:Y:S04]  /*6a820*/  STL.64 [R1+0x2f0], R8 ;  /* 0x0002f00801007387 */ /* 0x000fe80000100a00 */
[----:B------:R2:W-:Y:S04]  /*6a830*/  STL.64 [R1+0x2f8], R10 ;  /* 0x0002f80a01007387 */ /* 0x0005e80000100a00 */
[----:B------:R-:W-:Y:S01]  /*6a840*/  STL.64 [R1+0x35e8], R6 ;  /* 0x0035e80601007387 */ /* 0x000fe20000100a00 */
[----:B------:R-:W-:-:S03]  /*6a850*/  IMAD R0, R0, 0x100, R28 ;  /* 0x0000010000007824 */ /* 0x000fc600078e021c */
[----:B------:R-:W-:Y:S01]  /*6a860*/  STL.64 [R1+0x35e0], R4 ;  /* 0x0035e00401007387 */ /* 0x000fe20000100a00 */
[----:B--2---:R-:W-:-:S15]  /*6a870*/  HMMA.16816.F32 R8, R12, R4, R24 ;  /* 0x000000040c08723c */ /* 0x004fde0000001818 */
[----:B------:R-:W-:-:S04]  /*6a880*/  NOP ;  /* 0x0000000000007918 */ /* 0x000fc80000000000 */
[----:B------:R-:W-:Y:S04]  /*6a890*/  STL.64 [R1+0x1030], R8 ;  /* 0x0010300801007387 */ /* 0x000fe80000100a00 */
[----:B------:R0:W-:Y:S04]  /*6a8a0*/  STL.64 [R1+0x1038], R10 ;  /* 0x0010380a01007387 */ /* 0x0001e80000100a00 */
[----:B------:R-:W2:Y:S04]  /*6a8b0*/  LDL.LU R20, [R1+0xfc0] ;  /* 0x000fc00001147983 */ /* 0x000ea80000300800 */
[----:B------:R-:W-:Y:S04]  /*6a8c0*/  STL [R1+0x100], R0 ;  /* 0x0001000001007387 */ /* 0x000fe80000100800 */
        /* <DEDUP_REMOVED lines=8> */
[----:B------:R-:W2:Y:S04]  /*6a950*/  LDL.64 R8, [R1+0x8] ;  /* 0x0000080001087983 */ /* 0x000ea80000100a00 */
[----:B------:R-:W3:Y:S04]  /*6a960*/  LDL.64 R6, [R1+0x10] ;  /* 0x0000100001067983 */ /* 0x000ee80000100a00 */
[----:B----4-:R-:W-:Y:S04]  /*6a970*/  STL.64 [R1+0x3690], R10 ;  /* 0x0036900a01007387 */ /* 0x010fe80000100a00 */
[----:B--2---:R0:W-:Y:S04]  /*6a980*/  STL.64 [R1+0x3688], R8 ;  /* 0x0036880801007387 */ /* 0x0041e80000100a00 */
[----:B0-----:R-:W2:Y:S04]  /*6a990*/  LDL.LU R8, [R1+0x1010] ;  /* 0x0010100001087983 */ /* 0x001ea80000300800 */
[----:B------:R-:W2:Y:S04]  /*6a9a0*/  LDL.LU R9, [R1+0x1014] ;  /* 0x0010140001097983 */ /* 0x000ea80000300800 */
[----:B------:R-:W4:Y:S04]  /*6a9b0*/  LDL.LU R10, [R1+0x1018] ;  /* 0x00101800010a7983 */ /* 0x000f280000300800 */
[----:B------:R-:W4:Y:S04]  /*6a9c0*/  LDL.LU R11, [R1+0x101c] ;  /* 0x00101c00010b7983 */ /* 0x000f280000300800 */
[----:B------:R-:W2:Y:S04]  /*6a9d0*/  LDL.LU R17, [R1+0x32b4] ;  /* 0x0032b40001117983 */ /* 0x000ea80000300800 */
[----:B------:R-:W3:Y:S04]  /*6a9e0*/  LDL.LU R28, [R1+0x32b0] ;  /* 0x0032b000011c7983 */ /* 0x000ee80000300800 */
[----:B------:R-:W3:Y:S04]  /*6a9f0*/  LDL.LU R18, [R1+0x32bc] ;  /* 0x0032bc0001127983 */ /* 0x000ee80000300800 */
[----:B------:R-:W3:Y:S04]  /*6aa00*/  LDL.LU R29, [R1+0x32b8] ;  /* 0x0032b800011d7983 */ /* 0x000ee80000300800 */
        /* <DEDUP_REMOVED lines=12> */
[----:B------:R-:W2:Y:S04]  /*6aad0*/  LDL.LU R10, [R1+0x2e8] ;  /* 0x0002e800010a7983 */ /* 0x000ea80000300800 */
[----:B------:R-:W2:Y:S04]  /*6aae0*/  LDL.LU R11, [R1+0x2ec] ;  /* 0x0002ec00010b7983 */ /* 0x000ea80000300800 */
[----:B------:R-:W4:Y:S04]  /*6aaf0*/  LDL.64 R4, [R1+0x18] ;  /* 0x0000180001047983 */ /* 0x000f280000100a00 */
[----:B------:R-:W-:Y:S04]  /*6ab00*/  STL.64 [R1+0x3670], R26 ;  /* 0x0036701a01007387 */ /* 0x000fe80000100a00 */
[----:B------:R0:W-:Y:S04]  /*6ab10*/  STL.64 [R1+0x3668], R24 ;  /* 0x0036681801007387 */ /* 0x0001e80000100a00 */
[----:B0-----:R-:W4:Y:S04]  /*6ab20*/  LDL.LU R24, [R1+0xff0] ;  /* 0x000ff00001187983 */ /* 0x001f280000300800 */
[----:B------:R-:W4:Y:S04]  /*6ab30*/  LDL.LU R25, [R1+0xff4] ;  /* 0x000ff40001197983 */ /* 0x000f280000300800 */
[----:B------:R-:W4:Y:S04]  /*6ab40*/  LDL.LU R26, [R1+0xff8] ;  /* 0x000ff800011a7983 */ /* 0x000f280000300800 */
[----:B------:R-:W4:Y:S01]  /*6ab50*/  LDL.LU R27, [R1+0xffc] ;  /* 0x000ffc00011b7983 */ /* 0x000f220000300800 */
[----:B------:R-:W-:-:S02]  /*6ab60*/  F2FP.F16.E5M2.UNPACK_B R2, R2.H1 ;  /* 0x00000002ff02723e */ /* 0x000fc400030004ff */
[----:B------:R-:W-:Y:S01]  /*6ab70*/  F2FP.F16.E5M2.UNPACK_B R3, R3.H1 ;  /* 0x00000003ff03723e */ /* 0x000fe200030004ff */
[----:B---3--:R-:W-:Y:S02]  /*6ab80*/  IMAD R28, R28, 0x100, R17 ;  /* 0x000001001c1c7824 */ /* 0x008fe400078e0211 */
[----:B------:R-:W-:Y:S02]  /*6ab90*/  IMAD R29, R29, 0x100, R18 ;  /* 0x000001001d1d7824 */ /* 0x000fe400078e0212 */
[----:B------:R-:W-:Y:S02]  /*6aba0*/  IMAD R0, R0, 0x100, R19 ;  /* 0x0000010000007824 */ /* 0x000fe400078e0213 */
[----:B--2---:R-:W-:Y:S01]  /*6abb0*/  HMMA.16816.F32 R12, R12, R2, R8 ;  /* 0x000000020c0c723c */ /* 0x004fe20000001808 */
[----:B----4-:R-:W-:Y:S04]  /*6abc0*/  STL.64 [R1+0x3680], R26 ;  /* 0x0036801a01007387 */ /* 0x010fe80000100a00 */
        /* <DEDUP_REMOVED lines=15> */
[----:B------:R-:W2:Y:S04]  /*6acc0*/  LDL.LU.64 R10, [R1+0x36c0] ;  /* 0x0036c000010a7983 */ /* 0x000ea80000300a00 */
[----:B------:R-:W2:Y:S04]  /*6acd0*/  LDL.LU.64 R8, [R1+0x36b8] ;  /* 0x0036b80001087983 */ /* 0x000ea80000300a00 */
[----:B------:R-:W-:Y:S04]  /*6ace0*/  STL.64 [R1+0x2e0], R12 ;  /* 0x0002e00c01007387 */ /* 0x000fe80000100a00 */
[----:B------:R0:W-:Y:S04]  /*6acf0*/  STL.64 [R1+0x2e8], R14 ;  /* 0x0002e80e01007387 */ /* 0x0001e80000100a00 */
[----:B0-----:R-:W2:Y:S01]  /*6ad00*/  LDL.LU R15, [R1+0x100] ;  /* 0x00010000010f7983 */ /* 0x001ea20000300800 */
[----:B------:R-:W-:-:S02]  /*6ad10*/  F2FP.F16.E5M2.UNPACK_B R13, R28 ;  /* 0x0000001cff0d723e */ /* 0x000fc400020004ff */
[----:B------:R-:W-:Y:S01]  /*6ad20*/  F2FP.F16.E5M2.UNPACK_B R14, R29 ;  /* 0x0000001dff0e723e */ /* 0x000fe200020004ff */
[----:B------:R-:W-:Y:S04]  /*6ad30*/  STL [R1+0x35b4], R2 ;  /* 0x0035b40201007387 */ /* 0x000fe80000100800 */
[----:B------:R-:W-:Y:S04]  /*6ad40*/  STL [R1+0x35b0], R3 ;  /* 0x0035b00301007387 */ /* 0x000fe80000100800 */
[----:B------:R-:W3:Y:S04]  /*6ad50*/  LDL.LU R28, [R1+0x36b0] ;  /* 0x0036b000011c7983 */ /* 0x000ee80000300800 */
[----:B------:R-:W3:Y:S01]  /*6ad60*/  LDL.LU R29, [R1+0x36ac] ;  /* 0x0036ac00011d7983 */ /* 0x000ee20000300800 */
[----:B--2---:R-:W-:-:S02]  /*6ad70*/  F2FP.F16.E5M2.UNPACK_B R12, R15 ;  /* 0x0000000fff0c723e */ /* 0x004fc400020004ff */
[----:B------:R-:W-:Y:S02]  /*6ad80*/  F2FP.F16.E5M2.UNPACK_B R15, R0 ;  /* 0x00000000ff0f723e */ /* 0x000fe400020004ff */
[----:B------:R-:W2:Y:S05]  /*6ad90*/  LDL.LU R0, [R1+0x36a8] ;  /* 0x0036a80001007983 */ /* 0x000eaa0000300800 */
[----:B------:R-:W-:-:S15]  /*6ada0*/  HMMA.16816.F32 R8, R12, R4, R8 ;  /* 0x000000040c08723c */ /* 0x000fde0000001808 */
        /* <DEDUP_REMOVED lines=59> */
[----:B0-----:R-:W2:Y:S04]  /*6b160*/  LDL.LU R20, [R1+0xed0] ;  /* 0x000ed00001147983 */ /* 0x001ea80000300800 */
[----:B------:R-:W2:Y:S04]  /*6b170*/  LDL.LU R21, [R1+0xed4] ;  /* 0x000ed40001157983 */ /* 0x000ea80000300800 */
[----:B------:R-:W2:Y:S04]  /*6b180*/  LDL.LU R22, [R1+0xed8] ;  /* 0x000ed80001167983 */ /* 0x000ea80000300800 */
[----:B------:R-:W2:Y:S04]  /*6b190*/  LDL.LU R23, [R1+0xedc] ;  /* 0x000edc0001177983 */ /* 0x000ea80000300800 */
[----:B-1----:R-:W2:Y:S04]  /*6b1a0*/  LDL.LU R24, [R1+0xef0] ;  /* 0x000ef00001187983 */ /* 0x002ea80000300800 */
[----:B------:R-:W2:Y:S04]  /*6b1b0*/  LDL.LU R25, [R1+0xef4] ;  /* 0x000ef40001197983 */ /* 0x000ea80000300800 */
[----:B----4-:R-:W4:Y:S04]  /*6b1c0*/  LDL.LU R26, [R1+0xef8] ;  /* 0x000ef800011a7983 */ /* 0x010f280000300800 */
[----:B------:R-:W4:Y:S01]  /*6b1d0*/  LDL.LU R27, [R1+0xefc] ;  /* 0x000efc00011b7983 */ /* 0x000f220000300800 */
[----:B------:R-:W-:-:S02]  /*6b1e0*/  IMAD.MOV.U32 R3, RZ, RZ, R4 ;  /* 0x000000ffff037224 */ /* 0x000fc400078e0004 */
[----:B------:R-:W-:Y:S02]  /*6b1f0*/  IMAD.MOV.U32 R2, RZ, RZ, R5 ;  /* 0x000000ffff027224 */ /* 0x000fe400078e0005 */
[----:B------:R-:W-:Y:S02]  /*6b200*/  IMAD.MOV.U32 R5, RZ, RZ, R6 ;  /* 0x000000ffff057224 */ /* 0x000fe400078e0006 */
[----:B------:R-:W-:Y:S02]  /*6b210*/  IMAD.MOV.U32 R4, RZ, RZ, R7 ;  /* 0x000000ffff047224 */ /* 0x000fe400078e0007 */
[----:B------:R-:W-:Y:S02]  /*6b220*/  IMAD.MOV.U32 R7, RZ, RZ, R8 ;  /* 0x000000ffff077224 */ /* 0x000fe400078e0008 */
[----:B------:R-:W-:Y:S02]  /*6b230*/  IMAD.MOV.U32 R6, RZ, RZ, R9 ;  /* 0x000000ffff067224 */ /* 0x000fe400078e0009 */
[----:B------:R-:W-:-:S02]  /*6b240*/  IMAD.MOV.U32 R9, RZ, RZ, R10 ;  /* 0x000000ffff097224 */ /* 0x000fc400078e000a */
[----:B------:R-:W-:Y:S01]  /*6b250*/  IMAD.MOV.U32 R8, RZ, RZ, R11 ;  /* 0x000000ffff087224 */ /* 0x000fe200078e000b */
[----:B----4-:R0:W-:Y:S04]  /*6b260*/  STL.64 [R1+0x3538], R26 ;  /* 0x0035381a01007387 */ /* 0x0101e80000100a00 */
[----:B--2---:R1:W-:Y:S01]  /*6b270*/  STL.64 [R1+0x3530], R24 ;  /* 0x0035301801007387 */ /* 0x0043e20000100a00 */
[----:B0-----:R-:W-:Y:S02]  /*6b280*/  IMAD.MOV.U32 R26, RZ, RZ, R9 ;  /* 0x000000ffff1a7224 */ /* 0x001fe400078e0009 */
[----:B------:R-:W-:Y:S02]  /*6b290*/  IMAD.MOV.U32 R27, RZ, RZ, R8 ;  /* 0x000000ffff1b7224 */ /* 0x000fe400078e0008 */
[----:B-1----:R-:W-:-:S02]  /*6b2a0*/  IMAD.MOV.U32 R24, RZ, RZ, R7 ;  /* 0x000000ffff187224 */ /* 0x002fc400078e0007 */
[----:B------:R-:W-:Y:S01]  /*6b2b0*/  IMAD.MOV.U32 R25, RZ, RZ, R6 ;  /* 0x000000ffff197224 */ /* 0x000fe200078e0006 */
[----:B------:R-:W-:Y:S04]  /*6b2c0*/  STL.64 [R1+0x3550], R26 ;  /* 0x0035501a01007387 */ /* 0x000fe80000100a00 */
[----:B------:R-:W-:Y:S04]  /*6b2d0*/  STL.64 [R1+0x3568], R24 ;  /* 0x0035681801007387 */ /* 0x000fe80000100a00 */
[----:B------:R-:W-:Y:S04]  /*6b2e0*/  STL.64 [R1+0x3518], R22 ;  /* 0x0035181601007387 */ /* 0x000fe80000100a00 */
[----:B------:R0:W-:Y:S04]  /*6b2f0*/  STL.64 [R1+0x3510], R20 ;  /* 0x0035101401007387 */ /* 0x0001e80000100a00 */
[----:B0-----:R-:W2:Y:S04]  /*6b300*/  LDL.LU R20, [R1+0xee0] ;  /* 0x000ee00001147983 */ /* 0x001ea80000300800 */
[----:B------:R-:W2:Y:S04]  /*6b310*/  LDL.LU R21, [R1+0xee4] ;  /* 0x000ee40001157983 */ /* 0x000ea80000300800 */
[----:B------:R-:W4:Y:S01]  /*6b320*/  LDL.LU R22, [R1+0xee8] ;  /* 0x000ee80001167983 */ /* 0x000f220000300800 */
[----:B------:R-:W-:-:S02]  /*6b330*/  IMAD.MOV.U32 R26, RZ, RZ, R5 ;  /* 0x000000ffff1a7224 */ /* 0x000fc400078e0005 */
[----:B------:R-:W-:Y:S02]  /*6b340*/  IMAD.MOV.U32 R27, RZ, RZ, R4 ;  /* 0x000000ffff1b7224 */ /* 0x000fe400078e0004 */
[----:B------:R-:W-:Y:S02]  /*6b350*/  IMAD.MOV.U32 R23, RZ, RZ, R0 ;  /* 0x000000ffff177224 */ /* 0x000fe400078e0000 */
[----:B------:R-:W3:Y:S04]  /*6b360*/  LDL.LU R0, [R1+0x3620] ;  /* 0x0036200001007983 */ /* 0x000ee80000300800 */
[----:B------:R-:W-:Y:S04]  /*6b370*/  STL.64 [R1+0x3580], R26 ;  /* 0x0035801a01007387 */ /* 0x000fe80000100a00 */
[----:B----4-:R-:W-:Y:S04]  /*6b380*/  STL.64 [R1+0x3548], R22 ;  /* 0x0035481601007387 */ /* 0x010fe80000100a00 */
[----:B--2---:R0:W-:Y:S04]  /*6b390*/  STL.64 [R1+0x3540], R20 ;  /* 0x0035401401007387 */ /* 0x0041e80000100a00 */
        /* <DEDUP_REMOVED lines=8> */
[----:B0-----:R-:W2:Y:S04]  /*6b420*/  LDL.LU R20, [R1+0xf10] ;  /* 0x000f100001147983 */ /* 0x001ea80000300800 */
[----:B------:R-:W2:Y:S04]  /*6b430*/  LDL.LU R21, [R1+0xf14] ;  /* 0x000f140001157983 */ /* 0x000ea80000300800 */
[----:B------:R-:W4:Y:S01]  /*6b440*/  LDL.LU R22, [R1+0xf18] ;  /* 0x000f180001167983 */ /* 0x000f220000300800 */
[----:B---3--:R-:W-:-:S03]  /*6b450*/  IMAD.MOV.U32 R23, RZ, RZ, R0 ;  /* 0x000000ffff177224 */ /* 0x008fc600078e0000 */
[----:B------:R-:W3:Y:S04]  /*6b460*/  LDL.LU R0, [R1+0x32cc] ;  /* 0x0032cc0001007983 */ /* 0x000ee80000300800 */
[----:B------:R-:W3:Y:S04]  /*6b470*/  LDL.LU R29, [R1+0x32c8] ;  /* 0x0032c800011d7983 */ /* 0x000ee80000300800 */
        /* <DEDUP_REMOVED lines=48> */
[----:B------:R-:W4:Y:S01]  /*6b780*/  LDL.LU R23, [R1+0xf3c] ;  /* 0x000f3c0001177983 */ /* 0x000f220000300800 */
[C---:B------:R-:W-:Y:S03]  /*6b790*/  HMMA.16816.F32 R8, R12.reuse, R18, R8 ;  /* 0x000000120c08723c */ /* 0x040fe60000001808 */
        /* <DEDUP_REMOVED lines=38> */
[----:B0-----:R-:W4:Y:S04]  /*6ba00*/  LDL.LU.64 R26, [R1+0x35d8] ;  /* 0x0035d800011a7983 */ /* 0x001f280000300a00 */
[----:B------:R-:W4:Y:S01]  /*6ba10*/  LDL.LU.64 R24, [R1+0x35d0] ;  /* 0x0035d00001187983 */ /* 0x000f220000300a00 */
[----:B---3--:R-:W-:Y:S01]  /*6ba20*/  IMAD R29, R29, 0x100, R0 ;  /* 0x000001001d1d7824 */ /* 0x008fe200078e0200 */
[----:B----4-:R-:W-:-:S15]  /*6ba30*/  HMMA.16816.F32 R24, R12, R4, R24 ;  /* 0x000000040c18723c */ /* 0x010fde0000001818 */
[----:B------:R-:W-:-:S04]  /*6ba40*/  NOP ;  /* 0x0000000000007918 */ /* 0x000fc80000000000 */
[----:B------:R-:W-:Y:S04]  /*6ba50*/  STL.64 [R1+0xf40], R24 ;  /* 0x000f401801007387 */ /* 0x000fe80000100a00 */
[----:B------:R0:W-:Y:S04]  /*6ba60*/  STL.64 [R1+0xf48], R26 ;  /* 0x000f481a01007387 */ /* 0x0001e80000100a00 */
[----:B0-----:R-:W2:Y:S04]  /*6ba70*/  LDL.LU.64 R26, [R1+0x35c8] ;  /* 0x0035c800011a7983 */ /* 0x001ea80000300a00 */
[----:B------:R-:W3:Y:S04]  /*6ba80*/  LDL.LU.64 R24, [R1+0x35c0] ;  /* 0x0035c00001187983 */ /* 0x000ee80000300a00 */
[----:B------:R-:W4:Y:S01]  /*6ba90*/  LDL.LU R0, [R1+0x35bc] ;  /* 0x0035bc0001007983 */ /* 0x000f220000300800 */
[----:B--2---:R-:W-:-:S02]  /*6baa0*/  IMAD R27, R27, 0x100, R2 ;  /* 0x000001001b1b7824 */ /* 0x004fc400078e0202 */
[----:B----4-:R-:W-:Y:S02]  /*6bab0*/  IMAD R0, R0, 0x100, R28 ;  /* 0x0000010000007824 */ /* 0x010fe400078e021c */
[----:B------:R-:W-:Y:S01]  /*6bac0*/  IMAD R26, R26, 0x100, R3 ;  /* 0x000001001a1a7824 */ /* 0x000fe200078e0203 */
[----:B------:R-:W2:Y:S04]  /*6bad0*/  LDL.LU R28, [R1+0x35b8] ;  /* 0x0035b800011c7983 */ /* 0x000ea80000300800 */
[----:B------:R-:W4:Y:S04]  /*6bae0*/  LDL.LU R2, [R1+0x35b4] ;  /* 0x0035b40001027983 */ /* 0x000f280000300800 */
[----:B------:R-:W4:Y:S02]  /*6baf0*/  LDL.LU R3, [R1+0x35b0] ;  /* 0x0035b00001037983 */ /* 0x000f240000300800 */
[----:B----4-:R-:W-:Y:S02]  /*6bb00*/  HMMA.16816.F32 R12, R12, R2, R20 ;  /* 0x000000020c0c723c */ /* 0x010fe40000001814 */
[----:B------:R-:W3:Y:S04]  /*6bb10*/  LDL.LU.64 R22, [R1+0x35a8] ;  /* 0x0035a80001167983 */ /* 0x000ee80000300a00 */
[----:B------:R-:W3:-:S13]  /*6bb20*/  LDL.LU.64 R20, [R1+0x35a0] ;  /* 0x0035a00001147983 */ /* 0x000eda0000300a00 */
[----:B------:R0:W-:Y:S04]  /*6bb30*/  STL.64 [R1+0x2d0], R12 ;  /* 0x0002d00c01007387 */ /* 0x0001e80000100a00 */
[----:B------:R1:W-:Y:S01]  /*6bb40*/  STL.64 [R1+0x2d8], R14 ;  /* 0x0002d80e01007387 */ /* 0x0003e20000100a00 */
[----:B0-----:R-:W-:Y:S02]  /*6bb50*/  F2FP.F16.E5M2.UNPACK_B R12, R29 ;  /* 0x0000001dff0c723e */ /* 0x001fe400020004ff */
[----:B------:R-:W-:Y:S02]  /*6bb60*/  F2FP.F16.E5M2.UNPACK_B R13, R0 ;  /* 0x00000000ff0d723e */ /* 0x000fe400020004ff */
[----:B-1----:R-:W-:Y:S02]  /*6bb70*/  F2FP.F16.E5M2.UNPACK_B R14, R27 ;  /* 0x0000001bff0e723e */ /* 0x002fe400020004ff */
[----:B------:R-:W-:Y:S01]  /*6bb80*/  F2FP.F16.E5M2.UNPACK_B R15, R26 ;  /* 0x0000001aff0f723e */ /* 0x000fe200020004ff */
[----:B------:R-:W2:Y:S04]  /*6bb90*/  LDL.LU R29, [R1+0x359c] ;  /* 0x00359c00011d7983 */ /* 0x000ea80000300800 */
[----:B------:R-:W4:Y:S02]  /*6bba0*/  LDL.LU R0, [R1+0x3598] ;  /* 0x0035980001007983 */ /* 0x000f240000300800 */
        /* <DEDUP_REMOVED lines=30> */
[----:B------:R-:W2:Y:S01]  /*6bd90*/  LDL.LU.64 R24, [R1+0x3520] ;  /* 0x0035200001187983 */ /* 0x000ea20000300a00 */
        /* <DEDUP_REMOVED lines=16> */
[----:B0-----:R-:W2:Y:S04]  /*6bea0*/  LDL.LU.64 R18, [R1+0x34f8] ;  /* 0x0034f80001127983 */ /* 0x001ea80000300a00 */
[----:B------:R-:W3:Y:S04]  /*6beb0*/  LDL.LU.64 R16, [R1+0x34f0] ;  /* 0x0034f00001107983 */ /* 0x000ee80000300a00 */
        /* <DEDUP_REMOVED lines=18> */
[----:B------:R-:W-:Y:S04]  /*6bfe0*/  STL [R1+0x425c], R2 ;  /* 0x00425c0201007387 */ /* 0x000fe80000100800 */
[----:B------:R-:W-:Y:S04]  /*6bff0*/  STL [R1+0x4258], R3 ;  /* 0x0042580301007387 */ /* 0x000fe80000100800 */
[----:B------:R-:W-:Y:S04]  /*6c000*/  STL [R1+0x423c], R28 ;  /* 0x00423c1c01007387 */ /* 0x000fe80000100800 */
[----:B------:R-:W-:Y:S04]  /*6c010*/  STL [R1+0x4238], R29 ;  /* 0x0042381d01007387 */ /* 0x000fe80000100800 */
[----:B------:R-:W-:Y:S04]  /*6c020*/  STL.64 [R1+0x41e0], R26 ;  /* 0x0041e01a01007387 */ /* 0x000fe80000100a00 */
[----:B------:R0:W-:Y:S04]  /*6c030*/  STL.64 [R1+0x41d8], R24 ;  /* 0x0041d81801007387 */ /* 0x0001e80000100a00 */
[----:B0-----:R-:W3:Y:S04]  /*6c040*/  LDL.LU R24, [R1+0xe70] ;  /* 0x000e700001187983 */ /* 0x001ee80000300800 */
[----:B------:R-:W3:Y:S04]  /*6c050*/  LDL.LU R25, [R1+0xe74] ;  /* 0x000e740001197983 */ /* 0x000ee80000300800 */
[----:B------:R-:W3:Y:S04]  /*6c060*/  LDL.LU R26, [R1+0xe78] ;  /* 0x000e7800011a7983 */ /* 0x000ee80000300800 */
[----:B------:R-:W3:Y:S04]  /*6c070*/  LDL.LU R27, [R1+0xe7c] ;  /* 0x000e7c00011b7983 */ /* 0x000ee80000300800 */
[----:B----4-:R-:W-:Y:S01]  /*6c080*/  STL [R1+0x34f0], R0 ;  /* 0x0034f00001007387 */ /* 0x010fe20000100800 */
        /* <DEDUP_REMOVED lines=23> */
[----:B------:R-:W2:Y:S04]  /*6c200*/  LDL.LU.64 R4, [R1+0x4288] ;  /* 0x0042880001047983 */ /* 0x000ea80000300a00 */
[----:B------:R-:W-:Y:S04]  /*6c210*/  STL [R1+0x41b0], R17 ;  /* 0x0041b01101007387 */ /* 0x000fe80000100800 */
[----:B------:R-:W-:Y:S04]  /*6c220*/  STL.64 [R1+0x4230], R18 ;  /* 0x0042301201007387 */ /* 0x000fe80000100a00 */
[----:B------:R3:W-:Y:S01]  /*6c230*/  STL [R1+0x4228], R16 ;  /* 0x0042281001007387 */ /* 0x0007e20000100800 */
[C---:B----4-:R-:W-:Y:S08]  /*6c240*/  HMMA.16816.F32 R20, R12.reuse, R10, R20 ;  /* 0x0000000a0c14723c */ /* 0x050ff00000001814 */
[C---:B---3--:R-:W-:Y:S01]  /*6c250*/  HMMA.16816.F32 R16, R12.reuse, R8, R24 ;  /* 0x000000080c10723c */ /* 0x048fe20000001818 */
[----:B------:R-:W3:Y:S10]  /*6c260*/  LDL R26, [R1] ;  /* 0x00000000011a7983 */ /* 0x000ef40000100800 */
[----:B------:R0:W-:Y:S04]  /*6c270*/  STL.64 [R1+0xe80], R20 ;  /* 0x000e801401007387 */ /* 0x0001e80000100a00 */
[----:B------:R1:W-:Y:S04]  /*6c280*/  STL.64 [R1+0xe88], R22 ;  /* 0x000e881601007387 */ /* 0x0003e80000100a00 */
[----:B------:R-:W-:Y:S04]  /*6c290*/  STL.64 [R1+0xe70], R16 ;  /* 0x000e701001007387 */ /* 0x000fe80000100a00 */
[----:B------:R-:W-:Y:S04]  /*6c2a0*/  STL.64 [R1+0xe78], R18 ;  /* 0x000e781201007387 */ /* 0x000fe80000100a00 */
[----:B------:R-:W3:Y:S04]  /*6c2b0*/  LDL R27, [R1+0x4] ;  /* 0x00000400011b7983 */ /* 0x000ee80000100800 */
[----:B---3--:R-:W-:Y:S04]  /*6c2c0*/  STL.64 [R1+0x41f8], R26 ;  /* 0x0041f81a01007387 */ /* 0x008fe80000100a00 */
[----:B0-----:R-:W3:Y:S04]  /*6c2d0*/  LDL.LU R20, [R1+0xe10] ;  /* 0x000e100001147983 */ /* 0x001ee80000300800 */
[----:B------:R-:W3:Y:S04]  /*6c2e0*/  LDL.LU R21, [R1+0xe14] ;  /* 0x000e140001157983 */ /* 0x000ee80000300800 */
[----:B-1----:R-:W4:Y:S04]  /*6c2f0*/  LDL.LU R22, [R1+0xe18] ;  /* 0x000e180001167983 */ /* 0x002f280000300800 */
[----:B------:R-:W4:Y:S04]  /*6c300*/  LDL.LU R23, [R1+0xe1c] ;  /* 0x000e1c0001177983 */ /* 0x000f280000300800 */
[----:B----4-:R-:W-:Y:S04]  /*6c310*/  STL.64 [R1+0x4208], R22 ;  /* 0x0042081601007387 */ /* 0x010fe80000100a00 */
[----:B---3--:R0:W-:Y:S04]  /*6c320*/  STL.64 [R1+0x4200], R20 ;  /* 0x0042001401007387 */ /* 0x0081e80000100a00 */
[----:B------:R-:W3:Y:S04]  /*6c330*/  LDL R24, [R1+0x8] ;  /* 0x0000080001187983 */ /* 0x000ee80000100800 */
[----:B------:R-:W3:Y:S04]  /*6c340*/  LDL R25, [R1+0xc] ;  /* 0x00000c0001197983 */ /* 0x000ee80000100800 */
[----:B---3--:R-:W-:Y:S04]  /*6c350*/  STL.64 [R1+0x4210], R24 ;  /* 0x0042101801007387 */ /* 0x008fe80000100a00 */
        /* <DEDUP_REMOVED lines=38> */
[----:B------:R-:W3:Y:S01]  /*6c5c0*/  LDL R26, [R1+0x10] ;  /* 0x00001000011a7983 */ /* 0x000ee20000100800 */
[C---:B--2---:R-:W-:Y:S03]  /*6c5d0*/  HMMA.16816.F32 R16, R12.reuse, R6, R16 ;  /* 0x000000060c10723c */ /* 0x044fe60000001810 */
[----:B---3--:R0:W-:Y:S04]  /*6c5e0*/  STL [R1+0x4240], R26 ;  /* 0x0042401a01007387 */ /* 0x0081e80000100800 */
[----:B0-----:R-:W2:Y:S04]  /*6c5f0*/  LDL.LU R26, [R1+0x32e8] ;  /* 0x0032e800011a7983 */ /* 0x001ea80000300800 */
[----:B------:R-:W3:Y:S04]  /*6c600*/  LDL R27, [R1+0x14] ;  /* 0x00001400011b7983 */ /* 0x000ee80000100800 */
[----:B------:R-:W3:Y:S04]  /*6c610*/  LDL.LU R20, [R1+0xe30] ;  /* 0x000e300001147983 */ /* 0x000ee80000300800 */
[----:B------:R-:W3:Y:S04]  /*6c620*/  LDL.LU R21, [R1+0xe34] ;  /* 0x000e340001157983 */ /* 0x000ee80000300800 */
        /* <DEDUP_REMOVED lines=10> */
[----:B0-----:R-:W3:Y:S04]  /*6c6d0*/  LDL.LU.64 R18, [R1+0x4280] ;  /* 0x0042800001127983 */ /* 0x001ee80000300a00 */
[----:B------:R-:W3:Y:S01]  /*6c6e0*/  LDL.LU.64 R16, [R1+0x4278] ;  /* 0x0042780001107983 */ /* 0x000ee20000300a00 */
[----:B--2---:R-:W-:Y:S01]  /*6c6f0*/  IMAD R26, R26, 0x100, R28 ;  /* 0x000001001a1a7824 */ /* 0x004fe200078e021c */
[----:B---3--:R-:W-:-:S15]  /*6c700*/  HMMA.16816.F32 R16, R12, R4, R16 ;  /* 0x000000040c10723c */ /* 0x008fde0000001810 */
        /* <DEDUP_REMOVED lines=24> */
[----:B------:R-:W-:Y:S01]  /*6c890*/  F2FP.F16.E5M2.UNPACK_B R13, R28 ;  /* 0x0000001cff0d723e */ /* 0x000fe200020004ff */
[----:B------:R-:W3:Y:S01]  /*6c8a0*/  LDL.LU R26, [R1+0x4240] ;  /* 0x00424000011a7983 */ /* 0x000ee20000300800 */
[----:B-1----:R-:W-:Y:S02]  /*6c8b0*/  F2FP.F16.E5M2.UNPACK_B R14, R29 ;  /* 0x0000001dff0e723e */ /* 0x002fe400020004ff */
[----:B------:R-:W-:Y:S01]  /*6c8c0*/  F2FP.F16.E5M2.UNPACK_B R15, R0 ;  /* 0x00000000ff0f723e */ /* 0x000fe200020004ff */
[----:B------:R-:W3:Y:S04]  /*6c8d0*/  LDL.LU R28, [R1+0x423c] ;  /* 0x00423c00011c7983 */ /* 0x000ee80000300800 */
[----:B------:R-:W3:Y:S02]  /*6c8e0*/  LDL.LU R29, [R1+0x4238] ;  /* 0x00423800011d7983 */ /* 0x000ee40000300800 */
[----:B--2---:R-:W-:-:S15]  /*6c8f0*/  HMMA.16816.F32 R16, R12, R24, R16 ;  /* 0x000000180c10723c */ /* 0x004fde0000001810 */
        /* <DEDUP_REMOVED lines=170> */
[----:B------:R-:W-:Y:S01]  /*6d3a0*/  IMAD R4, R20, 0x100, R11 ;  /* 0x0000010014047824 */ /* 0x000fe200078e020b */
[----:B------:R-:W-:Y:S01]  /*6d3b0*/  STL [R1+0x408c], R2 ;  /* 0x00408c0201007387 */ /* 0x000fe20000100800 */
[----:B------:R-:W-:-:S03]  /*6d3c0*/  IMAD R0, R0, 0x100, R21 ;  /* 0x0000010000007824 */ /* 0x000fc600078e0215 */
        /* <DEDUP_REMOVED lines=26> */
[----:B0-----:R-:W2:Y:S04]  /*6d570*/  LDL R6, [R1+0x8] ;  /* 0x0000080001067983 */ /* 0x001ea80000100800 */
[----:B------:R-:W2:Y:S04]  /*6d580*/  LDL R7, [R1+0xc] ;  /* 0x00000c0001077983 */ /* 0x000ea80000100800 */
[----:B------:R-:W2:Y:S04]  /*6d590*/  LDL.64 R28, [R1] ;  /* 0x00000000011c7983 */ /* 0x000ea80000100a00 */
        /* <DEDUP_REMOVED lines=39> */
[----:B------:R0:W-:Y:S04]  /*6d810*/  STL [R1+0x4094], R2 ;  /* 0x0040940201007387 */ /* 0x0001e80000100800 */
[----:B------:R-:W3:Y:S04]  /*6d820*/  LDL.LU.64 R26, [R1+0x4138] ;  /* 0x00413800011a7983 */ /* 0x000ee80000300a00 */
[----:B------:R-:W3:Y:S04]  /*6d830*/  LDL.LU.64 R24, [R1+0x4130] ;  /* 0x0041300001187983 */ /* 0x000ee80000300a00 */
[----:B------:R1:W-:Y:S04]  /*6d840*/  STL.64 [R1+0xd30], R4 ;  /* 0x000d300401007387 */ /* 0x0003e80000100a00 */
[----:B------:R4:W-:Y:S01]  /*6d850*/  STL.64 [R1+0xd38], R6 ;  /* 0x000d380601007387 */ /* 0x0009e20000100a00 */
[----:B0-----:R-:W-:-:S03]  /*6d860*/  IMAD.MOV.U32 R2, RZ, RZ, R28 ;  /* 0x000000ffff027224 */ /* 0x001fc600078e001c */
[----:B-1----:R-:W2:Y:S04]  /*6d870*/  LDL.LU R4, [R1+0xca0] ;  /* 0x000ca00001047983 */ /* 0x002ea80000300800 */
[----:B------:R-:W2:Y:S04]  /*6d880*/  LDL.LU R5, [R1+0xca4] ;  /* 0x000ca40001057983 */ /* 0x000ea80000300800 */
[----:B----4-:R-:W4:Y:S04]  /*6d890*/  LDL.LU R6, [R1+0xca8] ;  /* 0x000ca80001067983 */ /* 0x010f280000300800 */
[----:B------:R-:W4:Y:S01]  /*6d8a0*/  LDL.LU R7, [R1+0xcac] ;  /* 0x000cac0001077983 */ /* 0x000f220000300800 */
        /* <DEDUP_REMOVED lines=12> */
[----:B0-----:R-:W3:Y:S04]  /*6d970*/  LDL.LU.64 R26, [R1+0x4110] ;  /* 0x00411000011a7983 */ /* 0x001ee80000300a00 */
[----:B------:R-:W2:Y:S04]  /*6d980*/  LDL.LU.64 R24, [R1+0x4108] ;  /* 0x0041080001187983 */ /* 0x000ea80000300a00 */
[----:B------:R0:W-:Y:S04]  /*6d990*/  STL [R1+0x4074], R28 ;  /* 0x0040741c01007387 */ /* 0x0001e80000100800 */
[----:B0-----:R-:W2:Y:S04]  /*6d9a0*/  LDL.LU R28, [R1+0x3328] ;  /* 0x00332800011c7983 */ /* 0x001ea80000300800 */
[----:B------:R0:W-:Y:S04]  /*6d9b0*/  STL [R1+0x4070], R29 ;  /* 0x0040701d01007387 */ /* 0x0001e80000100800 */
[----:B0-----:R-:W2:Y:S01]  /*6d9c0*/  LDL.LU R29, [R1+0x332c] ;  /* 0x00332c00011d7983 */ /* 0x001ea20000300800 */
        /* <DEDUP_REMOVED lines=58> */
[----:B0-----:R-:W3:Y:S04]  /*6dd70*/  LDL.LU.64 R6, [R1+0x40a0] ;  /* 0x0040a00001067983 */ /* 0x001ee80000300a00 */
[----:B------:R-:W4:Y:S01]  /*6dd80*/  LDL.LU.64 R4, [R1+0x4098] ;  /* 0x0040980001047983 */ /* 0x000f220000300a00 */
[----:B--2---:R-:W-:Y:S03]  /*6dd90*/  HMMA.16816.F32 R16, R12, R8, R16 ;  /* 0x000000080c10723c */ /* 0x004fe60000001810 */
[----:B------:R-:W-:Y:S04]  /*6dda0*/  STL.64 [R1+0x3fc8], R10 ;  /* 0x003fc80a01007387 */ /* 0x000fe80000100a00 */
[----:B------:R-:W-:-:S12]  /*6ddb0*/  STL.64 [R1+0x3fc0], R8 ;  /* 0x003fc00801007387 */ /* 0x000fd80000100a00 */
[----:B------:R-:W-:Y:S04]  /*6ddc0*/  STL.64 [R1+0xc90], R16 ;  /* 0x000c901001007387 */ /* 0x000fe80000100a00 */
[----:B------:R3:W-:Y:S04]  /*6ddd0*/  STL.64 [R1+0xc98], R18 ;  /* 0x000c981201007387 */ /* 0x0007e80000100a00 */
[----:B------:R-:W-:Y:S01]  /*6dde0*/  STL [R1+0x4090], R15 ;  /* 0x0040900f01007387 */ /* 0x000fe20000100800 */
[C---:B---3--:R-:W-:Y:S08]  /*6ddf0*/  HMMA.16816.F32 R16, R12.reuse, R6, R20 ;  /* 0x000000060c10723c */ /* 0x048ff00000001814 */
[----:B----4-:R-:W-:Y:S11]  /*6de00*/  HMMA.16816.F32 R8, R12, R4, R24 ;  /* 0x000000040c08723c */ /* 0x010ff60000001818 */
        /* <DEDUP_REMOVED lines=19> */
[----:B0-----:R-:W-:-:S02]  /*6df40*/  IMAD.MOV.U32 R22, RZ, RZ, R2 ;  /* 0x000000ffff167224 */ /* 0x001fc400078e0002 */
[----:B------:R-:W-:Y:S01]  /*6df50*/  IMAD.MOV.U32 R23, RZ, RZ, R3 ;  /* 0x000000ffff177224 */ /* 0x000fe200078e0003 */
[----:B---3--:R-:W-:Y:S04]  /*6df60*/  STL.64 [R1+0x4028], R26 ;  /* 0x0040281a01007387 */ /* 0x008fe80000100a00 */
[----:B--2---:R-:W-:Y:S04]  /*6df70*/  STL.64 [R1+0x4020], R24 ;  /* 0x0040201801007387 */ /* 0x004fe80000100a00 */
[----:B------:R-:W2:Y:S04]  /*6df80*/  LDL.LU R2, [R1+0x4094] ;  /* 0x0040940001027983 */ /* 0x000ea80000300800 */
[----:B-1----:R-:W3:Y:S04]  /*6df90*/  LDL.64 R20, [R1+0x8] ;  /* 0x0000080001147983 */ /* 0x002ee80000100a00 */
[----:B------:R0:W-:Y:S02]  /*6dfa0*/  STL.64 [R1+0x4048], R22 ;  /* 0x0040481601007387 */ /* 0x0001e40000100a00 */
[----:B0-----:R-:W-:-:S02]  /*6dfb0*/  IMAD.MOV.U32 R23, RZ, RZ, R0 ;  /* 0x000000ffff177224 */ /* 0x001fc400078e0000 */
[----:B---3--:R-:W-:Y:S04]  /*6dfc0*/  STL.64 [R1+0x4040], R20 ;  /* 0x0040401401007387 */ /* 0x008fe80000100a00 */
[----:B------:R-:W3:Y:S04]  /*6dfd0*/  LDL.LU R24, [R1+0xc30] ;  /* 0x000c300001187983 */ /* 0x000ee80000300800 */
[----:B------:R-:W3:Y:S01]  /*6dfe0*/  LDL.LU R25, [R1+0xc34] ;  /* 0x000c340001197983 */ /* 0x000ee20000300800 */
[----:B--2---:R-:W-:-:S03]  /*6dff0*/  IMAD.MOV.U32 R22, RZ, RZ, R2 ;  /* 0x000000ffff167224 */ /* 0x004fc600078e0002 */
        /* <DEDUP_REMOVED lines=20> */
[----:B---3--:R0:W-:Y:S04]  /*6e140*/  STL.64 [R1+0x4030], R24 ;  /* 0x0040301801007387 */ /* 0x0081e80000100a00 */
[----:B0-----:R-:W3:Y:S04]  /*6e150*/  LDL.LU R24, [R1+0xc40] ;  /* 0x000c400001187983 */ /* 0x001ee80000300800 */
[----:B------:R-:W3:Y:S04]  /*6e160*/  LDL.LU R25, [R1+0xc44] ;  /* 0x000c440001197983 */ /* 0x000ee80000300800 */
[----:B------:R-:W2:Y:S04]  /*6e170*/  LDL.LU R26, [R1+0xc48] ;  /* 0x000c4800011a7983 */ /* 0x000ea80000300800 */
[----:B------:R-:W2:Y:S01]  /*6e180*/  LDL.LU R27, [R1+0xc4c] ;  /* 0x000c4c00011b7983 */ /* 0x000ea20000300800 */
[----:B----4-:R-:W-:-:S02]  /*6e190*/  IMAD R28, R28, 0x100, R15 ;  /* 0x000001001c1c7824 */ /* 0x010fc400078e020f */
[----:B------:R-:W-:Y:S02]  /*6e1a0*/  IMAD R29, R29, 0x100, R2 ;  /* 0x000001001d1d7824 */ /* 0x000fe400078e0202 */
        /* <DEDUP_REMOVED lines=37> */
[----:B------:R-:W3:Y:S01]  /*6e400*/  LDL.LU R4, [R1+0x4060] ;  /* 0x0040600001047983 */ /* 0x000ee20000300800 */
[----:B------:R-:W-:-:S02]  /*6e410*/  IMAD.MOV.U32 R5, RZ, RZ, R20 ;  /* 0x000000ffff057224 */ /* 0x000fc400078e0014 */
[C---:B------:R-:W-:Y:S01]  /*6e420*/  HMMA.16816.F32 R20, R12.reuse, R22, R24 ;  /* 0x000000160c14723c */ /* 0x040fe20000001818 */
        /* <DEDUP_REMOVED lines=35> */
[C---:B--2---:R-:W-:Y:S08]  /*6e660*/  HMMA.16816.F32 R16, R12.reuse, R26, R16 ;  /* 0x0000001a0c10723c */ /* 0x044ff00000001810 */
[----:B---3--:R-:W-:Y:S11]  /*6e670*/  HMMA.16816.F32 R20, R12, R24, R20 ;  /* 0x000000180c14723c */ /* 0x008ff60000001814 */
        /* <DEDUP_REMOVED lines=20> */
[----:B----4-:R-:W-:-:S15]  /*6e7c0*/  HMMA.16816.F32 R4, R12, R20, R8 ;  /* 0x000000140c04723c */ /* 0x010fde0000001808 */
[----:B------:R-:W-:-:S04]  /*6e7d0*/  NOP ;  /* 0x0000000000007918 */ /* 0x000fc80000000000 */
[----:B------:R0:W-:Y:S04]  /*6e7e0*/  STL.64 [R1+0xbe0], R4 ;  /* 0x000be00401007387 */ /* 0x0001e80000100a00 */
[----:B------:R1:W-:Y:S04]  /*6e7f0*/  STL.64 [R1+0xbe8], R6 ;  /* 0x000be80601007387 */ /* 0x0003e80000100a00 */
[----:B--2---:R-:W-:Y:S04]  /*6e800*/  STL [R1+0x3f74], R24 ;  /* 0x003f741801007387 */ /* 0x004fe80000100800 */
[----:B------:R-:W2:Y:S04]  /*6e810*/  LDL.LU R25, [R1+0x294] ;  /* 0x0002940001197983 */ /* 0x000ea80000300800 */
[----:B------:R-:W3:Y:S04]  /*6e820*/  LDL.LU R26, [R1+0x298] ;  /* 0x00029800011a7983 */ /* 0x000ee80000300800 */
[----:B------:R-:W3:Y:S04]  /*6e830*/  LDL.LU R27, [R1+0x29c] ;  /* 0x00029c00011b7983 */ /* 0x000ee80000300800 */
[----:B0-----:R-:W4:Y:S04]  /*6e840*/  LDL.LU R4, [R1+0xba0] ;  /* 0x000ba00001047983 */ /* 0x001f280000300800 */
[----:B------:R-:W4:Y:S04]  /*6e850*/  LDL.LU R5, [R1+0xba4] ;  /* 0x000ba40001057983 */ /* 0x000f280000300800 */
        /* <DEDUP_REMOVED lines=110> */
[----:B------:R-:W-:Y:S01]  /*6ef40*/  F2FP.F16.E5M2.UNPACK_B R13, R9 ;  /* 0x00000009ff0d723e */ /* 0x000fe200020004ff */
[----:B------:R-:W3:Y:S01]  /*6ef50*/  LDL.LU R29, [R1+0x3f50] ;  /* 0x003f5000011d7983 */ /* 0x000ee20000300800 */
[----:B-1----:R-:W-:Y:S02]  /*6ef60*/  F2FP.F16.E5M2.UNPACK_B R14, R8 ;  /* 0x00000008ff0e723e */ /* 0x002fe400020004ff */
[----:B------:R-:W-:-:S07]  /*6ef70*/  F2FP.F16.E5M2.UNPACK_B R15, R0 ;  /* 0x00000000ff0f723e */ /* 0x000fce00020004ff */
        /* <DEDUP_REMOVED lines=154> */
[----:B------:R0:W-:Y:S10]  /*6f920*/  STL.64 [R1+0x3dd0], R6 ;  /* 0x003dd00601007387 */ /* 0x0001f40000100a00 */
[----:B------:R-:W-:Y:S01]  /*6f930*/  STL.64 [R1+0xaa0], R16 ;  /* 0x000aa01001007387 */ /* 0x000fe20000100a00 */
[----:B0-----:R-:W-:-:S03]  /*6f940*/  IMAD R6, R25, 0x100, R24 ;  /* 0x0000010019067824 */ /* 0x001fc600078e0218 */
[----:B------:R-:W-:Y:S04]  /*6f950*/  STL.64 [R1+0xaa8], R18 ;  /* 0x000aa81201007387 */ /* 0x000fe80000100a00 */
[----:B------:R0:W-:Y:S04]  /*6f960*/  STL.64 [R1+0x3dc8], R4 ;  /* 0x003dc80401007387 */ /* 0x0001e80000100a00 */
[----:B------:R-:W-:Y:S04]  /*6f970*/  STL.64 [R1+0xa90], R8 ;  /* 0x000a900801007387 */ /* 0x000fe80000100a00 */
[----:B------:R-:W-:Y:S01]  /*6f980*/  STL.64 [R1+0xa98], R10 ;  /* 0x000a980a01007387 */ /* 0x000fe20000100a00 */
[----:B0-----:R-:W-:-:S02]  /*6f990*/  IMAD R5, R27, 0x100, R26 ;  /* 0x000001001b057824 */ /* 0x001fc400078e021a */
[----:B------:R-:W-:Y:S01]  /*6f9a0*/  IMAD R4, R29, 0x100, R28 ;  /* 0x000001001d047824 */ /* 0x000fe200078e021c */
[----:B------:R0:W-:Y:S04]  /*6f9b0*/  STL [R1+0x100], R6 ;  /* 0x0001000601007387 */ /* 0x0001e80000100800 */
[----:B------:R-:W2:Y:S04]  /*6f9c0*/  LDL.LU R20, [R1+0xa20] ;  /* 0x000a200001147983 */ /* 0x000ea80000300800 */
        /* <DEDUP_REMOVED lines=10> */
[----:B0-----:R-:W2:Y:S04]  /*6fa70*/  LDL.64 R6, [R1+0x8] ;  /* 0x0000080001067983 */ /* 0x001ea80000100a00 */
        /* <DEDUP_REMOVED lines=164> */
[----:B------:R-:W-:-:S03]  /*704c0*/  IMAD.MOV.U32 R3, RZ, RZ, R7 ;  /* 0x000000ffff037224 */ /* 0x000fc600078e0007 */
[----:B----4-:R-:W-:Y:S04]  /*704d0*/  STL.64 [R1+0x3d58], R26 ;  /* 0x003d581a01007387 */ /* 0x010fe80000100a00 */
[----:B--2---:R0:W-:Y:S04]  /*704e0*/  STL.64 [R1+0x3d50], R24 ;  /* 0x003d501801007387 */ /* 0x0041e80000100a00 */
[----:B-1----:R-:W2:Y:S01]  /*704f0*/  LDL.64 R22, [R1+0x10] ;  /* 0x0000100001167983 */ /* 0x002ea20000100a00 */
[----:B------:R-:W-:Y:S02]  /*70500*/  IMAD.MOV.U32 R20, RZ, RZ, R4 ;  /* 0x000000ffff147224 */ /* 0x000fe400078e0004 */
[----:B------:R-:W-:Y:S01]  /*70510*/  IMAD.MOV.U32 R21, RZ, RZ, R3 ;  /* 0x000000ffff157224 */ /* 0x000fe200078e0003 */
        /* <DEDUP_REMOVED lines=93> */
[----:B--2---:R-:W-:-:S03]  /*70af0*/  IMAD R29, R29, 0x100, R22 ;  /* 0x000001001d1d7824 */ /* 0x004fc600078e0216 */
[----:B------:R-:W2:Y:S01]  /*70b00*/  LDL.LU R22, [R1+0x3da4] ;  /* 0x003da40001167983 */ /* 0x000ea20000300800 */
[----:B---3--:R-:W-:-:S03]  /*70b10*/  IMAD R21, R21, 0x100, R28 ;  /* 0x0000010015157824 */ /* 0x008fc600078e021c */
        /* <DEDUP_REMOVED lines=13> */
[----:B------:R-:W-:-:S07]  /*70bf0*/  F2FP.F16.E5M2.UNPACK_B R15, R0 ;  /* 0x00000000ff0f723e */ /* 0x000fce00020004ff */
        /* <DEDUP_REMOVED lines=164> */
[----:B------:R-:W-:Y:S04]  /*71640*/  STL.64 [R1+0x8b0], R12 ;  /* 0x0008b00c01007387 */ /* 0x000fe80000100a00 */
[----:B------:R0:W-:Y:S01]  /*71650*/  STL.64 [R1+0x8b8], R14 ;  /* 0x0008b80e01007387 */ /* 0x0001e20000100a00 */
[----:B----4-:R-:W-:-:S02]  /*71660*/  IMAD R8, R8, 0x100, R5 ;  /* 0x0000010008087824 */ /* 0x010fc400078e0205 */
[----:B------:R-:W-:Y:S01]  /*71670*/  IMAD R5, R7, 0x100, R6 ;  /* 0x0000010007057824 */ /* 0x000fe200078e0206 */
[----:B0-----:R-:W-:Y:S02]  /*71680*/  F2FP.F16.E5M2.UNPACK_B R14, R4 ;  /* 0x00000004ff0e723e */ /* 0x001fe400020004ff */
[----:B------:R-:W-:Y:S02]  /*71690*/  F2FP.F16.E5M2.UNPACK_B R12, R8 ;  /* 0x00000008ff0c723e */ /* 0x000fe400020004ff */
[----:B------:R-:W-:Y:S02]  /*716a0*/  F2FP.F16.E5M2.UNPACK_B R13, R5 ;  /* 0x00000005ff0d723e */ /* 0x000fe400020004ff */
        /* <DEDUP_REMOVED lines=64> */
[----:B0-----:R-:W4:Y:S01]  /*71ab0*/  LDL.LU.64 R26, [R1+0x3c80] ;  /* 0x003c8000011a7983 */ /* 0x001f220000300a00 */
[----:B------:R-:W-:-:S03]  /*71ac0*/  IMAD.MOV.U32 R2, RZ, RZ, R6 ;  /* 0x000000ffff027224 */ /* 0x000fc600078e0006 */
[----:B------:R-:W2:Y:S01]  /*71ad0*/  LDL.LU R4, [R1+0x7f0] ;  /* 0x0007f00001047983 */ /* 0x000ea20000300800 */
[----:B------:R-:W-:-:S03]  /*71ae0*/  IMAD.MOV.U32 R3, RZ, RZ, R7 ;  /* 0x000000ffff037224 */ /* 0x000fc600078e0007 */
[----:B------:R-:W2:Y:S04]  /*71af0*/  LDL.LU R5, [R1+0x7f4] ;  /* 0x0007f40001057983 */ /* 0x000ea80000300800 */
        /* <DEDUP_REMOVED lines=122> */
[----:B------:R-:W3:Y:S01]  /*722a0*/  LDL.LU R28, [R1+0x33d4] ;  /* 0x0033d400011c7983 */ /* 0x000ee20000300800 */
[----:B------:R-:W-:-:S03]  /*722b0*/  IMAD.MOV.U32 R7, RZ, RZ, R0 ;  /* 0x000000ffff077224 */ /* 0x000fc600078e0000 */
        /* <DEDUP_REMOVED lines=260> */
[----:B-1----:R-:W-:Y:S01]  /*73300*/  F2FP.F16.E5M2.UNPACK_B R14, R29 ;  /* 0x0000001dff0e723e */ /* 0x002fe200020004ff */
[----:B------:R-:W3:Y:S01]  /*73310*/  LDL.LU R28, [R1+0x3aa4] ;  /* 0x003aa400011c7983 */ /* 0x000ee20000300800 */
[----:B------:R-:W-:-:S03]  /*73320*/  F2FP.F16.E5M2.UNPACK_B R15, R0 ;  /* 0x00000000ff0f723e */ /* 0x000fc600020004ff */
[----:B------:R-:W3:Y:S04]  /*73330*/  LDL.LU R29, [R1+0x3aa0] ;  /* 0x003aa000011d7983 */ /* 0x000ee80000300800 */
        /* <DEDUP_REMOVED lines=157> */
[----:B------:R-:W-:Y:S01]  /*73d10*/  HMMA.16816.F32 R12, R12, R2, R20 ;  /* 0x000000020c0c723c */ /* 0x000fe20000001814 */
[----:B------:R-:W-:-:S02]  /*73d20*/  IMAD R8, R9, 0x100, R8 ;  /* 0x0000010009087824 */ /* 0x000fc400078e0208 */
[----:B------:R0:W-:Y:S04]  /*73d30*/  STL.64 [R1+0x3910], R6 ;  /* 0x0039100601007387 */ /* 0x0001e80000100a00 */
[----:B------:R1:W-:Y:S04]  /*73d40*/  STL.64 [R1+0x3908], R4 ;  /* 0x0039080401007387 */ /* 0x0003e80000100a00 */
[----:B------:R-:W-:Y:S01]  /*73d50*/  STL [R1+0x38fc], R2 ;  /* 0x0038fc0201007387 */ /* 0x000fe20000100800 */
[----:B0-----:R-:W-:-:S03]  /*73d60*/  IMAD R6, R11, 0x100, R10 ;  /* 0x000001000b067824 */ /* 0x001fc600078e020a */
[----:B------:R-:W-:Y:S01]  /*73d70*/  STL [R1+0x38f8], R3 ;  /* 0x0038f80301007387 */ /* 0x000fe20000100800 */
        /* <DEDUP_REMOVED lines=167> */
[C---:B----4-:R-:W-:Y:S02]  /*747f0*/  HMMA.16816.F32 R16, R12.reuse, R6, R20 ;  /* 0x000000060c10723c */ /* 0x050fe40000001814 */
[----:B------:R-:W3:Y:S06]  /*74800*/  LDL.LU R20, [R1+0x480] ;  /* 0x0004800001147983 */ /* 0x000eec0000300800 */
[----:B--2---:R-:W-:Y:S11]  /*74810*/  HMMA.16816.F32 R8, R12, R4, R24 ;  /* 0x000000040c08723c */ /* 0x004ff60000001818 */
[----:B------:R-:W-:Y:S04]  /*74820*/  STL.64 [R1+0x520], R16 ;  /* 0x0005201001007387 */ /* 0x000fe80000100a00 */
[----:B------:R-:W-:Y:S04]  /*74830*/  STL.64 [R1+0x528], R18 ;  /* 0x0005281201007387 */ /* 0x000fe80000100a00 */
        /* <DEDUP_REMOVED lines=8> */
[----:B------:R-:W2:Y:S04]  /*748c0*/  LDL.LU R27, [R1+0x4ac] ;  /* 0x0004ac00011b7983 */ /* 0x000ea80000300800 */
[----:B--2---:R0:W-:Y:S02]  /*748d0*/  STL.64 [R1+0x3888], R26 ;  /* 0x0038881a01007387 */ /* 0x0041e40000100a00 */
[----:B0-----:R-:W-:-:S02]  /*748e0*/  IMAD.MOV.U32 R26, RZ, RZ, R3 ;  /* 0x000000ffff1a7224 */ /* 0x001fc400078e0003 */
[----:B------:R-:W2:Y:S01]  /*748f0*/  LDL.LU R3, [R1+0x3900] ;  /* 0x0039000001037983 */ /* 0x000ea20000300800 */
[----:B------:R-:W-:-:S03]  /*74900*/  IMAD.MOV.U32 R27, RZ, RZ, R2 ;  /* 0x000000ffff1b7224 */ /* 0x000fc600078e0002 */
[----:B------:R-:W2:Y:S04]  /*74910*/  LDL.LU R2, [R1+0x38fc] ;  /* 0x0038fc0001027983 */ /* 0x000ea80000300800 */
[----:B----4-:R-:W-:Y:S04]  /*74920*/  STL.64 [R1+0x3880], R24 ;  /* 0x0038801801007387 */ /* 0x010fe80000100a00 */
[----:B------:R-:W-:Y:S04]  /*74930*/  STL.64 [R1+0x3868], R22 ;  /* 0x0038681601007387 */ /* 0x000fe80000100a00 */
[----:B---3--:R0:W-:Y:S04]  /*74940*/  STL.64 [R1+0x3860], R20 ;  /* 0x0038601401007387 */ /* 0x0081e80000100a00 */
        /* <DEDUP_REMOVED lines=11> */
[----:B------:R-:W2:Y:S01]  /*74a00*/  LDL.LU R8, [R1+0x3428] ;  /* 0x0034280001087983 */ /* 0x000ea20000300800 */
[----:B------:R-:W-:-:S03]  /*74a10*/  IMAD.MOV.U32 R19, RZ, RZ, R0 ;  /* 0x000000ffff137224 */ /* 0x000fc600078e0000 */
[----:B------:R-:W2:Y:S04]  /*74a20*/  LDL.LU R9, [R1+0x3434] ;  /* 0x0034340001097983 */ /* 0x000ea80000300800 */
[----:B------:R-:W2:Y:S04]  /*74a30*/  LDL.LU R10, [R1+0x3430] ;  /* 0x00343000010a7983 */ /* 0x000ea80000300800 */
[----:B------:R-:W2:Y:S04]  /*74a40*/  LDL.LU R11, [R1+0x343c] ;  /* 0x00343c00010b7983 */ /* 0x000ea80000300800 */
        /* <DEDUP_REMOVED lines=31> */
[----:B------:R-:W2:Y:S01]  /*74c40*/  LDL.LU R6, [R1+0x3444] ;  /* 0x0034440001067983 */ /* 0x000ea20000300800 */
[----:B------:R-:W-:-:S03]  /*74c50*/  IMAD R29, R29, 0x100, R11 ;  /* 0x000001001d1d7824 */ /* 0x000fc600078e020b */
[----:B------:R0:W-:Y:S01]  /*74c60*/  STL.64 [R1+0x3818], R4 ;  /* 0x0038180401007387 */ /* 0x0001e20000100a00 */
[----:B------:R-:W-:Y:S01]  /*74c70*/  HMMA.16816.F32 R12, R12, R2, R16 ;  /* 0x000000020c0c723c */ /* 0x000fe20000001810 */
[----:B0-----:R-:W-:Y:S02]  /*74c80*/  IMAD R4, R10, 0x100, R9 ;  /* 0x000001000a047824 */ /* 0x001fe400078e0209 */
        /* <DEDUP_REMOVED lines=14> */
[----:B-1----:R-:W-:Y:S01]  /*74d70*/  F2FP.F16.E5M2.UNPACK_B R14, R29 ;  /* 0x0000001dff0e723e */ /* 0x002fe200020004ff */
[----:B------:R-:W2:Y:S01]  /*74d80*/  LDL.LU R4, [R1+0x440] ;  /* 0x0004400001047983 */ /* 0x000ea20000300800 */
[----:B------:R-:W-:-:S03]  /*74d90*/  F2FP.F16.E5M2.UNPACK_B R15, R0 ;  /* 0x00000000ff0f723e */ /* 0x000fc600020004ff */
        /* <DEDUP_REMOVED lines=61> */
[----:B------:R-:W-:Y:S01]  /*75170*/  STL.64 [R1+0x4a0], R8 ;  /* 0x0004a00801007387 */ /* 0x000fe20000100a00 */
[----:B--2---:R-:W-:Y:S03]  /*75180*/  HMMA.16816.F32 R24, R12, R20, R24 ;  /* 0x000000140c18723c */ /* 0x004fe60000001818 */
[----:B------:R0:W-:Y:S04]  /*75190*/  STL.64 [R1+0x4a8], R10 ;  /* 0x0004a80a01007387 */ /* 0x0001e80000100a00 */
[----:B0-----:R-:W2:Y:S04]  /*751a0*/  LDL.LU.64 R10, [R1+0x3848] ;  /* 0x00384800010a7983 */ /* 0x001ea80000300a00 */
[----:B------:R-:W3:Y:S08]  /*751b0*/  LDL.LU.64 R8, [R1+0x3840] ;  /* 0x0038400001087983 */ /* 0x000ef00000300a00 */
        /* <DEDUP_REMOVED lines=141> */
[----:B----4-:R-:W-:-:S15]  /*75a90*/  HMMA.16816.F32 R8, R12, R24, R16 ;  /* 0x000000180c08723c */ /* 0x010fde0000001810 */
[----:B------:R-:W-:-:S04]  /*75aa0*/  NOP ;  /* 0x0000000000007918 */ /* 0x000fc80000000000 */
        /* <DEDUP_REMOVED lines=11> */
[----:B------:R-:W2:Y:S01]  /*75b60*/  LDL.LU R23, [R1+0x39c] ;  /* 0x00039c0001177983 */ /* 0x000ea20000300800 */
[----:B------:R-:W-:-:S03]  /*75b70*/  IMAD.MOV.U32 R3, RZ, RZ, R26 ;  /* 0x000000ffff037224 */ /* 0x000fc600078e001a */
[----:B------:R-:W3:Y:S01]  /*75b80*/  LDL.LU R24, [R1+0x3b0] ;  /* 0x0003b00001187983 */ /* 0x000ee20000300800 */
[----:B------:R-:W-:-:S03]  /*75b90*/  IMAD.MOV.U32 R2, RZ, RZ, R27 ;  /* 0x000000ffff027224 */ /* 0x000fc600078e001b */
        /* <DEDUP_REMOVED lines=102> */
[----:B------:R-:W2:Y:S01]  /*76200*/  LDL.LU R0, [R1+0x1fa8] ;  /* 0x001fa80001007983 */ /* 0x000ea20000300800 */
[----:B---3--:R-:W-:Y:S03]  /*76210*/  HMMA.16816.F32 R4, R12, R8, R4 ;  /* 0x000000080c04723c */ /* 0x008fe60000001804 */
[----:B--2---:R-:W-:-:S15]  /*76220*/  STL [R1+0x3700], R0 ;  /* 0x0037000001007387 */ /* 0x004fde0000100800 */
[----:B------:R-:W-:Y:S01]  /*76230*/  NOP ;  /* 0x0000000000007918 */ /* 0x000fe20000000000 */
        /* <DEDUP_REMOVED lines=106> */
[----:B----4-:R0:W-:Y:S04]  /*768e0*/  STL.64 [R1+0x3630], R8 ;  /* 0x0036300801007387 */ /* 0x0101e80000100a00 */
        /* <DEDUP_REMOVED lines=14> */
[----:B0-----:R-:W-:-:S03]  /*769d0*/  F2FP.F16.E5M2.UNPACK_B R13, R0 ;  /* 0x00000000ff0d723e */ /* 0x001fc600020004ff */
[----:B------:R-:W4:Y:S01]  /*769e0*/  LDL.LU R0, [R1+0x3700] ;  /* 0x0037000001007983 */ /* 0x000f220000300800 */
[----:B-1----:R-:W-:Y:S02]  /*769f0*/  F2FP.F16.E5M2.UNPACK_B R14, R28 ;  /* 0x0000001cff0e723e */ /* 0x002fe400020004ff */
[----:B------:R-:W-:Y:S01]  /*76a00*/  F2FP.F16.E5M2.UNPACK_B R15, R29 ;  /* 0x0000001dff0f723e */ /* 0x000fe200020004ff */
        /* <DEDUP_REMOVED lines=34> */
[----:B------:R-:W4:Y:S01]  /*76c30*/  LDL.LU R29, [R1+0x1fd4] ;  /* 0x001fd400011d7983 */ /* 0x000f220000300800 */
        /* <DEDUP_REMOVED lines=56> */
[----:B----4-:R-:W-:Y:S01]  /*76fc0*/  VIADD R29, R29, 0x1 ;  /* 0x000000011d1d7836 */ /* 0x010fe20000000000 */
[C---:B--2---:R-:W-:Y:S08]  /*76fd0*/  HMMA.16816.F32 R16, R12.reuse, R6, R16 ;  /* 0x000000060c10723c */ /* 0x044ff00000001810 */
[C---:B---3--:R-:W-:Y:S08]  /*76fe0*/  HMMA.16816.F32 R8, R12.reuse, R4, R20 ;  /* 0x000000040c08723c */ /* 0x048ff00000001814 */
[----:B------:R-:W-:Y:S03]  /*76ff0*/  HMMA.16816.F32 R4, R12, R2, R24 ;  /* 0x000000020c04723c */ /* 0x000fe60000001818 */
[----:B------:R-:W-:Y:S04]  /*77000*/  STL.64 [R1+0x150], R16 ;  /* 0x0001501001007387 */ /* 0x000fe80000100a00 */
[----:B------:R-:W-:Y:S04]  /*77010*/  STL.64 [R1+0x158], R18 ;  /* 0x0001581201007387 */ /* 0x000fe80000100a00 */
[----:B------:R-:W-:Y:S04]  /*77020*/  STL.64 [R1+0x100], R8 ;  /* 0x0001000801007387 */ /* 0x000fe80000100a00 */
[----:B------:R-:W-:Y:S04]  /*77030*/  STL.64 [R1+0x108], R10 ;  /* 0x0001080a01007387 */ /* 0x000fe80000100a00 */
[----:B------:R-:W-:Y:S04]  /*77040*/  STL [R1+0x1fd4], R29 ;  /* 0x001fd41d01007387 */ /* 0x000fe80000100800 */
[----:B------:R-:W-:Y:S04]  /*77050*/  STL.64 [R1+0x10b0], R4 ;  /* 0x0010b00401007387 */ /* 0x000fe80000100a00 */
[----:B------:R-:W-:Y:S04]  /*77060*/  STL.64 [R1+0x10b8], R6 ;  /* 0x0010b80601007387 */ /* 0x000fe80000100a00 */
[----:B------:R-:W2:Y:S01]  /*77070*/  LDL.LU R12, [R1+0x1fc0] ;  /* 0x001fc000010c7983 */ /* 0x000ea20000300800 */
[----:B------:R-:W-:-:S03]  /*77080*/  IADD3 R0, P6, PT, R0, UR45, RZ ;  /* 0x0000002d00007c10 */ /* 0x000fc6000ffde0ff */
[----:B--2---:R0:W-:Y:S04]  /*77090*/  STL [R1+0x35f4], R12 ;  /* 0x0035f40c01007387 */ /* 0x0041e80000100800 */
[----:B0-----:R-:W2:Y:S04]  /*770a0*/  LDL.LU R12, [R1+0x1fb8] ;  /* 0x001fb800010c7983 */ /* 0x001ea80000300800 */
[----:B------:R-:W-:Y:S04]  /*770b0*/  STL [R1+0x1fa8], R0 ;  /* 0x001fa80001007387 */ /* 0x000fe80000100800 */
        /* <DEDUP_REMOVED lines=24> */
[----:B------:R-:W-:-:S03]  /*77240*/  ISETP.NE.U32.AND P0, PT, R29, UR21, PT ;  /* 0x000000151d007c0c */ /* 0x000fc6000bf05070 */
[----:B------:R-:W3:Y:S04]  /*77250*/  LDL.LU R25, [R1+0x2834] ;  /* 0x0028340001197983 */ /* 0x000ee80000300800 */
[----:B------:R-:W3:Y:S04]  /*77260*/  LDL.LU R26, [R1+0x2808] ;  /* 0x00280800011a7983 */ /* 0x000ee80000300800 */
[----:B------:R-:W3:Y:S04]  /*77270*/  LDL.LU R27, [R1+0x282c] ;  /* 0x00282c00011b7983 */ /* 0x000ee80000300800 */
[----:B------:R-:W3:Y:S04]  /*77280*/  LDL.LU R28, [R1+0x2800] ;  /* 0x00280000011c7983 */ /* 0x000ee80000300800 */
[----:B------:R-:W3:Y:S04]  /*77290*/  LDL.LU R29, [R1+0x2824] ;  /* 0x00282400011d7983 */ /* 0x000ee80000300800 */
[----:B------:R-:W3:Y:S01]  /*772a0*/  LDL.LU R0, [R1+0x27f8] ;  /* 0x0027f80001007983 */ /* 0x000ee20000300800 */
[----:B--2---:R-:W-:-:S05]  /*772b0*/  IADD3 R12, P1, PT, R12, UR45, RZ ;  /* 0x0000002d0c0c7c10 */ /* 0x004fca000ff3e0ff */
[----:B------:R0:W-:Y:S04]  /*772c0*/  STL [R1+0x1fb0], R12 ;  /* 0x001fb00c01007387 */ /* 0x0001e80000100800 */
[----:B0-----:R-:W2:Y:S02]  /*772d0*/  LDL.LU R12, [R1+0x35f8] ;  /* 0x0035f800010c7983 */ /* 0x001ea40000300800 */
[----:B--2---:R-:W-:-:S05]  /*772e0*/  IADD3 R12, P2, PT, R12, UR45, RZ ;  /* 0x0000002d0c0c7c10 */ /* 0x004fca000ff5e0ff */
[----:B------:R0:W-:Y:S04]  /*772f0*/  STL [R1+0x1fb8], R12 ;  /* 0x001fb80c01007387 */ /* 0x0001e80000100800 */
[----:B0-----:R-:W2:Y:S01]  /*77300*/  LDL.LU R12, [R1+0x35f4] ;  /* 0x0035f400010c7983 */ /* 0x001ea20000300800 */
[----:B---3--:R-:W-:Y:S02]  /*77310*/  IADD3 R13, P4, PT, R13, UR45, RZ ;  /* 0x0000002d0d0d7c10 */ /* 0x008fe4000ff9e0ff */
[----:B----4-:R-:W-:Y:S02]  /*77320*/  IADD3 R14, P5, PT, R14, UR45, RZ ;  /* 0x0000002d0e0e7c10 */ /* 0x010fe4000ffbe0ff */
[----:B------:R-:W-:Y:S02]  /*77330*/  IADD3.X R15, PT, PT, R15, UR22, RZ, P6, !PT ;  /* 0x000000160f0f7c10 */ /* 0x000fe4000b7fe4ff */
[----:B------:R-:W-:-:S02]  /*77340*/  IADD3 R2, P6, PT, R2, UR45, RZ ;  /* 0x0000002d02027c10 */ /* 0x000fc4000ffde0ff */
[----:B------:R-:W-:Y:S02]  /*77350*/  IADD3.X R3, PT, PT, R3, UR22, RZ, P1, !PT ;  /* 0x0000001603037c10 */ /* 0x000fe40008ffe4ff */
[----:B------:R-:W-:Y:S02]  /*77360*/  IADD3 R4, P1, PT, R4, UR45, RZ ;  /* 0x0000002d04047c10 */ /* 0x000fe4000ff3e0ff */
[----:B------:R-:W-:Y:S02]  /*77370*/  IADD3.X R5, PT, PT, R5, UR22, RZ, P2, !PT ;  /* 0x0000001605057c10 */ /* 0x000fe400097fe4ff */
[----:B------:R-:W-:Y:S02]  /*77380*/  IADD3 R6, P2, PT, R6, UR45, RZ ;  /* 0x0000002d06067c10 */ /* 0x000fe4000ff5e0ff */
        /* <DEDUP_REMOVED lines=13> */
[----:B--2---:R-:W-:-:S05]  /*77460*/  IADD3 R12, P3, PT, R12, UR45, RZ ;  /* 0x0000002d0c0c7c10 */ /* 0x004fca000ff7e0ff */
[----:B------:R0:W-:Y:S01]  /*77470*/  STL [R1+0x1fc0], R12 ;  /* 0x001fc00c01007387 */ /* 0x0001e20000100800 */
[----:B------:R-:W-:-:S03]  /*77480*/  IADD3.X R7, PT, PT, R7, UR22, RZ, P3, !PT ;  /* 0x0000001607077c10 */ /* 0x000fc60009ffe4ff */
[----:B------:R-:W-:Y:S01]  /*77490*/  STL [R1+0x2868], R13 ;  /* 0x0028680d01007387 */ /* 0x000fe20000100800 */
[----:B------:R-:W-:-:S03]  /*774a0*/  IADD3 R8, P3, PT, R8, UR45, RZ ;  /* 0x0000002d08087c10 */ /* 0x000fc6000ff7e0ff */
        /* <DEDUP_REMOVED lines=26> */
[----:B0-----:R-:W2:Y:S01]  /*77650*/  LDL.LU R12, [R1+0x2814] ;  /* 0x00281400010c7983 */ /* 0x001ea20000300800 */
[----:B------:R-:W-:-:S02]  /*77660*/  IADD3 R28, P5, PT, R28, UR45, RZ ;  /* 0x0000002d1c1c7c10 */ /* 0x000fc4000ffbe0ff */
[----:B------:R-:W-:-:S03]  /*77670*/  IADD3.X R29, PT, PT, R29, UR22, RZ, P6, !PT ;  /* 0x000000161d1d7c10 */ /* 0x000fc6000b7fe4ff */
[----:B------:R-:W-:Y:S04]  /*77680*/  STL [R1+0x2800], R28 ;  /* 0x0028001c01007387 */ /* 0x000fe80000100800 */
[----:B--2---:R0:W-:Y:S04]  /*77690*/  STL [R1+0x35ec], R12 ;  /* 0x0035ec0c01007387 */ /* 0x0041e80000100800 */
[----:B------:R-:W-:Y:S04]  /*776a0*/  STL [R1+0x2824], R29 ;  /* 0x0028241d01007387 */ /* 0x000fe80000100800 */
[----:B0-----:R-:W2:Y:S01]  /*776b0*/  LDL.LU R12, [R1+0x27f0] ;  /* 0x0027f000010c7983 */ /* 0x001ea20000300800 */
[----:B------:R-:W-:-:S05]  /*776c0*/  IADD3 R0, P6, PT, R0, UR45, RZ ;  /* 0x0000002d00007c10 */ /* 0x000fca000ffde0ff */
        /* <DEDUP_REMOVED lines=31> */
[----:B--2---:R-:W-:-:S05]  /*778c0*/  IADD3.X R12, PT, PT, R12, UR22, RZ, P1, !PT ;  /* 0x000000160c0c7c10 */ /* 0x004fca0008ffe4ff */
[----:B------:R0:W-:Y:S04]  /*778d0*/  STL [R1+0x281c], R12 ;  /* 0x00281c0c01007387 */ /* 0x0001e80000100800 */
[----:B0-----:R-:W2:Y:S02]  /*778e0*/  LDL.LU R12, [R1+0x35f0] ;  /* 0x0035f000010c7983 */ /* 0x001ea40000300800 */
[----:B--2---:R-:W-:-:S05]  /*778f0*/  IADD3 R12, P1, PT, R12, UR45, RZ ;  /* 0x0000002d0c0c7c10 */ /* 0x004fca000ff3e0ff */
[----:B------:R0:W-:Y:S04]  /*77900*/  STL [R1+0x27f0], R12 ;  /* 0x0027f00c01007387 */ /* 0x0001e80000100800 */
[----:B0-----:R-:W2:Y:S01]  /*77910*/  LDL.LU R12, [R1+0x35ec] ;  /* 0x0035ec00010c7983 */ /* 0x001ea20000300800 */
[----:B----4-:R-:W-:Y:S02]  /*77920*/  IADD3.X R14, PT, PT, R14, UR22, RZ, P3, !PT ;  /* 0x000000160e0e7c10 */ /* 0x010fe40009ffe4ff */
[----:B---3--:R-:W-:Y:S02]  /*77930*/  IADD3 R15, P3, PT, R15, UR45, RZ ;  /* 0x0000002d0f0f7c10 */ /* 0x008fe4000ff7e0ff */
        /* <DEDUP_REMOVED lines=18> */
[----:B--2---:R-:W-:Y:S02]  /*77a60*/  IADD3.X R12, PT, PT, R12, UR22, RZ, P2, !PT ;  /* 0x000000160c0c7c10 */ /* 0x004fe400097fe4ff */
[----:B------:R-:W-:-:S03]  /*77a70*/  IADD3 R13, P2, PT, R13, UR45, RZ ;  /* 0x0000002d0d0d7c10 */ /* 0x000fc6000ff5e0ff */
[----:B------:R0:W-:Y:S04]  /*77a80*/  STL [R1+0x2814], R12 ;  /* 0x0028140c01007387 */ /* 0x0001e80000100800 */
        /* <DEDUP_REMOVED lines=30> */
[----:B------:R-:W-:-:S02]  /*77c70*/  IADD3.X R28, PT, PT, R28, UR22, RZ, P3, !PT ;  /* 0x000000161c1c7c10 */ /* 0x000fc40009ffe4ff */
[----:B------:R-:W-:-:S03]  /*77c80*/  IADD3 R29, P3, PT, R29, UR45, RZ ;  /* 0x0000002d1d1d7c10 */ /* 0x000fc6000ff7e0ff */
[----:B------:R-:W-:Y:S04]  /*77c90*/  STL [R1+0x27ac], R28 ;  /* 0x0027ac1c01007387 */ /* 0x000fe80000100800 */
[----:B--2---:R0:W-:Y:S04]  /*77ca0*/  STL [R1+0x35e4], R12 ;  /* 0x0035e40c01007387 */ /* 0x0041e80000100800 */
[----:B------:R-:W-:Y:S04]  /*77cb0*/  STL [R1+0x2780], R29 ;  /* 0x0027801d01007387 */ /* 0x000fe80000100800 */
[----:B0-----:R-:W2:Y:S01]  /*77cc0*/  LDL.LU R12, [R1+0x279c] ;  /* 0x00279c00010c7983 */ /* 0x001ea20000300800 */
[----:B------:R-:W-:-:S05]  /*77cd0*/  IADD3.X R0, PT, PT, R0, UR22, RZ, P4, !PT ;  /* 0x0000001600007c10 */ /* 0x000fca000a7fe4ff */
        /* <DEDUP_REMOVED lines=34> */
[----:B--2---:R-:W-:-:S05]  /*77f00*/  IADD3.X R12, PT, PT, R12, UR22, RZ, P5, !PT ;  /* 0x000000160c0c7c10 */ /* 0x004fca000affe4ff */
[----:B------:R0:W-:Y:S04]  /*77f10*/  STL [R1+0x279c], R12 ;  /* 0x00279c0c01007387 */ /* 0x0001e80000100800 */
[----:B0-----:R-:W2:Y:S01]  /*77f20*/  LDL.LU R12, [R1+0x35e4] ;  /* 0x0035e400010c7983 */ /* 0x001ea20000300800 */
[----:B---3--:R-:W-:Y:S02]  /*77f30*/  IADD3.X R13, PT, PT, R13, UR22, RZ, P6, !PT ;  /* 0x000000160d0d7c10 */ /* 0x008fe4000b7fe4ff */
        /* <DEDUP_REMOVED lines=21> */
[----:B------:R0:W-:Y:S04]  /*78090*/  STL [R1+0x2770], R12 ;  /* 0x0027700c01007387 */ /* 0x0001e80000100800 */
        /* <DEDUP_REMOVED lines=2811> */
[----:B------:R-:W-:-:S02]  /*83050*/  IADD3.X R28, PT, PT, R28, UR48, RZ, P6, !PT ;  /* 0x000000301c1c7c10 */ /* 0x000fc4000b7fe4ff */
[----:B--2---:R-:W-:Y:S02]  /*83060*/  IADD3.X R12, PT, PT, R12, UR48, RZ, P5, !PT ;  /* 0x000000300c0c7c10 */ /* 0x004fe4000affe4ff */
        /* <DEDUP_REMOVED lines=31> */
[----:B------:R0:W-:Y:S04]  /*83260*/  STL [R1+0x2fb4], R0 ;  /* 0x002fb40001007387 */ /* 0x0001e80000100800 */
[----:B------:R-:W-:Y:S04]  /*83270*/  STL [R1+0x2fac], R28 ;  /* 0x002fac1c01007387 */ /* 0x000fe80000100800 */
[----:B0-----:R-:W2:Y:S01]  /*83280*/  LDL.LU R0, [R1+0x3028] ;  /* 0x0030280001007983 */ /* 0x001ea20000300800 */
[----:B------:R-:W-:-:S05]  /*83290*/  IADD3 R29, P6, PT, R29, UR20, RZ ;  /* 0x000000141d1d7c10 */ /* 0x000fca000ffde0ff */
[----:B------:R-:W-:Y:S04]  /*832a0*/  STL [R1+0x3018], R29 ;  /* 0x0030181d01007387 */ /* 0x000fe80000100800 */
[----:B--2---:R0:W-:Y:S04]  /*832b0*/  STL [R1+0x34f4], R0 ;  /* 0x0034f40001007387 */ /* 0x0041e80000100800 */
[----:B0-----:R-:W2:Y:S04]  /*832c0*/  LDL.LU R0, [R1+0x2fbc] ;  /* 0x002fbc0001007983 */ /* 0x001ea80000300800 */
        /* <DEDUP_REMOVED lines=58> */
[----:B------:R-:W-:Y:S02]  /*83670*/  IADD3.X R27, PT, PT, R27, UR48, RZ, P5, !PT ;  /* 0x000000301b1b7c10 */ /* 0x000fe4000affe4ff */
[----:B------:R-:W-:Y:S02]  /*83680*/  IADD3.X R29, PT, PT, R29, UR48, RZ, P1, !PT ;  /* 0x000000301d1d7c10 */ /* 0x000fe40008ffe4ff */
[----:B------:R-:W-:Y:S02]  /*83690*/  IADD3.X R28, PT, PT, R28, UR48, RZ, P6, !PT ;  /* 0x000000301c1c7c10 */ /* 0x000fe4000b7fe4ff */
[----:B--2---:R-:W-:-:S05]  /*836a0*/  IADD3 R0, P2, PT, R0, UR20, RZ ;  /* 0x0000001400007c10 */ /* 0x004fca000ff5e0ff */
[----:B------:R0:W-:Y:S01]  /*836b0*/  STL [R1+0x3028], R0 ;  /* 0x0030280001007387 */ /* 0x0001e20000100800 */
[----:B------:R-:W-:Y:S02]  /*836c0*/  IADD3.X R8, PT, PT, R8, UR48, RZ, P2, !PT ;  /* 0x0000003008087c10 */ /* 0x000fe400097fe4ff */
[----:B------:R-:W-:Y:S01]  /*836d0*/  IADD3 R9, P2, PT, R9, UR20, RZ ;  /* 0x0000001409097c10 */ /* 0x000fe2000ff5e0ff */
[----:B0-----:R0:W5:Y:S04]  /*836e0*/  LDL.LU R0, [R1+0x34f0] ;  /* 0x0034f00001007983 */ /* 0x0011680000300800 */
[----:B------:R0:W-:Y:S04]  /*836f0*/  STL [R1+0x2fc4], R12 ;  /* 0x002fc40c01007387 */ /* 0x0001e80000100800 */
        /* <DEDUP_REMOVED lines=16> */
[----:B------:R0:W-:Y:S01]  /*83800*/  STL [R1+0x3054], R19 ;  /* 0x0030541301007387 */ /* 0x0001e20000100800 */
[----:B------:R-:W-:-:S03]  /*83810*/  IADD3.X R24, PT, PT, R24, UR48, RZ, P2, !PT ;  /* 0x0000003018187c10 */ /* 0x000fc600097fe4ff */
        /* <DEDUP_REMOVED lines=10> */
[----:B------:R-:W-:Y:S05]  /*838c0*/  @P0 BRA `(.L_x_2) ;  /* 0xfffffa4400fc0947 */ /* 0x000fea000383ffff */
.L_x_1:
[----:B0-----:R-:W2:Y:S01]  /*838d0*/  LDL R10, [R1+0x10a0] ;  /* 0x0010a000010a7983 */ /* 0x001ea20000100800 */
[----:B------:R-:W0:Y:S01]  /*838e0*/  LDCU UR13, c[0x0][0x3b4] ;  /* 0x00007680ff0d77ac */ /* 0x000e220008000800 */
[----:B------:R-:W3:Y:S02]  /*838f0*/  LDC R11, c[0x0][0x3b4] ;  /* 0x0000ed00ff0b7b82 */ /* 0x000ee40000000800 */
[----:B------:R-:W-:Y:S01]  /*83900*/  STL [R1+0x44a8], R6 ;  /* 0x0044a80601007387 */ /* 0x000fe20000100800 */
[----:B------:R-:W4:Y:S03]  /*83910*/  LDCU.64 UR4, c[0x0][0x390] ;  /* 0x00007200ff0477ac */ /* 0x000f260008000a00 */
[----:B-----5:R-:W-:Y:S01]  /*83920*/  STL [R1+0x35a0], R0 ;  /* 0x0035a00001007387 */ /* 0x020fe20000100800 */
[----:B------:R-:W2:Y:S01]  /*83930*/  LDCU UR34, c[0x0][0x3b8] ;  /* 0x00007700ff2277ac */ /* 0x000ea20008000800 */
[----:B------:R-:W1:Y:S02]  /*83940*/  LDC R13, c[0x0][0x3b4] ;  /* 0x0000ed00ff0d7b82 */ /* 0x000e640000000800 */
[----:B------:R-:W-:Y:S01]  /*83950*/  STL.64 [R1+0x3528], R2 ;  /* 0x0035280201007387 */ /* 0x000fe20000100a00 */
[----:B------:R-:W0:Y:S03]  /*83960*/  LDCU UR35, c[0x0][0x3b8] ;  /* 0x00007700ff2377ac */ /* 0x000e260008000800 */
[----:B------:R-:W-:Y:S01]  /*83970*/  STL.64 [R1+0x3520], R4 ;  /* 0x0035200401007387 */ /* 0x000fe20000100a00 */
[----:B------:R-:W0:Y:S03]  /*83980*/  LDCU UR39, c[0x0][0x3b8] ;  /* 0x00007700ff2777ac */ /* 0x000e260008000800 */
[----:B------:R-:W-:Y:S01]  /*83990*/  STL [R1+0x3518], R7 ;  /* 0x0035180701007387 */ /* 0x000fe20000100800 */
[----:B------:R-:W0:Y:S03]  /*839a0*/  LDCU UR36, c[0x0][0x3b8] ;  /* 0x00007700ff2477ac */ /* 0x000e260008000800 */
[----:B------:R4:W-:Y:S01]  /*839b0*/  STL [R1+0x3514], R8 ;  /* 0x0035140801007387 */ /* 0x0009e20000100800 */
[----:B------:R-:W0:Y:S01]  /*839c0*/  LDCU UR37, c[0x0][0x3b8] ;  /* 0x00007700ff2577ac */ /* 0x000e220008000800 */
[----:B------:R-:W0:Y:S01]  /*839d0*/  LDCU UR23, c[0x0][0x3b8] ;  /* 0x00007700ff1777ac */ /* 0x000e220008000800 */
[----:B------:R-:W0:Y:S01]  /*839e0*/  LDCU UR38, c[0x0][0x3b8] ;  /* 0x00007700ff2677ac */ /* 0x000e220008000800 */
[----:B----4-:R-:W0:Y:S01]  /*839f0*/  LDL R8, [R1+0x10a8] ;  /* 0x0010a80001087983 */ /* 0x010e220000100800 */
[----:B------:R-:W4:Y:S03]  /*83a00*/  LDCU UR22, c[0x0][0x3b8] ;  /* 0x00007700ff1677ac */ /* 0x000f260008000800 */
[----:B------:R-:W-:Y:S01]  /*83a10*/  STL [R1+0x3510], R20 ;  /* 0x0035101401007387 */ /* 0x000fe20000100800 */
[----:B------:R-:W0:Y:S01]  /*83a20*/  LDCU UR40, c[0x0][0x3b8] ;  /* 0x00007700ff2877ac */ /* 0x000e220008000800 */
        /* <DEDUP_REMOVED lines=60> */
[----:B--2---:R-:W-:Y:S01]  /*83df0*/  IMAD R10, R10, UR34, RZ ;  /* 0x000000220a0a7c24 */ /* 0x004fe2000f8e02ff */
[----:B------:R-:W2:Y:S01]  /*83e00*/  LDCU UR34, c[0x0][0x3b8] ;  /* 0x00007700ff2277ac */ /* 0x000ea20008000800 */
[----:B0-----:R-:W-:Y:S01]  /*83e10*/  IMAD R14, R8, UR13, RZ ;  /* 0x0000000d080e7c24 */ /* 0x001fe2000f8e02ff */
[----:B------:R-:W-:Y:S01]  /*83e20*/  STL [R1+0x35a4], R8 ;  /* 0x0035a40801007387 */ /* 0x000fe20000100800 */
[----:B-1----:R-:W-:Y:S01]  /*83e30*/  VIADD R0, R10, UR35 ;  /* 0x000000230a007c36 */ /* 0x002fe20008000000 */
[----:B------:R-:W0:Y:S02]  /*83e40*/  LDCU UR13, c[0x0][0x3b8] ;  /* 0x00007700ff0d77ac */ /* 0x000e240008000800 */
[C---:B------:R-:W-:Y:S01]  /*83e50*/  IADD3 R9, P0, PT, R14.reuse, UR4, RZ ;  /* 0x000000040e097c10 */ /* 0x040fe2000ff1e0ff */
[----:B------:R-:W1:Y:S04]  /*83e60*/  LDCU UR35, c[0x0][0x3b8] ;  /* 0x00007700ff2377ac */ /* 0x000e680008000800 */
[----:B------:R-:W-:Y:S01]  /*83e70*/  STL [R1+0x44ac], R9 ;  /* 0x0044ac0901007387 */ /* 0x000fe20000100800 */
[----:B------:R-:W0:Y:S03]  /*83e80*/  LDCU UR4, c[0x0][0x3b8] ;  /* 0x00007700ff0477ac */ /* 0x000e260008000800 */
[----:B------:R-:W2:Y:S04]  /*83e90*/  LDL.LU R7, [R1+0x4] ;  /* 0x0000040001077983 */ /* 0x000ea80000300800 */
[----:B--2---:R-:W-:Y:S04]  /*83ea0*/  STL [R1+0x44b0], R7 ;  /* 0x0044b00701007387 */ /* 0x004fe80000100800 */
[----:B------:R2:W-:Y:S04]  /*83eb0*/  STL [R1+0x11c4], R10 ;  /* 0x0011c40a01007387 */ /* 0x0005e80000100800 */
[----:B------:R0:W-:Y:S01]  /*83ec0*/  STL [R1+0x11c8], R0 ;  /* 0x0011c80001007387 */ /* 0x0001e20000100800 */
[----:B--2---:R-:W-:Y:S01]  /*83ed0*/  LEA.HI.X.SX32 R10, R14, UR5, 0x1, P0 ;  /* 0x000000050e0a7c11 */ /* 0x004fe200080f0eff */
[----:B---3--:R-:W-:-:S02]  /*83ee0*/  IMAD R14, R11, 0x40, R14 ;  /* 0x000000400b0e7824 */ /* 0x008fc400078e020e */
[----:B0-----:R-:W-:Y:S01]  /*83ef0*/  VIADD R0, R0, UR39 ;  /* 0x0000002700007c36 */ /* 0x001fe20008000000 */
[----:B------:R-:W0:Y:S04]  /*83f00*/  LDCU UR39, c[0x0][0x3b8] ;  /* 0x00007700ff2777ac */ /* 0x000e280008000800 */
[----:B------:R2:W-:Y:S02]  /*83f10*/  STL [R1+0x11c0], R0 ;  /* 0x0011c00001007387 */ /* 0x0005e40000100800 */
[----:B--2---:R-:W-:Y:S01]  /*83f20*/  VIADD R0, R0, UR36 ;  /* 0x0000002400007c36 */ /* 0x004fe20008000000 */
[----:B------:R-:W2:Y:S04]  /*83f30*/  LDCU UR36, c[0x0][0x3b8] ;  /* 0x00007700ff2477ac */ /* 0x000ea80008000800 */
[----:B------:R3:W-:Y:S02]  /*83f40*/  STL [R1+0x11bc], R0 ;  /* 0x0011bc0001007387 */ /* 0x0007e40000100800 */
[----:B---3--:R-:W-:Y:S01]  /*83f50*/  VIADD R0, R0, UR37 ;  /* 0x0000002500007c36 */ /* 0x008fe20008000000 */
[----:B------:R-:W3:Y:S04]  /*83f60*/  LDCU UR37, c[0x0][0x3b8] ;  /* 0x00007700ff2577ac */ /* 0x000ee80008000800 */
[----:B------:R0:W-:Y:S02]  /*83f70*/  STL [R1+0x11b8], R0 ;  /* 0x0011b80001007387 */ /* 0x0001e40000100800 */
[----:B0-----:R-:W-:Y:S01]  /*83f80*/  VIADD R0, R0, UR23 ;  /* 0x0000001700007c36 */ /* 0x001fe20008000000 */
[----:B------:R-:W0:Y:S04]  /*83f90*/  LDCU UR23, c[0x0][0x3b8] ;  /* 0x00007700ff1777ac */ /* 0x000e280008000800 */
[----:B------:R1:W-:Y:S02]  /*83fa0*/  STL [R1+0x11b0], R0 ;  /* 0x0011b00001007387 */ /* 0x0003e40000100800 */
[----:B-1----:R-:W-:Y:S01]  /*83fb0*/  VIADD R0, R0, UR38 ;  /* 0x0000002600007c36 */ /* 0x002fe20008000000 */
[----:B------:R-:W1:Y:S04]  /*83fc0*/  LDCU UR38, c[0x0][0x3b8] ;  /* 0x00007700ff2677ac */ /* 0x000e680008000800 */
[----:B------:R4:W-:Y:S02]  /*83fd0*/  STL [R1+0x11ac], R0 ;  /* 0x0011ac0001007387 */ /* 0x0009e40000100800 */
[----:B----4-:R-:W-:Y:S01]  /*83fe0*/  VIADD R0, R0, UR22 ;  /* 0x0000001600007c36 */ /* 0x010fe20008000000 */
[----:B------:R-:W4:Y:S04]  /*83ff0*/  LDCU UR22, c[0x0][0x3b8] ;  /* 0x00007700ff1677ac */ /* 0x000f280008000800 */
[----:B------:R0:W-:Y:S02]  /*84000*/  STL [R1+0x11a8], R0 ;  /* 0x0011a80001007387 */ /* 0x0001e40000100800 */
[----:B0-----:R-:W-:Y:S01]  /*84010*/  VIADD R0, R0, UR40 ;  /* 0x0000002800007c36 */ /* 0x001fe20008000000 */
[----:B------:R-:W0:Y:S04]  /*84020*/  LDCU UR40, c[0x0][0x3b8] ;  /* 0x00007700ff2877ac */ /* 0x000e280008000800 */
[----:B------:R1:W-:Y:S02]  /*84030*/  STL [R1+0x11a4], R0 ;  /* 0x0011a40001007387 */ /* 0x0003e40000100800 */
[----:B-1----:R-:W-:Y:S01]  /*84040*/  VIADD R0, R0, UR41 ;  /* 0x0000002900007c36 */ /* 0x002fe20008000000 */
[----:B------:R-:W1:Y:S04]  /*84050*/  LDCU UR41, c[0x0][0x3b8] ;  /* 0x00007700ff2977ac */ /* 0x000e680008000800 */
        /* <DEDUP_REMOVED lines=41> */
[----:B------:R-:W1:Y:S03]  /*842f0*/  LDCU UR65, c[0x0][0x3b8] ;  /* 0x00007700ff4177ac */ /* 0x000e660008000800 */
[----:B------:R-:W-:Y:S01]  /*84300*/  VIADD R26, R0, UR66 ;  /* 0x00000042001a7c36 */ /* 0x000fe20008000000 */
[----:B------:R0:W-:Y:S01]  /*84310*/  STL [R1+0x1168], R0 ;  /* 0x0011680001007387 */ /* 0x0001e20000100800 */
[----:B------:R-:W1:Y:S02]  /*84320*/  LDCU UR66, c[0x0][0x3b8] ;  /* 0x00007700ff4277ac */ /* 0x000e640008000800 */
        /* <DEDUP_REMOVED lines=67> */
[----:B------:R-:W0:Y:S03]  /*84760*/  LDCU UR6, c[0x0][0x3b8] ;  /* 0x00007700ff0677ac */ /* 0x000e260008000800 */
[----:B------:R-:W-:Y:S01]  /*84770*/  VIADD R7, R0, UR7 ;  /* 0x0000000700077c36 */ /* 0x000fe20008000000 */
[----:B------:R1:W-:Y:S01]  /*84780*/  STL [R1+0x8ac], R0 ;  /* 0x0008ac0001007387 */ /* 0x0003e20000100800 */
[----:B------:R-:W0:Y:S02]  /*84790*/  LDCU UR7, c[0x0][0x3b8] ;  /* 0x00007700ff0777ac */ /* 0x000e240008000800 */
        /* <DEDUP_REMOVED lines=82> */
[----:B------:R-:W0:Y:S03]  /*84cc0*/  LDCU UR23, c[0x0][0x398] ;  /* 0x00007300ff1777ac */ /* 0x000e260008000800 */
[----:B------:R-:W-:Y:S01]  /*84cd0*/  VIADD R9, R0, UR38 ;  /* 0x0000002600097c36 */ /* 0x000fe20008000000 */
[----:B------:R1:W-:Y:S01]  /*84ce0*/  STL [R1+0x1f8], R0 ;  /* 0x0001f80001007387 */ /* 0x0003e20000100800 */
[----:B------:R-:W0:Y:S02]  /*84cf0*/  LDCU UR38, c[0x0][0x398] ;  /* 0x00007300ff2677ac */ /* 0x000e240008000800 */
[----:B----4-:R-:W-:Y:S01]  /*84d00*/  VIADD R18, R9, UR22 ;  /* 0x0000001609127c36 */ /* 0x010fe20008000000 */
[----:B------:R-:W4:Y:S03]  /*84d10*/  LDCU UR22, c[0x0][0x398] ;  /* 0x00007300ff1677ac */ /* 0x000f260008000800 */
[----:B-1----:R-:W-:Y:S01]  /*84d20*/  VIADD R0, R18, UR40 ;  /* 0x0000002812007c36 */ /* 0x002fe20008000000 */
[----:B------:R-:W1:Y:S03]  /*84d30*/  LDCU UR40, c[0x0][0x398] ;  /* 0x00007300ff2877ac */ /* 0x000e660008000800 */
[----:B------:R-:W-:Y:S01]  /*84d40*/  VIADD R22, R0, UR41 ;  /* 0x0000002900167c36 */ /* 0x000fe20008000000 */
[----:B------:R0:W-:Y:S01]  /*84d50*/  STL [R1+0x1dc], R0 ;  /* 0x0001dc0001007387 */ /* 0x0001e20000100800 */
[----:B------:R-:W1:Y:S02]  /*84d60*/  LDCU UR41, c[0x0][0x398] ;  /* 0x00007300ff2977ac */ /* 0x000e640008000800 */
[----:B------:R-:W-:Y:S01]  /*84d70*/  VIADD R2, R22, UR26 ;  /* 0x0000001a16027c36 */ /* 0x000fe20008000000 */
[----:B------:R-:W1:Y:S03]  /*84d80*/  LDCU UR26, c[0x0][0x398] ;  /* 0x00007300ff1a77ac */ /* 0x000e660008000800 */
        /* <DEDUP_REMOVED lines=9> */
[----:B-1----:R-:W-:-:S05]  /*84e20*/  VIADD R0, R0, UR8 ;  /* 0x0000000800007c36 */ /* 0x002fca0008000000 */
[----:B------:R1:W-:Y:S02]  /*84e30*/  STL [R1+0x174], R0 ;  /* 0x0001740001007387 */ /* 0x0003e40000100800 */
[----:B-1----:R-:W-:Y:S01]  /*84e40*/  VIADD R0, R0, UR9 ;  /* 0x0000000900007c36 */ /* 0x002fe20008000000 */
[----:B------:R-:W1:Y:S03]  /*84e50*/  LDCU.64 UR8, c[0x0][0x390] ;  /* 0x00007200ff0877ac */ /* 0x000e660008000a00 */
[----:B------:R-:W-:Y:S01]  /*84e60*/  VIADD R8, R0, UR58 ;  /* 0x0000003a00087c36 */ /* 0x000fe20008000000 */
[----:B------:R0:W-:Y:S01]  /*84e70*/  STL [R1+0x170], R0 ;  /* 0x0001700001007387 */ /* 0x0001e20000100800 */
[----:B------:R-:W2:Y:S03]  /*84e80*/  LDCU UR58, c[0x0][0x398] ;  /* 0x00007300ff3a77ac */ /* 0x000ea60008000800 */
[----:B------:R1:W-:Y:S01]  /*84e90*/  STL [R1+0x3618], R8 ;  /* 0x0036180801007387 */ /* 0x0003e20000100800 */
[----:B0-----:R-:W-:Y:S01]  /*84ea0*/  VIADD R0, R8, UR59 ;  /* 0x0000003b08007c36 */ /* 0x001fe20008000000 */
[----:B------:R-:W0:Y:S03]  /*84eb0*/  LDCU UR59, c[0x0][0x398] ;  /* 0x00007300ff3b77ac */ /* 0x000e260008000800 */
[----:B-1----:R-:W-:Y:S01]  /*84ec0*/  IMAD.MOV.U32 R8, RZ, RZ, R0 ;  /* 0x000000ffff087224 */ /* 0x002fe200078e0000 */
[----:B------:R-:W-:-:S03]  /*84ed0*/  IADD3 R11, P0, PT, R14, UR8, RZ ;  /* 0x000000080e0b7c10 */ /* 0x000fc6000ff1e0ff */
[----:B------:R-:W-:Y:S01]  /*84ee0*/  VIADD R0, R8, UR60 ;  /* 0x0000003c08007c36 */ /* 0x000fe20008000000 */
[----:B------:R1:W-:Y:S01]  /*84ef0*/  STL [R1+0x3658], R8 ;  /* 0x0036580801007387 */ /* 0x0003e20000100800 */
[----:B------:R-:W0:Y:S02]  /*84f00*/  LDCU UR60, c[0x0][0x398] ;  /* 0x00007300ff3c77ac */ /* 0x000e240008000800 */
[----:B------:R-:W-:Y:S01]  /*84f10*/  VIADD R23, R0, UR61 ;  /* 0x0000003d00177c36 */ /* 0x000fe20008000000 */
[----:B------:R0:W-:Y:S01]  /*84f20*/  STL [R1+0x35f8], R0 ;  /* 0x0035f80001007387 */ /* 0x0001e20000100800 */
[----:B------:R-:W0:Y:S02]  /*84f30*/  LDCU UR61, c[0x0][0x398] ;  /* 0x00007300ff3d77ac */ /* 0x000e240008000800 */
[----:B------:R-:W-:Y:S01]  /*84f40*/  VIADD R12, R23, UR62 ;  /* 0x0000003e170c7c36 */ /* 0x000fe20008000000 */
[----:B------:R-:W0:Y:S01]  /*84f50*/  LDCU UR62, c[0x0][0x398] ;  /* 0x00007300ff3e77ac */ /* 0x000e220008000800 */
[----:B-1----:R-:W-:-:S02]  /*84f60*/  IMAD.MOV.U32 R8, RZ, RZ, R2 ;  /* 0x000000ffff087224 */ /* 0x002fc400078e0002 */
[----:B------:R-:W-:Y:S01]  /*84f70*/  VIADD R20, R12, UR63 ;  /* 0x0000003f0c147c36 */ /* 0x000fe20008000000 */
[----:B------:R-:W1:Y:S03]  /*84f80*/  LDCU UR63, c[0x0][0x398] ;  /* 0x00007300ff3f77ac */ /* 0x000e660008000800 */
[----:B------:R-:W-:Y:S01]  /*84f90*/  VIADD R15, R20, UR64 ;  /* 0x00000040140f7c36 */ /* 0x000fe20008000000 */
[----:B------:R-:W0:Y:S03]  /*84fa0*/  LDCU UR64, c[0x0][0x398] ;  /* 0x00007300ff4077ac */ /* 0x000e260008000800 */
        /* <DEDUP_REMOVED lines=9> */
[----:B------:R-:W1:Y:S03]  /*85040*/  LDCU UR69, c[0x0][0x398] ;  /* 0x00007300ff4577ac */ /* 0x000e660008000800 */
[----:B------:R-:W-:Y:S01]  /*85050*/  VIADD R3, R25, UR70 ;  /* 0x0000004619037c36 */ /* 0x000fe20008000000 */
[----:B------:R-:W1:Y:S03]  /*85060*/  LDCU UR70, c[0x0][0x398] ;  /* 0x00007300ff4677ac */ /* 0x000e660008000800 */
[----:B------:R-:W-:Y:S01]  /*85070*/  VIADD R19, R3, UR71 ;  /* 0x0000004703137c36 */ /* 0x000fe20008000000 */
[----:B------:R-:W1:Y:S03]  /*85080*/  LDCU UR71, c[0x0][0x398] ;  /* 0x00007300ff4777ac */ /* 0x000e660008000800 */
[----:B------:R-:W-:Y:S01]  /*85090*/  VIADD R16, R19, UR72 ;  /* 0x0000004813107c36 */ /* 0x000fe20008000000 */
[----:B------:R-:W1:Y:S03]  /*850a0*/  LDCU UR72, c[0x0][0x398] ;  /* 0x00007300ff4877ac */ /* 0x000e660008000800 */
[----:B0-----:R-:W-:Y:S01]  /*850b0*/  VIADD R0, R16, UR73 ;  /* 0x0000004910007c36 */ /* 0x001fe20008000000 */
[----:B------:R-:W0:Y:S03]  /*850c0*/  LDCU UR73, c[0x0][0x398] ;  /* 0x00007300ff4977ac */ /* 0x000e260008000800 */
[----:B------:R-:W-:Y:S01]  /*850d0*/  VIADD R27, R0, UR74 ;  /* 0x0000004a001b7c36 */ /* 0x000fe20008000000 */
[----:B------:R1:W-:Y:S01]  /*850e0*/  STL [R1+0x3680], R0 ;  /* 0x0036800001007387 */ /* 0x0003e20000100800 */
[----:B------:R-:W0:Y:S02]  /*850f0*/  LDCU UR74, c[0x0][0x398] ;  /* 0x00007300ff4a77ac */ /* 0x000e240008000800 */
[----:B------:R-:W-:Y:S01]  /*85100*/  VIADD R5, R27, UR75 ;  /* 0x0000004b1b057c36 */ /* 0x000fe20008000000 */
[----:B------:R-:W0:Y:S01]  /*85110*/  LDCU UR75, c[0x0][0x398] ;  /* 0x00007300ff4b77ac */ /* 0x000e220008000800 */
[----:B-1----:R-:W-:-:S02]  /*85120*/  IMAD.MOV.U32 R0, RZ, RZ, R3 ;  /* 0x000000ffff007224 */ /* 0x002fc400078e0003 */
[----:B------:R-:W-:Y:S01]  /*85130*/  VIADD R3, R5, UR4 ;  /* 0x0000000405037c36 */ /* 0x000fe20008000000 */
[----:B------:R-:W1:Y:S03]  /*85140*/  LDCU.64 UR4, c[0x0][0x390] ;  /* 0x00007200ff0477ac */ /* 0x000e660008000a00 */
[----:B------:R-:W-:-:S04]  /*85150*/  VIADD R4, R3, UR47 ;  /* 0x0000002f03047c36 */ /* 0x000fc80008000000 */
[----:B------:R-:W-:Y:S01]  /*85160*/  VIADD R2, R4, UR55 ;  /* 0x0000003704027c36 */ /* 0x000fe20008000000 */
[----:B------:R0:W-:Y:S01]  /*85170*/  STL.64 [R1+0x3558], R4 ;  /* 0x0035580401007387 */ /* 0x0001e20000100a00 */
[----:B------:R-:W1:Y:S03]  /*85180*/  LDCU UR55, c[0x0][0x398] ;  /* 0x00007300ff3777ac */ /* 0x000e660008000800 */
[----:B------:R2:W-:Y:S01]  /*85190*/  STL.64 [R1+0x3550], R2 ;  /* 0x0035500201007387 */ /* 0x0005e20000100a00 */
[----:B0-----:R-:W-:Y:S01]  /*851a0*/  VIADD R4, R2, UR56 ;  /* 0x0000003802047c36 */ /* 0x001fe20008000000 */
[----:B------:R-:W0:Y:S01]  /*851b0*/  LDCU UR56, c[0x0][0x398] ;  /* 0x00007300ff3877ac */ /* 0x000e220008000800 */
[----:B------:R-:W-:Y:S02]  /*851c0*/  IMAD.MOV.U32 R5, RZ, RZ, R25 ;  /* 0x000000ffff057224 */ /* 0x000fe400078e0019 */
[----:B------:R-:W-:Y:S01]  /*851d0*/  VIADD R29, R4, UR57 ;  /* 0x00000039041d7c36 */ /* 0x000fe20008000000 */
[----:B------:R1:W-:Y:S01]  /*851e0*/  STL [R1+0x3710], R4 ;  /* 0x0037100401007387 */ /* 0x0003e20000100800 */
[----:B--2---:R-:W-:Y:S01]  /*851f0*/  IMAD.MOV.U32 R2, RZ, RZ, R16 ;  /* 0x000000ffff027224 */ /* 0x004fe200078e0010 */
[----:B------:R-:W2:Y:S01]  /*85200*/  LDCU UR57, c[0x0][0x398] ;  /* 0x00007300ff3977ac */ /* 0x000ea20008000800 */
[----:B------:R-:W0:Y:S01]  /*85210*/  LDC R16, c[0x0][0x3b4] ;  /* 0x0000ed00ff107b82 */ /* 0x000e220000000800 */
[----:B------:R-:W-:-:S02]  /*85220*/  VIADD R28, R29, UR45 ;  /* 0x0000002d1d1c7c36 */ /* 0x000fc40008000000 */
[----:B------:R-:W-:Y:S02]  /*85230*/  IMAD.MOV.U32 R3, RZ, RZ, R27 ;  /* 0x000000ffff037224 */ /* 0x000fe400078e001b */
[----:B------:R-:W-:Y:S01]  /*85240*/  VIADD R27, R28, UR46 ;  /* 0x0000002e1c1b7c36 */ /* 0x000fe20008000000 */
[----:B------:R2:W-:Y:S01]  /*85250*/  STL.64 [R1+0x3538], R28 ;  /* 0x0035381c01007387 */ /* 0x0005e20000100a00 */
[----:B-1----:R-:W-:Y:S01]  /*85260*/  IMAD.MOV.U32 R4, RZ, RZ, R26 ;  /* 0x000000ffff047224 */ /* 0x002fe200078e001a */
[----:B------:R-:W1:Y:S01]  /*85270*/  LDCU.64 UR46, c[0x0][0x398] ;  /* 0x00007300ff2e77ac */ /* 0x000e620008000a00 */
[----:B------:R-:W-:Y:S01]  /*85280*/  VIADD R26, R27, UR31 ;  /* 0x0000001f1b1a7c36 */ /* 0x000fe20008000000 */
[----:B------:R-:W0:Y:S03]  /*85290*/  LDCU UR31, c[0x0][0x398] ;  /* 0x00007300ff1f77ac */ /* 0x000e260008000800 */
[----:B------:R-:W-:Y:S01]  /*852a0*/  VIADD R25, R26, UR32 ;  /* 0x000000201a197c36 */ /* 0x000fe20008000000 */
[----:B------:R0:W-:Y:S01]  /*852b0*/  STL.64 [R1+0x3540], R26 ;  /* 0x0035401a01007387 */ /* 0x0001e20000100a00 */
[----:B--2---:R-:W-:Y:S01]  /*852c0*/  IMAD.MOV.U32 R28, RZ, RZ, R12 ;  /* 0x000000ffff1c7224 */ /* 0x004fe200078e000c */
[----:B------:R-:W-:Y:S01]  /*852d0*/  LEA.HI.X.SX32 R12, R14, UR9, 0x1, P0 ;  /* 0x000000090e0c7c11 */ /* 0x000fe200080f0eff */
[----:B------:R-:W2:Y:S01]  /*852e0*/  LDCU.64 UR8, c[0x0][0x390] ;  /* 0x00007200ff0877ac */ /* 0x000ea20008000a00 */
[----:B------:R-:W-:-:S02]  /*852f0*/  IMAD R14, R13, 0x40, R14 ;  /* 0x000000400d0e7824 */ /* 0x000fc400078e020e */
[----:B------:R-:W-:Y:S02]  /*85300*/  IMAD.MOV.U32 R29, RZ, RZ, R15 ;  /* 0x000000ffff1d7224 */ /* 0x000fe400078e000f */
[----:B0-----:R-:W-:Y:S01]  /*85310*/  IMAD R16, R16, 0x40, R14 ;  /* 0x0000004010107824 */ /* 0x001fe200078e020e */
[C---:B------:R-:W-:Y:S01]  /*85320*/  IADD3 R13, P0, PT, R14.reuse, UR4, RZ ;  /* 0x000000040e0d7c10 */ /* 0x040fe2000ff1e0ff */
[----:B------:R-:W-:Y:S02]  /*85330*/  IMAD.MOV.U32 R26, RZ, RZ, R24 ;  /* 0x000000ffff1a7224 */ /* 0x000fe400078e0018 */
[----:B------:R-:W-:Y:S01]  /*85340*/  VIADD R24, R25, UR44 ;  /* 0x0000002c19187c36 */ /* 0x000fe20008000000 */
[----:B------:R-:W-:Y:S01]  /*85350*/  LEA.HI.X.SX32 R14, R14, UR5, 0x1, P0 ;  /* 0x000000050e0e7c11 */ /* 0x000fe200080f0eff */
[----:B------:R-:W-:Y:S01]  /*85360*/  IMAD.MOV.U32 R27, RZ, RZ, R23 ;  /* 0x000000ffff1b7224 */ /* 0x000fe200078e0017 */
[----:B------:R0:W-:Y:S01]  /*85370*/  STL.64 [R1+0x44a0], R12 ;  /* 0x0044a00c01007387 */ /* 0x0001e20000100a00 */
[----:B------:R-:W-:Y:S01]  /*85380*/  VIADD R23, R24, UR30 ;  /* 0x0000001e18177c36 */ /* 0x000fe20008000000 */
[----:B------:R-:W1:Y:S02]  /*85390*/  LDCU.64 UR44, c[0x0][0x398] ;  /* 0x00007300ff2c77ac */ /* 0x000e640008000a00 */
[----:B------:R3:W-:Y:S01]  /*853a0*/  STL.64 [R1+0x3548], R24 ;  /* 0x0035481801007387 */ /* 0x0007e20000100a00 */
[----:B--2---:R-:W-:Y:S01]  /*853b0*/  IADD3 R15, P0, PT, R16, UR8, RZ ;  /* 0x00000008100f7c10 */ /* 0x004fe2000ff1e0ff */
[----:B------:R-:W2:Y:S02]  /*853c0*/  LDCU.64 UR4, c[0x0][0x398] ;  /* 0x00007300ff0477ac */ /* 0x000ea40008000a00 */
[----:B------:R-:W-:Y:S01]  /*853d0*/  STL [R1+0x4490], R14 ;  /* 0x0044900e01007387 */ /* 0x000fe20000100800 */
[----:B------:R-:W1:Y:S01]  /*853e0*/  LDCU UR30, c[0x0][0x398] ;  /* 0x00007300ff1e77ac */ /* 0x000e620008000800 */
[----:B0-----:R-:W-:-:S02]  /*853f0*/  IMAD.MOV.U32 R13, RZ, RZ, R22 ;  /* 0x000000ffff0d7224 */ /* 0x001fc400078e0016 */
[----:B------:R0:W-:Y:S01]  /*85400*/  STL [R1+0x4478], R15 ;  /* 0x0044780f01007387 */ /* 0x0001e20000100800 */
[----:B------:R-:W-:Y:S02]  /*85410*/  VIADD R22, R23, UR29 ;  /* 0x0000001d17167c36 */ /* 0x000fe40008000000 */
[----:B------:R-:W-:Y:S02]  /*85420*/  IMAD.MOV.U32 R12, RZ, RZ, R7 ;  /* 0x000000ffff0c7224 */ /* 0x000fe400078e0007 */
[----:B---3--:R-:W-:Y:S01]  /*85430*/  IMAD.MOV.U32 R24, RZ, RZ, R21 ;  /* 0x000000ffff187224 */ /* 0x008fe200078e0015 */
[----:B------:R-:W-:Y:S01]  /*85440*/  LEA.HI.X.SX32 R16, R16, UR9, 0x1, P0 ;  /* 0x0000000910107c11 */ /* 0x000fe200080f0eff */
[----:B0-----:R-:W3:Y:S01]  /*85450*/  LDL R15, [R1+0x11c8] ;  /* 0x0011c800010f7983 */ /* 0x001ee20000100800 */
[----:B------:R-:W-:Y:S01]  /*85460*/  VIADD R21, R22, UR28 ;  /* 0x0000001c16157c36 */ /* 0x000fe20008000000 */
[----:B------:R-:W0:Y:S01]  /*85470*/  LDCU.64 UR8, c[0x0][0x398] ;  /* 0x00007300ff0877ac */ /* 0x000e220008000a00 */
[----:B------:R-:W-:Y:S01]  /*85480*/  IMAD.MOV.U32 R14, RZ, RZ, R9 ;  /* 0x000000ffff0e7224 */ /* 0x000fe200078e0009 */
[----:B------:R1:W-:Y:S01]  /*85490*/  STL.64 [R1+0x3530], R22 ;  /* 0x0035301601007387 */ /* 0x0003e20000100a00 */
[----:B------:R-:W-:Y:S01]  /*854a0*/  IMAD.MOV.U32 R25, RZ, RZ, R17 ;  /* 0x000000ffff197224 */ /* 0x000fe200078e0011 */
[----:B------:R-:W0:Y:S02]  /*854b0*/  LDCU UR28, c[0x0][0x398] ;  /* 0x00007300ff1c77ac */ /* 0x000e240008000800 */
[----:B------:R-:W2:Y:S01]  /*854c0*/  LDL.LU R7, [R1+0x3488] ;  /* 0x0034880001077983 */ /* 0x000ea20000300800 */
[----:B------:R-:W0:Y:S03]  /*854d0*/  LDCU UR29, c[0x0][0x398] ;  /* 0x00007300ff1d77ac */ /* 0x000e260008000800 */
[----:B------:R-:W3:Y:S01]  /*854e0*/  LDL.LU R9, [R1+0x348c] ;  /* 0x00348c0001097983 */ /* 0x000ee20000300800 */
[----:B-1----:R-:W-:-:S02]  /*854f0*/  IMAD.MOV.U32 R23, RZ, RZ, R28 ;  /* 0x000000ffff177224 */ /* 0x002fc400078e001c */
[----:B------:R-:W-:Y:S02]  /*85500*/  IMAD.MOV.U32 R28, RZ, RZ, R0 ;  /* 0x000000ffff1c7224 */ /* 0x000fe400078e0000 */
[----:B------:R-:W-:Y:S02]  /*85510*/  IMAD.MOV.U32 R0, RZ, RZ, R19 ;  /* 0x000000ffff007224 */ /* 0x000fe400078e0013 */
[----:B------:R-:W-:Y:S02]  /*85520*/  VIADD R19, R21, UR6 ;  /* 0x0000000615137c36 */ /* 0x000fe40008000000 */
[----:B------:R-:W-:Y:S01]  /*85530*/  IMAD.MOV.U32 R22, RZ, RZ, R13 ;  /* 0x000000ffff167224 */ /* 0x000fe200078e000d */
[----:B------:R1:W-:Y:S01]  /*85540*/  STL [R1+0x4450], R16 ;  /* 0x0044501001007387 */ /* 0x0003e20000100800 */
[----:B------:R-:W-:Y:S01]  /*85550*/  IMAD.MOV.U32 R13, RZ, RZ, R4 ;  /* 0x000000ffff0d7224 */ /* 0x000fe200078e0004 */
[----:B------:R-:W0:Y:S01]  /*85560*/  LDCU UR6, c[0x0][0x3b8] ;  /* 0x00007700ff0677ac */ /* 0x000e220008000800 */
[----:B------:R-:W-:-:S02]  /*85570*/  IMAD.MOV.U32 R4, RZ, RZ, R18 ;  /* 0x000000ffff047224 */ /* 0x000fc400078e0012 */
[----:B------:R-:W-:Y:S01]  /*85580*/  VIADD R18, R19, UR7 ;  /* 0x0000000713127c36 */ /* 0x000fe20008000000 */
[----:B-1----:R-:W4:Y:S04]  /*85590*/  LDL.LU R16, [R1+0x11c4] ;  /* 0x0011c40001107983 */ /* 0x002f280000300800 */
[----:B------:R1:W-:Y:S02]  /*855a0*/  STL.64 [R1+0x3560], R18 ;  /* 0x0035601201007387 */ /* 0x0003e40000100a00 */
[----:B-1----:R-:W-:Y:S02]  /*855b0*/  IMAD.MOV.U32 R19, RZ, RZ, R6 ;  /* 0x000000ffff137224 */ /* 0x002fe400078e0006 */
[----:B------:R-:W4:Y:S01]  /*855c0*/  LDL R6, [R1+0x10ac] ;  /* 0x0010ac0001067983 */ /* 0x000f220000100800 */
[----:B------:R-:W-:-:S02]  /*855d0*/  VIADD R17, R18, UR24 ;  /* 0x0000001812117c36 */ /* 0x000fc40008000000 */
[----:B------:R-:W-:Y:S02]  /*855e0*/  IMAD.MOV.U32 R18, RZ, RZ, R20 ;  /* 0x000000ffff127224 */ /* 0x000fe400078e0014 */
[----:B------:R-:W-:Y:S01]  /*855f0*/  VIADD R20, R17, UR25 ;  /* 0x0000001911147c36 */ /* 0x000fe20008000000 */
[----:B------:R1:W-:Y:S01]  /*85600*/  STL [R1+0x3628], R17 ;  /* 0x0036281101007387 */ /* 0x0003e20000100800 */
[----:B------:R-:W0:Y:S03]  /*85610*/  LDCU.64 UR24, c[0x0][0x398] ;  /* 0x00007300ff1877ac */ /* 0x000e260008000a00 */
[----:B-1----:R-:W4:Y:S04]  /*85620*/  LDL.LU R17, [R1+0x33c] ;  /* 0x00033c0001117983 */ /* 0x002f280000300800 */
[----:B------:R1:W-:Y:S04]  /*85630*/  STL.64 [R1+0x3568], R20 ;  /* 0x0035681401007387 */ /* 0x0003e80000100a00 */
[----:B-1----:R-:W4:Y:S04]  /*85640*/  LDL.LU R21, [R1+0x210] ;  /* 0x0002100001157983 */ /* 0x002f280000300800 */
[----:B------:R-:W0:Y:S01]  /*85650*/  LDL R20, [R1+0x1f90] ;  /* 0x001f900001147983 */ /* 0x000e220000100800 */
[----:B--2---:R-:W-:Y:S01]  /*85660*/  ISETP.GE.AND P3, PT, R7, UR47, PT ;  /* 0x0000002f07007c0c */ /* 0x004fe2000bf66270 */
[----:B------:R-:W-:-:S02]  /*85670*/  UMOV UR32, 0x400 ;  /* 0x0000040000207882 */ /* 0x000fc40000000000 */
[----:B------:R-:W2:Y:S01]  /*85680*/  LDL.LU R7, [R1+0x44b0] ;  /* 0x0044b00001077983 */ /* 0x000ea20000300800 */
[----:B------:R-:W1:Y:S01]  /*85690*/  LDCU UR47, c[0x0][0x398] ;  /* 0x00007300ff2f77ac */ /* 0x000e620008000800 */
[----:B---3--:R-:W-:Y:S02]  /*856a0*/  ISETP.GE.AND P0, PT, R9, UR45, PT ;  /* 0x0000002d09007c0c */ /* 0x008fe4000bf06270 */
[----:B------:R-:W3:Y:S01]  /*856b0*/  LDL.LU R9, [R1+0x44ac] ;  /* 0x0044ac0001097983 */ /* 0x000ee20000300800 */
[----:B------:R-:W0:Y:S01]  /*856c0*/  LDCU UR45, c[0x0][0x398] ;  /* 0x00007300ff2d77ac */ /* 0x000e220008000800 */
[----:B----4-:R-:W-:Y:S01]  /*856d0*/  ISETP.LT.AND P2, PT, R6, UR4, !P3 ;  /* 0x0000000406007c0c */ /* 0x010fe2000df41270 */
[----:B------:R-:W4:Y:S01]  /*856e0*/  LDCU UR4, c[0x0][0x3b8] ;  /* 0x00007700ff0477ac */ /* 0x000f220008000800 */
[----:B------:R-:W4:Y:S04]  /*856f0*/  LDL.LU R6, [R1+0x44a8] ;  /* 0x0044a80001067983 */ /* 0x000f280000300800 */
[----:B------:R1:W-:Y:S04]  /*85700*/  STL.64 [R1+0x4480], R2 ;  /* 0x0044800201007387 */ /* 0x0003e80000100a00 */
[----:B------:R3:W-:Y:S04]  /*85710*/  STL.64 [R1+0x4488], R22 ;  /* 0x0044881601007387 */ /* 0x0007e80000100a00 */
[----:B------:R-:W-:Y:S01]  /*85720*/  STL.64 [R1+0x4498], R26 ;  /* 0x0044981a01007387 */ /* 0x000fe20000100a00 */
[----:B-1----:R-:W-:-:S02]  /*85730*/  SHF.R.S32.HI R2, RZ, 0x1f, R16 ;  /* 0x0000001fff027819 */ /* 0x002fc40000011410 */
[----:B0-----:R-:W-:-:S03]  /*85740*/  ISETP.LT.AND P1, PT, R20, UR8, !P3 ;  /* 0x0000000814007c0c */ /* 0x001fc6000df21270 */
[----:B------:R-:W-:Y:S01]  /*85750*/  STL [R1+0x11d4], R2 ;  /* 0x0011d40201007387 */ /* 0x000fe20000100800 */
[----:B------:R-:W-:Y:S01]  /*85760*/  IMAD.MOV.U32 R20, RZ, RZ, R17 ;  /* 0x000000ffff147224 */ /* 0x000fe200078e0011 */
[----:B------:R-:W0:Y:S01]  /*85770*/  LDCU UR8, c[0x0][0x3b8] ;  /* 0x00007700ff0877ac */ /* 0x000e220008000800 */
[----:B------:R-:W-:Y:S01]  /*85780*/  IMAD.MOV.U32 R17, RZ, RZ, R14 ;  /* 0x000000ffff117224 */ /* 0x000fe200078e000e */
[----:B------:R-:W-:Y:S02]  /*85790*/  SHF.R.S32.HI R14, RZ, 0x1f, R15 ;  /* 0x0000001fff0e7819 */ /* 0x000fe4000001140f */
[----:B--2---:R-:W-:-:S04]  /*857a0*/  LOP3.LUT R7, R7, 0xdfffffff, RZ, 0xc0, !PT ;  /* 0xdfffffff07077812 */ /* 0x004fc800078ec0ff */
[----:B------:R-:W-:-:S04]  /*857b0*/  @P2 LOP3.LUT R7, R7, 0x20000000, RZ, 0xfc, !PT ;  /* 0x2000000007072812 */ /* 0x000fc800078efcff */
[----:B------:R-:W-:-:S04]  /*857c0*/  LOP3.LUT R7, R7, 0xefffffff, RZ, 0xc0, !PT ;  /* 0xefffffff07077812 */ /* 0x000fc800078ec0ff */
[----:B------:R-:W-:Y:S02]  /*857d0*/  @P1 LOP3.LUT R7, R7, 0x10000000, RZ, 0xfc, !PT ;  /* 0x1000000007071812 */ /* 0x000fe400078efcff */
[----:B---3--:R-:W-:-:S03]  /*857e0*/  IADD3 R22, P2, PT, R15, R9, RZ ;  /* 0x000000090f167210 */ /* 0x008fc60007f5e0ff */
[----:B----4-:R1:W-:Y:S04]  /*857f0*/  STL.64 [R1+0x3570], R6 ;  /* 0x0035700601007387 */ /* 0x0103e80000100a00 */
[----:B------:R-:W-:Y:S04]  /*85800*/  STL [R1+0x38b0], R7 ;  /* 0x0038b00701007387 */ /* 0x000fe80000100800 */
[----:B------:R2:W-:Y:S01]  /*85810*/  STL [R1+0x3d70], R7 ;  /* 0x003d700701007387 */ /* 0x0005e20000100800 */
[----:B-1----:R-:W-:Y:S01]  /*85820*/  IMAD.MOV.U32 R6, RZ, RZ, R12 ;  /* 0x000000ffff067224 */ /* 0x002fe200078e000c */
[----:B------:R-:W-:-:S02]  /*85830*/  IADD3 R12, P1, PT, R16, R9, RZ ;  /* 0x00000009100c7210 */ /* 0x000fc40007f3e0ff */
[----:B------:R1:W-:Y:S01]  /*85840*/  STL [R1+0x447c], R9 ;  /* 0x00447c0901007387 */ /* 0x0003e20000100800 */
[----:B--2---:R-:W-:Y:S01]  /*85850*/  IMAD.MOV.U32 R7, RZ, RZ, R13 ;  /* 0x000000ffff077224 */ /* 0x004fe200078e000d */
[----:B-1----:R-:W-:Y:S02]  /*85860*/  SHF.R.S32.HI R9, RZ, 0x1f, R16 ;  /* 0x0000001fff097819 */ /* 0x002fe40000011410 */
[----:B------:R-:W-:Y:S03]  /*85870*/  STL [R1+0x11d0], R14 ;  /* 0x0011d00e01007387 */ /* 0x000fe60000100800 */
[----:B------:R-:W-:-:S05]  /*85880*/  IMAD.X R13, R9, 0x1, R10, P1 ;  /* 0x00000001090d7824 */ /* 0x000fca00008e060a */
[----:B------:R1:W-:Y:S04]  /*85890*/  STL.64 [R1+0x2898], R12 ;  /* 0x0028980c01007387 */ /* 0x0003e80000100a00 */
[----:B-1----:R-:W2:Y:S01]  /*858a0*/  LDL.LU.64 R12, [R1+0x44a0] ;  /* 0x0044a000010c7983 */ /* 0x002ea20000300a00 */
[C---:B------:R-:W-:Y:S02]  /*858b0*/  IADD3 R2, P4, PT, R16.reuse, R11, RZ ;  /* 0x0000000b10027210 */ /* 0x040fe40007f9e0ff */
[----:B--2---:R-:W-:-:S05]  /*858c0*/  IADD3 R26, P1, PT, R16, R13, RZ ;  /* 0x0000000d101a7210 */ /* 0x004fca0007f3e0ff */
[----:B------:R1:W-:Y:S04]  /*858d0*/  STL [R1+0x2888], R26 ;  /* 0x0028881a01007387 */ /* 0x0003e80000100800 */
[----:B-1----:R-:W2:Y:S01]  /*858e0*/  LDL.LU.64 R26, [R1+0x4498] ;  /* 0x00449800011a7983 */ /* 0x002ea20000300a00 */
[----:B------:R-:W-:Y:S02]  /*858f0*/  IMAD.X R23, R14, 0x1, R10, P2 ;  /* 0x000000010e177824 */ /* 0x000fe400010e060a */
[----:B------:R-:W-:Y:S01]  /*85900*/  IMAD.X R3, R9, 0x1, R12, P4 ;  /* 0x0000000109037824 */ /* 0x000fe200020e060c */
[----:B------:R-:W3:Y:S04]  /*85910*/  LDL.LU R14, [R1+0x4490] ;  /* 0x00449000010e7983 */ /* 0x000ee80000300800 */
[----:B------:R1:W-:Y:S04]  /*85920*/  STL.64 [R1+0x2880], R22 ;  /* 0x0028801601007387 */ /* 0x0003e80000100a00 */
[----:B-1----:R-:W4:Y:S04]  /*85930*/  LDL.LU.64 R22, [R1+0x4488] ;  /* 0x0044880001167983 */ /* 0x002f280000300a00 */
[----:B--2---:R1:W-:Y:S04]  /*85940*/  STL.64 [R1+0x4468], R26 ;  /* 0x0044681a01007387 */ /* 0x0043e80000100a00 */
[----:B------:R2:W-:Y:S01]  /*85950*/  STL.64 [R1+0x2890], R2 ;  /* 0x0028900201007387 */ /* 0x0005e20000100a00 */
[----:B-1----:R-:W-:-:S03]  /*85960*/  IADD3 R26, P2, PT, R15, R11, RZ ;  /* 0x0000000b0f1a7210 */ /* 0x002fc60007f5e0ff */
[----:B--2---:R-:W2:Y:S04]  /*85970*/  LDL.LU.64 R2, [R1+0x4480] ;  /* 0x0044800001027983 */ /* 0x004ea80000300a00 */
[----:B------:R1:W-:Y:S04]  /*85980*/  STL.64 [R1+0x4470], R6 ;  /* 0x0044700601007387 */ /* 0x0003e80000100a00 */
[----:B-1----:R-:W2:Y:S04]  /*85990*/  LDL R6, [R1+0x11c0] ;  /* 0x0011c00001067983 */ /* 0x002ea80000100800 */
[----:B------:R1:W-:Y:S04]  /*859a0*/  STL.64 [R1+0x4460], R10 ;  /* 0x0044600a01007387 */ /* 0x0003e80000100a00 */
[----:B-1----:R1:W3:Y:S02]  /*859b0*/  LDL.64 R10, [R1+0x2888] ;  /* 0x00288800010a7983 */ /* 0x0022e40000100a00 */
[----:B---3--:R-:W-:-:S02]  /*859c0*/  IMAD.X R11, R9, 0x1, R14, P1 ;  /* 0x00000001090b7824 */ /* 0x008fc400008e060e */
[----:B------:R-:W3:Y:S01]  /*859d0*/  LDL.LU R9, [R1+0x447c] ;  /* 0x00447c0001097983 */ /* 0x000ee20000300800 */
[----:B------:R-:W-:-:S03]  /*859e0*/  IADD3 R10, P4, PT, R15, R13, RZ ;  /* 0x0000000d0f0a7210 */ /* 0x000fc60007f9e0ff */
[----:B------:R0:W-:Y:S04]  /*859f0*/  STL [R1+0x288c], R11 ;  /* 0x00288c0b01007387 */ /* 0x0001e80000100800 */
[----:B------:R-:W4:Y:S04]  /*85a00*/  LDL.LU R15, [R1+0x4478] ;  /* 0x00447800010f7983 */ /* 0x000f280000300800 */
[----:B0-----:R-:W4:Y:S01]  /*85a10*/  LDL R11, [R1+0x11d0] ;  /* 0x0011d000010b7983 */ /* 0x001f220000100800 */
[----:B--2---:R-:W-:Y:S02]  /*85a20*/  SHF.R.S32.HI R27, RZ, 0x1f, R6 ;  /* 0x0000001fff1b7819 */ /* 0x004fe40000011406 */
[----:B---3--:R-:W-:-:S05]  /*85a30*/  IADD3 R6, P1, PT, R6, R9, RZ ;  /* 0x0000000906067210 */ /* 0x008fca0007f3e0ff */
[----:B------:R0:W-:Y:S04]  /*85a40*/  STL [R1+0x2868], R6 ;  /* 0x0028680601007387 */ /* 0x0001e80000100800 */
[----:B------:R4:W-:Y:S04]  /*85a50*/  STL [R1+0x11cc], R27 ;  /* 0x0011cc1b01007387 */ /* 0x0009e80000100800 */
[----:B0-----:R-:W2:Y:S01]  /*85a60*/  LDL.LU.64 R6, [R1+0x4470] ;  /* 0x0044700001067983 */ /* 0x001ea20000300a00 */
[----:B----4-:R-:W-:-:S05]  /*85a70*/  IMAD.X R27, R11, 0x1, R12, P2 ;  /* 0x000000010b1b7824 */ /* 0x010fca00010e060c */
[----:B------:R0:W-:Y:S04]  /*85a80*/  STL.64 [R1+0x2878], R26 ;  /* 0x0028781a01007387 */ /* 0x0001e80000100a00 */
[----:B0-----:R-:W3:Y:S01]  /*85a90*/  LDL.LU.64 R26, [R1+0x4468] ;  /* 0x00446800011a7983 */ /* 0x001ee20000300a00 */
[----:B------:R-:W-:-:S03]  /*85aa0*/  IMAD.X R11, R11, 0x1, R14, P4 ;  /* 0x000000010b0b7824 */ /* 0x000fc600020e060e */
[----:B------:R-:W-:Y:S04]  /*85ab0*/  STL.64 [R1+0x4448], R12 ;  /* 0x0044480c01007387 */ /* 0x000fe80000100a00 */
[----:B---3--:R0:W-:Y:S04]  /*85ac0*/  STL.64 [R1+0x4458], R26 ;  /* 0x0044581a01007387 */ /* 0x0081e80000100a00 */
[----:B0-----:R1:W3:Y:S04]  /*85ad0*/  LDL.64 R26, [R1+0x2868] ;  /* 0x00286800011a7983 */ /* 0x0012e80000100a00 */
[----:B--2---:R0:W-:Y:S04]  /*85ae0*/  STL.64 [R1+0x4438], R6 ;  /* 0x0044380601007387 */ /* 0x0041e80000100a00 */
[----:B0-----:R-:W2:Y:S04]  /*85af0*/  LDL R6, [R1+0x11bc] ;  /* 0x0011bc0001067983 */ /* 0x001ea80000100800 */
[----:B------:R0:W-:Y:S04]  /*85b00*/  STL.64 [R1+0x2870], R10 ;  /* 0x0028700a01007387 */ /* 0x0001e80000100a00 */
[----:B0-----:R-:W3:Y:S04]  /*85b10*/  LDL.LU.64 R10, [R1+0x4460] ;  /* 0x00446000010a7983 */ /* 0x001ee80000300a00 */
[----:B------:R0:W-:Y:S04]  /*85b20*/  STL.64 [R1+0x4430], R2 ;  /* 0x0044300201007387 */ /* 0x0001e80000100a00 */
[----:B------:R-:W4:Y:S04]  /*85b30*/  LDL.LU R13, [R1+0x11d4] ;  /* 0x0011d400010d7983 */ /* 0x000f280000300800 */
[----:B------:R1:W-:Y:S04]  /*85b40*/  STL.64 [R1+0x4440], R14 ;  /* 0x0044400e01007387 */ /* 0x0003e80000100a00 */
[----:B0-----:R-:W3:Y:S01]  /*85b50*/  LDL R3, [R1+0x11cc] ;  /* 0x0011cc0001037983 */ /* 0x001ee20000100800 */
[----:B------:R-:W-:-:S03]  /*85b60*/  IADD3 R12, P2, PT, R16, R15, RZ ;  /* 0x0000000f100c7210 */ /* 0x000fc60007f5e0ff */
[----:B-1----:R-:W4:Y:S01]  /*85b70*/  LDL R14, [R1+0x11c0] ;  /* 0x0011c000010e7983 */ /* 0x002f220000100800 */
[----:B--2---:R-:W-:Y:S01]  /*85b80*/  SHF.R.S32.HI R16, RZ, 0x1f, R6 ;  /* 0x0000001fff107819 */ /* 0x004fe20000011406 */
[----:B---3--:R-:W-:-:S05]  /*85b90*/  IMAD.X R27, R3, 0x1, R10, P1 ;  /* 0x00000001031b7824 */ /* 0x008fca00008e060a */
[----:B------:R0:W-:Y:S04]  /*85ba0*/  STL [R1+0x286c], R27 ;  /* 0x00286c1b01007387 */ /* 0x0001e80000100800 */
[----:B0-----:R-:W2:Y:S04]  /*85bb0*/  LDL.LU.64 R26, [R1+0x4458] ;  /* 0x00445800011a7983 */ /* 0x001ea80000300a00 */
[----:B------:R0:W-:Y:S04]  /*85bc0*/  STL [R1+0x11c4], R16 ;  /* 0x0011c41001007387 */ /* 0x0001e80000100800 */
[----:B0-----:R-:W4:Y:S02]  /*85bd0*/  LDL.LU R16, [R1+0x4450] ;  /* 0x0044500001107983 */ /* 0x001f240000300800 */
[----:B----4-:R-:W-:-:S05]  /*85be0*/  IMAD.X R13, R13, 0x1, R16, P2 ;  /* 0x000000010d0d7824 */ /* 0x010fca00010e0610 */
[----:B------:R0:W-:Y:S04]  /*85bf0*/  STL.64 [R1+0x2860], R12 ;  /* 0x0028600c01007387 */ /* 0x0001e80000100a00 */
[----:B0-----:R-:W3:Y:S01]  /*85c00*/  LDL.LU.64 R12, [R1+0x4448] ;  /* 0x00444800010c7983 */ /* 0x001ee20000300a00 */
[----:B------:R-:W-:Y:S02]  /*85c10*/  IADD3 R2, P4, PT, R14, R11, RZ ;  /* 0x0000000b0e027210 */ /* 0x000fe40007f9e0ff */
[----:B------:R-:W-:Y:S02]  /*85c20*/  IADD3 R6, P2, PT, R6, R9, RZ ;  /* 0x0000000906067210 */ /* 0x000fe40007f5e0ff */
[----:B---3--:R-:W-:Y:S01]  /*85c30*/  IADD3 R14, P1, PT, R14, R13, RZ ;  /* 0x0000000d0e0e7210 */ /* 0x008fe20007f3e0ff */
[----:B------:R-:W-:-:S04]  /*85c40*/  IMAD.X R3, R3, 0x1, R12, P4 ;  /* 0x0000000103037824 */ /* 0x000fc800020e060c */
[----:B------:R0:W-:Y:S04]  /*85c50*/  STL [R1+0x2850], R14 ;  /* 0x0028500e01007387 */ /* 0x0001e80000100800 */
[----:B0-----:R-:W3:Y:S04]  /*85c60*/  LDL.LU.64 R14, [R1+0x4440] ;  /* 0x00444000010e7983 */ /* 0x001ee80000300a00 */
[----:B------:R0:W-:Y:S04]  /*85c70*/  STL [R1+0x2848], R6 ;  /* 0x0028480601007387 */ /* 0x0001e80000100800 */
[----:B0-----:R-:W4:Y:S04]  /*85c80*/  LDL.LU.64 R6, [R1+0x4438] ;  /* 0x0044380001067983 */ /* 0x001f280000300a00 */
[----:B------:R0:W-:Y:S04]  /*85c90*/  STL [R1+0x4418], R9 ;  /* 0x0044180901007387 */ /* 0x0001e80000100800 */
[----:B0-----:R-:W3:Y:S04]  /*85ca0*/  LDL.LU R9, [R1+0x11c8] ;  /* 0x0011c80001097983 */ /* 0x001ee80000300800 */
[----:B------:R0:W-:Y:S04]  /*85cb0*/  STL.64 [R1+0x2858], R2 ;  /* 0x0028580201007387 */ /* 0x0001e80000100a00 */
[----:B0-----:R-:W2:Y:S04]  /*85cc0*/  LDL.LU.64 R2, [R1+0x4430] ;  /* 0x0044300001027983 */ /* 0x001ea80000300a00 */
[----:B------:R0:W-:Y:S04]  /*85cd0*/  STL.64 [R1+0x4420], R12 ;  /* 0x0044200c01007387 */ /* 0x0001e80000100a00 */
[----:B0-----:R-:W2:Y:S01]  /*85ce0*/  LDL.LU R13, [R1+0x11d0] ;  /* 0x0011d000010d7983 */ /* 0x001ea20000300800 */
[----:B---3--:R-:W-:-:S05]  /*85cf0*/  IADD3 R12, P4, PT, R9, R15, RZ ;  /* 0x0000000f090c7210 */ /* 0x008fca0007f9e0ff */
[----:B--2---:R0:W-:Y:S04]  /*85d00*/  STL.64 [R1+0x4428], R12 ;  /* 0x0044280c01007387 */ /* 0x0041e80000100a00 */
[----:B0-----:R0:W2:Y:S04]  /*85d10*/  LDL.64 R12, [R1+0x2848] ;  /* 0x00284800010c7983 */ /* 0x0010a80000100a00 */
[----:B--2---:R-:W2:Y:S04]  /*85d20*/  LDL R13, [R1+0x11cc] ;  /* 0x0011cc00010d7983 */ /* 0x004ea80000100800 */
[----:B------:R1:W-:Y:S04]  /*85d30*/  STL [R1+0x441c], R20 ;  /* 0x00441c1401007387 */ /* 0x0003e80000100800 */
[----:B------:R-:W3:Y:S04]  /*85d40*/  LDL R9, [R1+0x11b8] ;  /* 0x0011b80001097983 */ /* 0x000ee80000100800 */
[----:B-1----:R-:W2:Y:S04]  /*85d50*/  LDL R20, [R1+0x11bc] ;  /* 0x0011bc0001147983 */ /* 0x002ea80000100800 */
[----:B----4-:R1:W-:Y:S04]  /*85d60*/  STL.64 [R1+0x4410], R6 ;  /* 0x0044100601007387 */ /* 0x0103e80000100a00 */
[----:B-1----:R0:W2:Y:S02]  /*85d70*/  LDL.64 R6, [R1+0x2850] ;  /* 0x0028500001067983 */ /* 0x0020a40000100a00 */
[----:B--2---:R-:W-:-:S05]  /*85d80*/  IMAD.X R7, R13, 0x1, R14, P1 ;  /* 0x000000010d077824 */ /* 0x004fca00008e060e */
[----:B------:R1:W-:Y:S04]  /*85d90*/  STL [R1+0x2854], R7 ;  /* 0x0028540701007387 */ /* 0x0003e80000100800 */
[----:B-1----:R-:W2:Y:S02]  /*85da0*/  LDL R7, [R1+0x11c4] ;  /* 0x0011c40001077983 */ /* 0x002ea40000100800 */
[----:B--2---:R-:W-:-:S05]  /*85db0*/  IMAD.X R13, R7, 0x1, R10, P2 ;  /* 0x00000001070d7824 */ /* 0x004fca00010e060a */
[----:B------:R1:W-:Y:S04]  /*85dc0*/  STL [R1+0x284c], R13 ;  /* 0x00284c0d01007387 */ /* 0x0003e80000100800 */
[----:B-1----:R-:W2:Y:S04]  /*85dd0*/  LDL.LU.64 R12, [R1+0x4428] ;  /* 0x00442800010c7983 */ /* 0x002ea80000300a00 */
[----:B------:R1:W-:Y:S04]  /*85de0*/  STL.64 [R1+0x4408], R10 ;  /* 0x0044080a01007387 */ /* 0x0003e80000100a00 */
[----:B-1----:R-:W4:Y:S01]  /*85df0*/  LDL.LU R10, [R1+0x11c0] ;  /* 0x0011c000010a7983 */ /* 0x002f220000300800 */
[----:B--2---:R-:W-:-:S05]  /*85e00*/  IMAD.X R13, R13, 0x1, R16, P4 ;  /* 0x000000010d0d7824 */ /* 0x004fca00020e0610 */
[----:B------:R1:W-:Y:S04]  /*85e10*/  STL.64 [R1+0x2840], R12 ;  /* 0x0028400c01007387 */ /* 0x0003e80000100a00 */
[----:B-1----:R-:W2:Y:S01]  /*85e20*/  LDL.LU.64 R12, [R1+0x4420] ;  /* 0x00442000010c7983 */ /* 0x002ea20000300a00 */
[----:B----4-:R-:W-:Y:S02]  /*85e30*/  IADD3 R10, P2, PT, R10, R15, RZ ;  /* 0x0000000f0a0a7210 */ /* 0x010fe40007f5e0ff */
[C---:B------:R-:W-:Y:S02]  /*85e40*/  IADD3 R6, P1, PT, R20.reuse, R11, RZ ;  /* 0x0000000b14067210 */ /* 0x040fe40007f3e0ff */
[----:B---3--:R-:W-:Y:S01]  /*85e50*/  SHF.R.S32.HI R9, RZ, 0x1f, R9 ;  /* 0x0000001fff097819 */ /* 0x008fe20000011409 */
[----:B------:R2:W-:Y:S02]  /*85e60*/  STL [R1+0x2830], R10 ;  /* 0x0028300a01007387 */ /* 0x0005e40000100800 */
[----:B--2---:R-:W-:Y:S01]  /*85e70*/  IADD3 R10, P4, PT, R20, R13, RZ ;  /* 0x0000000d140a7210 */ /* 0x004fe20007f9e0ff */
[----:B------:R-:W-:Y:S01]  /*85e80*/  IMAD.X R7, R7, 0x1, R12, P1 ;  /* 0x0000000107077824 */ /* 0x000fe200008e060c */
[----:B------:R-:W2:Y:S04]  /*85e90*/  LDL.LU R20, [R1+0x441c] ;  /* 0x00441c0001147983 */ /* 0x000ea80000300800 */
[----:B------:R-:W3:Y:S04]  /*85ea0*/  LDL.LU R11, [R1+0x11bc] ;  /* 0x0011bc00010b7983 */ /* 0x000ee80000300800 */
[----:B------:R1:W-:Y:S04]  /*85eb0*/  STL [R1+0x11c0], R9 ;  /* 0x0011c00901007387 */ /* 0x0003e80000100800 */
[----:B-1----:R-:W4:Y:S04]  /*85ec0*/  LDL.LU R9, [R1+0x4418] ;  /* 0x0044180001097983 */ /* 0x002f280000300800 */
[----:B------:R1:W-:Y:S04]  /*85ed0*/  STL.64 [R1+0x2838], R6 ;  /* 0x0028380601007387 */ /* 0x0003e80000100a00 */
[----:B-1----:R-:W2:Y:S04]  /*85ee0*/  LDL.LU.64 R6, [R1+0x4410] ;  /* 0x0044100001067983 */ /* 0x002ea80000300a00 */
[----:B------:R1:W-:Y:S04]  /*85ef0*/  STL.64 [R1+0x43e8], R2 ;  /* 0x0043e80201007387 */ /* 0x0003e80000100a00 */
[----:B-1----:R0:W2:Y:S04]  /*85f00*/  LDL.64 R2, [R1+0x2830] ;  /* 0x0028300001027983 */ /* 0x0020a80000100a00 */
[----:B--2---:R-:W2:Y:S04]  /*85f10*/  LDL.LU R3, [R1+0x11cc] ;  /* 0x0011cc0001037983 */ /* 0x004ea80000300800 */
[----:B------:R-:W-:Y:S04]  /*85f20*/  STL.64 [R1+0x43f0], R20 ;  /* 0x0043f01401007387 */ /* 0x000fe80000100a00 */
[----:B------:R-:W-:Y:S04]  /*85f30*/  STL [R1+0x43f8], R21 ;  /* 0x0043f81501007387 */ /* 0x000fe80000100800 */
[----:B------:R-:W-:Y:S04]  /*85f40*/  STL.64 [R1+0x4400], R22 ;  /* 0x0044001601007387 */ /* 0x000fe80000100a00 */
[----:B------:R1:W-:Y:S04]  /*85f50*/  STL [R1+0x43e0], R12 ;  /* 0x0043e00c01007387 */ /* 0x0003e80000100800 */
[----:B-1----:R-:W4:Y:S04]  /*85f60*/  LDL.LU R12, [R1+0x11b8] ;  /* 0x0011b800010c7983 */ /* 0x002f280000300800 */
[----:B------:R-:W4:Y:S01]  /*85f70*/  LDL.LU R21, [R1+0x11c4] ;  /* 0x0011c40001157983 */ /* 0x000f220000300800 */
[----:B---3--:R-:W-:Y:S01]  /*85f80*/  IADD3 R20, P1, PT, R11, R15, RZ ;  /* 0x0000000f0b147210 */ /* 0x008fe20007f3e0ff */
[----:B--2---:R-:W-:-:S05]  /*85f90*/  IMAD.X R3, R3, 0x1, R16, P2 ;  /* 0x0000000103037824 */ /* 0x004fca00010e0610 */
[----:B------:R1:W-:Y:S04]  /*85fa0*/  STL [R1+0x2834], R3 ;  /* 0x0028340301007387 */ /* 0x0003e80000100800 */
[----:B-1----:R-:W2:Y:S01]  /*85fb0*/  LDL R3, [R1+0x11c0] ;  /* 0x0011c00001037983 */ /* 0x002ea20000100800 */
[----:B----4-:R-:W-:-:S05]  /*85fc0*/  IMAD.X R11, R21, 0x1, R14, P4 ;  /* 0x00000001150b7824 */ /* 0x010fca00020e060e */
[----:B------:R1:W-:Y:S04]  /*85fd0*/  STL.64 [R1+0x2828], R10 ;  /* 0x0028280a01007387 */ /* 0x0003e80000100a00 */
[----:B-1----:R-:W3:Y:S01]  /*85fe0*/  LDL.LU.64 R10, [R1+0x4408] ;  /* 0x00440800010a7983 */ /* 0x002ee20000300a00 */
[----:B------:R-:W-:Y:S01]  /*85ff0*/  IMAD.X R21, R21, 0x1, R16, P1 ;  /* 0x0000000115157824 */ /* 0x000fe200008e0610 */
[----:B---3--:R-:W-:-:S05]  /*86000*/  IADD3 R22, P4, PT, R12, R11, RZ ;  /* 0x0000000b0c167210 */ /* 0x008fca0007f9e0ff */
[----:B------:R1:W-:Y:S04]  /*86010*/  STL [R1+0x2800], R22 ;  /* 0x0028001601007387 */ /* 0x0003e80000100800 */
[----:B-1----:R-:W3:Y:S04]  /*86020*/  LDL.LU.64 R22, [R1+0x4400] ;  /* 0x0044000001167983 */ /* 0x002ee80000300a00 */
[----:B------:R1:W-:Y:S04]  /*86030*/  STL.64 [R1+0x2810], R20 ;  /* 0x0028101401007387 */ /* 0x0003e80000100a00 */
[----:B-1----:R0:W4:Y:S01]  /*86040*/  LDL.LU R21, [R1+0x43f8] ;  /* 0x0043f80001157983 */ /* 0x0021220000300800 */
[----:B------:R-:W-:-:S02]  /*86050*/  IADD3 R2, P2, PT, R12, R9, RZ ;  /* 0x000000090c027210 */ /* 0x000fc40007f5e0ff */
[----:B------:R-:W-:-:S03]  /*86060*/  IADD3 R20, P1, PT, R12, R13, RZ ;  /* 0x0000000d0c147210 */ /* 0x000fc60007f3e0ff */
[----:B--2---:R-:W-:Y:S02]  /*86070*/  IMAD.X R3, R3, 0x1, R10, P2 ;  /* 0x0000000103037824 */ /* 0x004fe400010e060a */
[----:B------:R4:W-:Y:S04]  /*86080*/  STL [R1+0x27f8], R20 ;  /* 0x0027f81401007387 */ /* 0x0009e80000100800 */
[----:B----4-:R-:W2:Y:S04]  /*86090*/  LDL.LU.64 R20, [R1+0x43f0] ;  /* 0x0043f00001147983 */ /* 0x010ea80000300a00 */
[----:B------:R1:W-:Y:S04]  /*860a0*/  STL.64 [R1+0x2808], R2 ;  /* 0x0028080201007387 */ /* 0x0003e80000100a00 */
[----:B-1----:R-:W4:Y:S04]  /*860b0*/  LDL.LU.64 R2, [R1+0x43e8] ;  /* 0x0043e80001027983 */ /* 0x002f280000300a00 */
[----:B------:R1:W-:Y:S02]  /*860c0*/  STL.64 [R1+0x43d8], R10 ;  /* 0x0043d80a01007387 */ /* 0x0003e40000100a00 */
[----:B-1----:R-:W-:-:S02]  /*860d0*/  IADD3 R10, P2, PT, R12, R15, RZ ;  /* 0x0000000f0c0a7210 */ /* 0x002fc40007f5e0ff */
[----:B------:R-:W2:Y:S04]  /*860e0*/  LDL.LU R12, [R1+0x43e0] ;  /* 0x0043e000010c7983 */ /* 0x000ea80000300800 */
[----:B------:R1:W-:Y:S04]  /*860f0*/  STL [R1+0x27e0], R10 ;  /* 0x0027e00a01007387 */ /* 0x0003e80000100800 */
[----:B-1----:R0:W2:Y:S04]  /*86100*/  LDL.64 R10, [R1+0x27f8] ;  /* 0x0027f800010a7983 */ /* 0x0020a80000100a00 */
[----:B--2---:R-:W2:Y:S04]  /*86110*/  LDL R11, [R1+0x11b0] ;  /* 0x0011b000010b7983 */ /* 0x004ea80000100800 */
[----:B------:R1:W-:Y:S04]  /*86120*/  STL.64 [R1+0x43b8], R24 ;  /* 0x0043b81801007387 */ /* 0x0003e80000100a00 */
[----:B-1----:R0:W2:Y:S04]  /*86130*/  LDL.64 R24, [R1+0x2800] ;  /* 0x0028000001187983 */ /* 0x0020a80000100a00 */
[----:B------:R-:W-:Y:S04]  /*86140*/  STL.64 [R1+0x43c0], R6 ;  /* 0x0043c00601007387 */ /* 0x000fe80000100a00 */
[----:B------:R1:W-:Y:S04]  /*86150*/  STL [R1+0x43c8], R7 ;  /* 0x0043c80701007387 */ /* 0x0003e80000100800 */
[----:B-1----:R0:W2:Y:S04]  /*86160*/  LDL.64 R6, [R1+0x27e0] ;  /* 0x0027e00001067983 */ /* 0x0020a80000100a00 */
[----:B--2---:R-:W2:Y:S01]  /*86170*/  LDL.LU R7, [R1+0x11c0] ;  /* 0x0011c00001077983 */ /* 0x004ea20000300800 */
[----:B------:R-:W-:-:S03]  /*86180*/  SHF.R.S32.HI R11, RZ, 0x1f, R11 ;  /* 0x0000001fff0b7819 */ /* 0x000fc6000001140b */
[----:B------:R-:W-:Y:S04]  /*86190*/  STL.64 [R1+0x43d0], R28 ;  /* 0x0043d01c01007387 */ /* 0x000fe80000100a00 */
[----:B------:R-:W-:Y:S04]  /*861a0*/  STL [R1+0x43b0], R12 ;  /* 0x0043b00c01007387 */ /* 0x000fe80000100800 */
[----:B------:R1:W-:Y:S01]  /*861b0*/  STL [R1+0x11b8], R11 ;  /* 0x0011b80b01007387 */ /* 0x0003e20000100800 */
[C---:B--2---:R-:W-:Y:S02]  /*861c0*/  IMAD.X R25, R7.reuse, 0x1, R12, P4 ;  /* 0x0000000107197824 */ /* 0x044fe400020e060c */
[C---:B-1----:R-:W-:Y:S01]  /*861d0*/  IMAD.X R11, R7.reuse, 0x1, R14, P1 ;  /* 0x00000001070b7824 */ /* 0x042fe200008e060e */
[----:B------:R-:W2:Y:S04]  /*861e0*/  LDL.LU R12, [R1+0x11b0] ;  /* 0x0011b000010c7983 */ /* 0x000ea80000300800 */
[----:B------:R1:W-:Y:S04]  /*861f0*/  STL [R1+0x2804], R25 ;  /* 0x0028041901007387 */ /* 0x0003e80000100800 */
[----:B-1----:R-:W2:Y:S04]  /*86200*/  LDL R25, [R1+0x11b8] ;  /* 0x0011b80001197983 */ /* 0x002ea80000100800 */
[----:B------:R1:W-:Y:S04]  /*86210*/  STL [R1+0x27fc], R11 ;  /* 0x0027fc0b01007387 */ /* 0x0003e80000100800 */
[----:B-1----:R-:W2:Y:S01]  /*86220*/  LDL.LU.64 R10, [R1+0x43d8] ;  /* 0x0043d800010a7983 */ /* 0x002ea20000300a00 */
[----:B------:R-:W-:Y:S01]  /*86230*/  IMAD.X R7, R7, 0x1, R16, P2 ;  /* 0x0000000107077824 */ /* 0x000fe200010e0610 */
[----:B--2---:R-:W-:-:S05]  /*86240*/  IADD3 R28, P1, PT, R12, R11, RZ ;  /* 0x0000000b0c1c7210 */ /* 0x004fca0007f3e0ff */
[----:B------:R1:W-:Y:S04]  /*86250*/  STL [R1+0x27e8], R28 ;  /* 0x0027e81c01007387 */ /* 0x0003e80000100800 */
[----:B-1----:R-:W2:Y:S04]  /*86260*/  LDL.LU.64 R28, [R1+0x43d0] ;  /* 0x0043d000011c7983 */ /* 0x002ea80000300a00 */
[----:B------:R1:W-:Y:S04]  /*86270*/  STL [R1+0x27e4], R7 ;  /* 0x0027e40701007387 */ /* 0x0003e80000100800 */
[----:B-1----:R0:W2:Y:S01]  /*86280*/  LDL.LU R7, [R1+0x43c8] ;  /* 0x0043c80001077983 */ /* 0x0020a20000300800 */
[----:B------:R-:W-:-:S02]  /*86290*/  IADD3 R24, P4, PT, R12, R9, RZ ;  /* 0x000000090c187210 */ /* 0x000fc40007f9e0ff */
[----:B------:R-:W-:-:S03]  /*862a0*/  IADD3 R6, P2, PT, R12, R13, RZ ;  /* 0x0000000d0c067210 */ /* 0x000fc60007f5e0ff */
[----:B------:R-:W-:Y:S02]  /*862b0*/  IMAD.X R25, R25, 0x1, R10, P4 ;  /* 0x0000000119197824 */ /* 0x000fe400020e060a */
[----:B------:R2:W-:Y:S04]  /*862c0*/  STL [R1+0x27d8], R6 ;  /* 0x0027d80601007387 */ /* 0x0005e80000100800 */
[----:B--2---:R-:W2:Y:S04]  /*862d0*/  LDL.LU.64 R6, [R1+0x43c0] ;  /* 0x0043c00001067983 */ /* 0x004ea80000300a00 */
[----:B------:R1:W-:Y:S04]  /*862e0*/  STL.64 [R1+0x27f0], R24 ;  /* 0x0027f01801007387 */ /* 0x0003e80000100a00 */
[----:B-1----:R-:W2:Y:S04]  /*862f0*/  LDL.LU.64 R24, [R1+0x43b8] ;  /* 0x0043b80001187983 */ /* 0x002ea80000300a00 */
[----:B------:R1:W-:Y:S02]  /*86300*/  STL.64 [R1+0x43a0], R10 ;  /* 0x0043a00a01007387 */ /* 0x0003e40000100a00 */
[----:B-1----:R-:W-:-:S02]  /*86310*/  IADD3 R10, P4, PT, R12, R15, RZ ;  /* 0x0000000f0c0a7210 */ /* 0x002fc40007f9e0ff */
[----:B------:R-:W2:Y:S04]  /*86320*/  LDL.LU R12, [R1+0x43b0] ;  /* 0x0043b000010c7983 */ /* 0x000ea80000300800 */
[----:B------:R1:W-:Y:S04]  /*86330*/  STL [R1+0x4394], R15 ;  /* 0x0043940f01007387 */ /* 0x0003e80000100800 */
[----:B-1----:R-:W2:Y:S04]  /*86340*/  LDL.LU R15, [R1+0x11b8] ;  /* 0x0011b800010f7983 */ /* 0x002ea80000300800 */
[----:B------:R1:W-:Y:S04]  /*86350*/  STL [R1+0x27c8], R10 ;  /* 0x0027c80a01007387 */ /* 0x0003e80000100800 */
[----:B------:R-:W-:Y:S04]  /*86360*/  STL.64 [R1+0x4398], R16 ;  /* 0x0043981001007387 */ /* 0x000fe80000100a00 */
[----:B------:R-:W-:Y:S04]  /*86370*/  STL [R1+0x43a8], R17 ;  /* 0x0043a81101007387 */ /* 0x000fe80000100800 */
[----:B------:R0:W-:Y:S04]  /*86380*/  STL [R1+0x43ac], R17 ;  /* 0x0043ac1101007387 */ /* 0x0001e80000100800 */
[----:B-1----:R1:W2:Y:S04]  /*86390*/  LDL.64 R10, [R1+0x27d8] ;  /* 0x0027d800010a7983 */ /* 0x0022a80000100a00 */
[----:B0-----:R1:W2:Y:S04]  /*863a0*/  LDL.64 R16, [R1+0x27e8] ;  /* 0x0027e80001107983 */ /* 0x0012a80000100a00 */
[----:B--2---:R-:W2:Y:S02]  /*863b0*/  LDL R17, [R1+0x11ac] ;  /* 0x0011ac0001117983 */ /* 0x004ea40000100800 */
[----:B--2---:R-:W-:Y:S01]  /*863c0*/  SHF.R.S32.HI R11, RZ, 0x1f, R17 ;  /* 0x0000001fff0b7819 */ /* 0x004fe20000011411 */
[----:B------:R-:W-:-:S05]  /*863d0*/  IMAD.X R17, R15, 0x1, R12, P1 ;  /* 0x000000010f117824 */ /* 0x000fca00008e060c */
[----:B------:R0:W-:Y:S04]  /*863e0*/  STL [R1+0x27ec], R17 ;  /* 0x0027ec1101007387 */ /* 0x0001e80000100800 */
[----:B------:R-:W-:Y:S04]  /*863f0*/  STL [R1+0x11b0], R11 ;  /* 0x0011b00b01007387 */ /* 0x000fe80000100800 */
[----:B0-----:R1:W2:Y:S04]  /*86400*/  LDL.LU R17, [R1+0x43ac] ;  /* 0x0043ac0001117983 */ /* 0x0012a80000300800 */
[----:B------:R0:W-:Y:S04]  /*86410*/  STL [R1+0x437c], R12 ;  /* 0x00437c0c01007387 */ /* 0x0001e80000100800 */
[----:B0-----:R-:W2:Y:S02]  /*86420*/  LDL.LU R12, [R1+0x11ac] ;  /* 0x0011ac00010c7983 */ /* 0x001ea40000300800 */
[----:B--2---:R-:W-:-:S05]  /*86430*/  IADD3 R16, P1, PT, R12, R9, RZ ;  /* 0x000000090c107210 */ /* 0x004fca0007f3e0ff */
[----:B------:R-:W-:Y:S04]  /*86440*/  STL [R1+0x27c0], R16 ;  /* 0x0027c01001007387 */ /* 0x000fe80000100800 */
[----:B------:R1:W2:Y:S04]  /*86450*/  LDL.LU R17, [R1+0x43a8] ;  /* 0x0043a80001117983 */ /* 0x0002a80000300800 */
[----:B------:R0:W-:Y:S04]  /*86460*/  STL.64 [R1+0x4380], R8 ;  /* 0x0043800801007387 */ /* 0x0001e80000100a00 */
[----:B0-----:R-:W2:Y:S01]  /*86470*/  LDL.64 R8, [R1+0x27c0] ;  /* 0x0027c00001087983 */ /* 0x001ea20000100a00 */
[----:B------:R-:W-:-:S03]  /*86480*/  IMAD.X R11, R15, 0x1, R14, P2 ;  /* 0x000000010f0b7824 */ /* 0x000fc600010e060e */
[----:B--2---:R-:W2:Y:S04]  /*86490*/  LDL R9, [R1+0x11b0] ;  /* 0x0011b00001097983 */ /* 0x004ea80000100800 */
[----:B--2---:R-:W-:Y:S04]  /*864a0*/  STL.64 [R1+0x4388], R8 ;  /* 0x0043880801007387 */ /* 0x004fe80000100a00 */
[----:B------:R0:W-:Y:S04]  /*864b0*/  STL [R1+0x4390], R9 ;  /* 0x0043900901007387 */ /* 0x0001e80000100800 */
[----:B0-----:R1:W2:Y:S04]  /*864c0*/  LDL.64 R8, [R1+0x27c8] ;  /* 0x0027c80001087983 */ /* 0x0012a80000100a00 */
[----:B------:R0:W-:Y:S04]  /*864d0*/  STL [R1+0x27dc], R11 ;  /* 0x0027dc0b01007387 */ /* 0x0001e80000100800 */
[----:B0-----:R-:W2:Y:S02]  /*864e0*/  LDL.LU.64 R10, [R1+0x43a0] ;  /* 0x0043a000010a7983 */ /* 0x001ea40000300a00 */
[----:B--2---:R-:W-:-:S05]  /*864f0*/  IADD3 R16, P2, PT, R12, R11, RZ ;  /* 0x0000000b0c107210 */ /* 0x004fca0007f5e0ff */
[----:B------:R0:W-:Y:S04]  /*86500*/  STL [R1+0x27b8], R16 ;  /* 0x0027b81001007387 */ /* 0x0001e80000100800 */
[----:B0-----:R-:W2:Y:S02]  /*86510*/  LDL.LU.64 R16, [R1+0x4398] ;  /* 0x0043980001107983 */ /* 0x001ea40000300a00 */
[----:B--2---:R-:W-:Y:S02]  /*86520*/  IMAD.X R9, R15, 0x1, R16, P4 ;  /* 0x000000010f097824 */ /* 0x004fe400020e0610 */
[----:B------:R-:W2:Y:S04]  /*86530*/  LDL.LU R15, [R1+0x4394] ;  /* 0x00439400010f7983 */ /* 0x000ea80000300800 */
[----:B------:R0:W-:Y:S04]  /*86540*/  STL [R1+0x27cc], R9 ;  /* 0x0027cc0901007387 */ /* 0x0001e80000100800 */
[----:B0-----:R1:W2:Y:S01]  /*86550*/  LDL.LU R9, [R1+0x4390] ;  /* 0x0043900001097983 */ /* 0x0012a20000300800 */
[----:B------:R-:W-:-:S05]  /*86560*/  IADD3 R8, P4, PT, R12, R13, RZ ;  /* 0x0000000d0c087210 */ /* 0x000fca0007f9e0ff */
[----:B------:R2:W-:Y:S04]  /*86570*/  STL [R1+0x27a8], R8 ;  /* 0x0027a80801007387 */ /* 0x0005e80000100800 */
[----:B--2---:R-:W2:Y:S02]  /*86580*/  LDL.LU.64 R8, [R1+0x4388] ;  /* 0x0043880001087983 */ /* 0x004ea40000300a00 */
[----:B--2---:R-:W-:-:S05]  /*86590*/  IMAD.X R9, R9, 0x1, R10, P1 ;  /* 0x0000000109097824 */ /* 0x004fca00008e060a */
[----:B------:R0:W-:Y:S04]  /*865a0*/  STL [R1+0x27c4], R9 ;  /* 0x0027c40901007387 */ /* 0x0001e80000100800 */
[----:B0-----:R-:W2:Y:S04]  /*865b0*/  LDL.LU.64 R8, [R1+0x4380] ;  /* 0x0043800001087983 */ /* 0x001ea80000300a00 */
[----:B------:R0:W-:Y:S02]  /*865c0*/  STL.64 [R1+0x4368], R10 ;  /* 0x0043680a01007387 */ /* 0x0001e40000100a00 */
[----:B0-----:R-:W-:-:S02]  /*865d0*/  IADD3 R10, P1, PT, R12, R15, RZ ;  /* 0x0000000f0c0a7210 */ /* 0x001fc40007f3e0ff */
[----:B------:R-:W2:Y:S04]  /*865e0*/  LDL.LU R12, [R1+0x437c] ;  /* 0x00437c00010c7983 */ /* 0x000ea80000300800 */
[----:B------:R0:W-:Y:S04]  /*865f0*/  STL [R1+0x2790], R10 ;  /* 0x0027900a01007387 */ /* 0x0001e80000100800 */
[----:B------:R-:W-:Y:S04]  /*86600*/  STL.64 [R1+0x4370], R14 ;  /* 0x0043700e01007387 */ /* 0x000fe80000100a00 */
[----:B------:R1:W-:Y:S04]  /*86610*/  STL [R1+0x4378], R15 ;  /* 0x0043780f01007387 */ /* 0x0003e80000100800 */
[----:B0-----:R0:W2:Y:S04]  /*86620*/  LDL.64 R10, [R1+0x27a8] ;  /* 0x0027a800010a7983 */ /* 0x0010a80000100a00 */
[----:B-1----:R0:W2:Y:S04]  /*86630*/  LDL.64 R14, [R1+0x27b8] ;  /* 0x0027b800010e7983 */ /* 0x0020a80000100a00 */
[----:B--2---:R-:W2:Y:S04]  /*86640*/  LDL R15, [R1+0x11a8] ;  /* 0x0011a800010f7983 */ /* 0x004ea80000100800 */
[----:B------:R-:W-:Y:S04]  /*86650*/  STL.64 [R1+0x4360], R26 ;  /* 0x0043601a01007387 */ /* 0x000fe80000100a00 */
[----:B------:R-:W-:Y:S04]  /*86660*/  STL.64 [R1+0x4350], R24 ;  /* 0x0043501801007387 */ /* 0x000fe80000100a00 */
[----:B------:R1:W-:Y:S04]  /*86670*/  STL [R1+0x4358], R25 ;  /* 0x0043581901007387 */ /* 0x0003e80000100800 */
[----:B-1----:R0:W2:Y:S04]  /*86680*/  LDL.64 R24, [R1+0x2790] ;  /* 0x0027900001187983 */ /* 0x0020a80000100a00 */
[----:B--2---:R-:W2:Y:S01]  /*86690*/  LDL.LU R25, [R1+0x11b0] ;  /* 0x0011b00001197983 */ /* 0x004ea20000300800 */
[----:B------:R-:W-:Y:S01]  /*866a0*/  SHF.R.S32.HI R11, RZ, 0x1f, R15 ;  /* 0x0000001fff0b7819 */ /* 0x000fe2000001140f */
[----:B--2---:R-:W-:-:S05]  /*866b0*/  IMAD.X R15, R25, 0x1, R12, P2 ;  /* 0x00000001190f7824 */ /* 0x004fca00010e060c */
[----:B------:R1:W-:Y:S04]  /*866c0*/  STL [R1+0x27bc], R15 ;  /* 0x0027bc0f01007387 */ /* 0x0003e80000100800 */
[----:B------:R-:W-:Y:S04]  /*866d0*/  STL [R1+0x11ac], R11 ;  /* 0x0011ac0b01007387 */ /* 0x000fe80000100800 */
[----:B-1----:R0:W2:Y:S04]  /*866e0*/  LDL.LU R15, [R1+0x4378] ;  /* 0x00437800010f7983 */ /* 0x0020a80000300800 */
[----:B------:R1:W-:Y:S04]  /*866f0*/  STL [R1+0x4340], R12 ;  /* 0x0043400c01007387 */ /* 0x0003e80000100800 */
[----:B-1----:R-:W2:Y:S02]  /*86700*/  LDL.LU R12, [R1+0x11a8] ;  /* 0x0011a800010c7983 */ /* 0x002ea40000300800 */
[----:B--2---:R-:W-:-:S05]  /*86710*/  IADD3 R14, P2, PT, R12, R9, RZ ;  /* 0x000000090c0e7210 */ /* 0x004fca0007f5e0ff */
[----:B------:R1:W-:Y:S04]  /*86720*/  STL [R1+0x2788], R14 ;  /* 0x0027880e01007387 */ /* 0x0003e80000100800 */
[----:B-1----:R-:W2:Y:S04]  /*86730*/  LDL.LU.64 R14, [R1+0x4370] ;  /* 0x00437000010e7983 */ /* 0x002ea80000300a00 */
[----:B------:R1:W-:Y:S04]  /*86740*/  STL.64 [R1+0x4348], R8 ;  /* 0x0043480801007387 */ /* 0x0003e80000100a00 */
[----:B-1----:R0:W3:Y:S01]  /*86750*/  LDL.64 R8, [R1+0x2788] ;  /* 0x0027880001087983 */ /* 0x0020e20000100a00 */
[----:B--2---:R-:W-:-:S03]  /*86760*/  IMAD.X R11, R25, 0x1, R14, P4 ;  /* 0x00000001190b7824 */ /* 0x004fc600020e060e */
[----:B---3--:R-:W2:Y:S04]  /*86770*/  LDL R9, [R1+0x11ac] ;  /* 0x0011ac0001097983 */ /* 0x008ea80000100800 */
[----:B------:R1:W-:Y:S04]  /*86780*/  STL [R1+0x27ac], R11 ;  /* 0x0027ac0b01007387 */ /* 0x0003e80000100800 */
[----:B-1----:R-:W3:Y:S01]  /*86790*/  LDL.LU.64 R10, [R1+0x4368] ;  /* 0x00436800010a7983 */ /* 0x002ee20000300a00 */
[----:B------:R-:W-:Y:S01]  /*867a0*/  IMAD.X R25, R25, 0x1, R16, P1 ;  /* 0x0000000119197824 */ /* 0x000fe200008e0610 */
[----:B---3--:R-:W-:-:S05]  /*867b0*/  IADD3 R26, P4, PT, R12, R11, RZ ;  /* 0x0000000b0c1a7210 */ /* 0x008fca0007f9e0ff */
[----:B------:R1:W-:Y:S04]  /*867c0*/  STL [R1+0x2780], R26 ;  /* 0x0027801a01007387 */ /* 0x0003e80000100800 */
[----:B-1----:R-:W3:Y:S04]  /*867d0*/  LDL.LU.64 R26, [R1+0x4360] ;  /* 0x00436000011a7983 */ /* 0x002ee80000300a00 */
[----:B------:R1:W-:Y:S04]  /*867e0*/  STL [R1+0x2794], R25 ;  /* 0x0027941901007387 */ /* 0x0003e80000100800 */
[----:B-1----:R0:W3:Y:S01]  /*867f0*/  LDL.LU R25, [R1+0x4358] ;  /* 0x0043580001197983 */ /* 0x0020e20000300800 */
[----:B------:R-:W-:Y:S01]  /*86800*/  IADD3 R24, P1, PT, R12, R13, RZ ;  /* 0x0000000d0c187210 */ /* 0x000fe20007f3e0ff */
[----:B--2---:R-:W-:-:S04]  /*86810*/  IMAD.X R9, R9, 0x1, R10, P2 ;  /* 0x0000000109097824 */ /* 0x004fc800010e060a */
[----:B------:R3:W-:Y:S04]  /*86820*/  STL [R1+0x2778], R24 ;  /* 0x0027781801007387 */ /* 0x0007e80000100800 */
[----:B---3--:R-:W2:Y:S04]  /*86830*/  LDL.LU.64 R24, [R1+0x4350] ;  /* 0x0043500001187983 */ /* 0x008ea80000300a00 */
[----:B------:R1:W-:Y:S04]  /*86840*/  STL [R1+0x278c], R9 ;  /* 0x00278c0901007387 */ /* 0x0003e80000100800 */
[----:B-1----:R-:W3:Y:S04]  /*86850*/  LDL.LU.64 R8, [R1+0x4348] ;  /* 0x0043480001087983 */ /* 0x002ee80000300a00 */
[----:B------:R1:W-:Y:S02]  /*86860*/  STL.64 [R1+0x4338], R10 ;  /* 0x0043380a01007387 */ /* 0x0003e40000100a00 */
[----:B-1----:R-:W-:-:S02]  /*86870*/  IADD3 R10, P2, PT, R12, R15, RZ ;  /* 0x0000000f0c0a7210 */ /* 0x002fc40007f5e0ff */
[----:B------:R-:W2:Y:S04]  /*86880*/  LDL.LU R12, [R1+0x4340] ;  /* 0x00434000010c7983 */ /* 0x000ea80000300800 */
[----:B------:R1:W-:Y:S04]  /*86890*/  STL [R1+0x432c], R15 ;  /* 0x00432c0f01007387 */ /* 0x0003e80000100800 */
[----:B-1----:R-:W2:Y:S04]  /*868a0*/  LDL.LU R15, [R1+0x11ac] ;  /* 0x0011ac00010f7983 */ /* 0x002ea80000300800 */
[----:B------:R1:W-:Y:S04]  /*868b0*/  STL [R1+0x2770], R10 ;  /* 0x0027700a01007387 */ /* 0x0003e80000100800 */
[----:B-1----:R0:W2:Y:S04]  /*868c0*/  LDL.64 R10, [R1+0x2778] ;  /* 0x00277800010a7983 */ /* 0x0020a80000100a00 */
[----:B--2---:R-:W2:Y:S04]  /*868d0*/  LDL R11, [R1+0x11a4] ;  /* 0x0011a400010b7983 */ /* 0x004ea80000100800 */
[----:B------:R-:W-:Y:S04]  /*868e0*/  STL.64 [R1+0x4330], R4 ;  /* 0x0043300401007387 */ /* 0x000fe80000100a00 */
[----:B------:R1:W-:Y:S04]  /*868f0*/  STL.64 [R1+0x4318], R6 ;  /* 0x0043180601007387 */ /* 0x0003e80000100a00 */
[----:B-1----:R0:W3:Y:S04]  /*86900*/  LDL.64 R6, [R1+0x2780] ;  /* 0x0027800001067983 */ /* 0x0020e80000100a00 */
[----:B------:R1:W-:Y:S01]  /*86910*/  STL [R1+0x4310], R12 ;  /* 0x0043100c01007387 */ /* 0x0003e20000100800 */
[----:B--2---:R-:W-:Y:S01]  /*86920*/  SHF.R.S32.HI R4, RZ, 0x1f, R11 ;  /* 0x0000001fff047819 */ /* 0x004fe2000001140b */
[----:B------:R-:W-:-:S04]  /*86930*/  IMAD.X R11, R15, 0x1, R14, P1 ;  /* 0x000000010f0b7824 */ /* 0x000fc800008e060e */
[----:B------:R-:W-:Y:S01]  /*86940*/  STL [R1+0x11a8], R4 ;  /* 0x0011a80401007387 */ /* 0x000fe20000100800 */
[----:B---3--:R-:W-:-:S03]  /*86950*/  IMAD.X R7, R15, 0x1, R12, P4 ;  /* 0x000000010f077824 */ /* 0x008fc600020e060c */
[----:B-1----:R-:W2:Y:S04]  /*86960*/  LDL.LU R12, [R1+0x11a4] ;  /* 0x0011a400010c7983 */ /* 0x002ea80000300800 */
[----:B------:R1:W-:Y:S04]  /*86970*/  STL [R1+0x2784], R7 ;  /* 0x0027840701007387 */ /* 0x0003e80000100800 */
[----:B------:R-:W-:Y:S04]  /*86980*/  STL.64 [R1+0x4320], R24 ;  /* 0x0043201801007387 */ /* 0x000fe80000100a00 */
[----:B------:R3:W-:Y:S04]  /*86990*/  STL [R1+0x4328], R25 ;  /* 0x0043281901007387 */ /* 0x0007e80000100800 */
[----:B-1----:R-:W2:Y:S04]  /*869a0*/  LDL R7, [R1+0x11a8] ;  /* 0x0011a80001077983 */ /* 0x002ea80000100800 */
[----:B---3--:R0:W3:Y:S04]  /*869b0*/  LDL.64 R24, [R1+0x2770] ;  /* 0x0027700001187983 */ /* 0x0080e80000100a00 */
[----:B------:R1:W-:Y:S04]  /*869c0*/  STL [R1+0x277c], R11 ;  /* 0x00277c0b01007387 */ /* 0x0003e80000100800 */
[----:B-1----:R-:W2:Y:S01]  /*869d0*/  LDL.LU.64 R10, [R1+0x4338] ;  /* 0x00433800010a7983 */ /* 0x002ea20000300a00 */
[----:B---3--:R-:W-:Y:S01]  /*869e0*/  IMAD.X R25, R15, 0x1, R16, P2 ;  /* 0x000000010f197824 */ /* 0x008fe200010e0610 */
[----:B--2---:R-:W-:-:S05]  /*869f0*/  IADD3 R4, P1, PT, R12, R11, RZ ;  /* 0x0000000b0c047210 */ /* 0x004fca0007f3e0ff */
[----:B------:R1:W-:Y:S04]  /*86a00*/  STL [R1+0x2760], R4 ;  /* 0x0027600401007387 */ /* 0x0003e80000100800 */
[----:B-1----:R-:W2:Y:S04]  /*86a10*/  LDL.LU.64 R4, [R1+0x4330] ;  /* 0x0043300001047983 */ /* 0x002ea80000300a00 */
[----:B------:R-:W3:Y:S04]  /*86a20*/  LDL.LU R15, [R1+0x432c] ;  /* 0x00432c00010f7983 */ /* 0x000ee80000300800 */
[----:B------:R1:W-:Y:S04]  /*86a30*/  STL [R1+0x2774], R25 ;  /* 0x0027741901007387 */ /* 0x0003e80000100800 */
[----:B-1----:R0:W2:Y:S01]  /*86a40*/  LDL.LU R25, [R1+0x4328] ;  /* 0x0043280001197983 */ /* 0x0020a20000300800 */
[----:B------:R-:W-:-:S05]  /*86a50*/  IADD3 R24, P2, PT, R12, R13, RZ ;  /* 0x0000000d0c187210 */ /* 0x000fca0007f5e0ff */
[----:B------:R2:W-:Y:S01]  /*86a60*/  STL [R1+0x2750], R24 ;  /* 0x0027501801007387 */ /* 0x0005e20000100800 */
[----:B------:R-:W-:-:S05]  /*86a70*/  IADD3 R6, P4, PT, R12, R9, RZ ;  /* 0x000000090c067210 */ /* 0x000fca0007f9e0ff */
[----:B------:R-:W-:Y:S01]  /*86a80*/  IMAD.X R7, R7, 0x1, R10, P4 ;  /* 0x0000000107077824 */ /* 0x000fe200020e060a */
[----:B--2---:R-:W2:Y:S04]  /*86a90*/  LDL.LU.64 R24, [R1+0x4320] ;  /* 0x0043200001187983 */ /* 0x004ea80000300a00 */
[----:B------:R1:W-:Y:S04]  /*86aa0*/  STL.64 [R1+0x2768], R6 ;  /* 0x0027680601007387 */ /* 0x0003e80000100a00 */
[----:B-1----:R-:W4:Y:S04]  /*86ab0*/  LDL.LU.64 R6, [R1+0x4318] ;  /* 0x0043180001067983 */ /* 0x002f280000300a00 */
[----:B------:R3:W-:Y:S02]  /*86ac0*/  STL.64 [R1+0x4308], R10 ;  /* 0x0043080a01007387 */ /* 0x0007e40000100a00 */
[----:B---3--:R-:W-:-:S02]  /*86ad0*/  IADD3 R10, P4, PT, R12, R15, RZ ;  /* 0x0000000f0c0a7210 */ /* 0x008fc40007f9e0ff */
[----:B------:R-:W3:Y:S04]  /*86ae0*/  LDL.LU R12, [R1+0x4310] ;  /* 0x00431000010c7983 */ /* 0x000ee80000300800 */
[----:B------:R1:W-:Y:S04]  /*86af0*/  STL [R1+0x2740], R10 ;  /* 0x0027400a01007387 */ /* 0x0003e80000100800 */
[----:B-1----:R0:W3:Y:S04]  /*86b00*/  LDL.64 R10, [R1+0x2750] ;  /* 0x00275000010a7983 */ /* 0x0020e80000100a00 */
[----:B------:R-:W-:Y:S04]  /*86b10*/  STL.64 [R1+0x4300], R16 ;  /* 0x0043001001007387 */ /* 0x000fe80000100a00 */
[----:B--2---:R1:W-:Y:S04]  /*86b20*/  STL.64 [R1+0x42f8], R24 ;  /* 0x0042f81801007387 */ /* 0x0043e80000100a00 */
[----:B-1----:R0:W2:Y:S04]  /*86b30*/  LDL.64 R24, [R1+0x2740] ;  /* 0x0027400001187983 */ /* 0x0020a80000100a00 */
[----:B--2---:R-:W3:Y:S04]  /*86b40*/  LDL.LU R25, [R1+0x11a8] ;  /* 0x0011a80001197983 */ /* 0x004ee80000300800 */
[----:B------:R1:W-:Y:S04]  /*86b50*/  STL.64 [R1+0x42e8], R22 ;  /* 0x0042e81601007387 */ /* 0x0003e80000100a00 */
[----:B-1----:R0:W2:Y:S04]  /*86b60*/  LDL.64 R22, [R1+0x2760] ;  /* 0x0027600001167983 */ /* 0x0020a80000100a00 */
[----:B------:R-:W-:Y:S04]  /*86b70*/  STL.64 [R1+0x42f0], R4 ;  /* 0x0042f00401007387 */ /* 0x000fe80000100a00 */
[----:B----4-:R1:W-:Y:S04]  /*86b80*/  STL [R1+0x42e0], R7 ;  /* 0x0042e00701007387 */ /* 0x0103e80000100800 */
[----:B-1----:R-:W4:Y:S01]  /*86b90*/  LDL.LU R7, [R1+0x11a0] ;  /* 0x0011a00001077983 */ /* 0x002f220000300800 */
[----:B---3--:R-:W-:-:S02]  /*86ba0*/  IMAD.X R11, R25, 0x1, R14, P2 ;  /* 0x00000001190b7824 */ /* 0x008fc400010e060e */
[----:B--2---:R-:W-:-:S05]  /*86bb0*/  IMAD.X R23, R25, 0x1, R12, P1 ;  /* 0x0000000119177824 */ /* 0x004fca00008e060c */
[----:B------:R-:W-:Y:S01]  /*86bc0*/  STL [R1+0x2764], R23 ;  /* 0x0027641701007387 */ /* 0x000fe20000100800 */
[----:B----4-:R-:W-:-:S05]  /*86bd0*/  SHF.R.S32.HI R4, RZ, 0x1f, R7 ;  /* 0x0000001fff047819 */ /* 0x010fca0000011407 */
[----:B------:R-:W-:Y:S04]  /*86be0*/  STL [R1+0x11a4], R4 ;  /* 0x0011a40401007387 */ /* 0x000fe80000100800 */
[----:B------:R1:W-:Y:S04]  /*86bf0*/  STL [R1+0x2754], R11 ;  /* 0x0027540b01007387 */ /* 0x0003e80000100800 */
[----:B-1----:R-:W2:Y:S02]  /*86c00*/  LDL.LU.64 R10, [R1+0x4308] ;  /* 0x00430800010a7983 */ /* 0x002ea40000300a00 */
[----:B--2---:R-:W-:-:S05]  /*86c10*/  IADD3 R16, P2, PT, R7, R11, RZ ;  /* 0x0000000b07107210 */ /* 0x004fca0007f5e0ff */
[----:B------:R1:W-:Y:S04]  /*86c20*/  STL [R1+0x2730], R16 ;  /* 0x0027301001007387 */ /* 0x0003e80000100800 */
[----:B-1----:R-:W2:Y:S01]  /*86c30*/  LDL.LU.64 R16, [R1+0x4300] ;  /* 0x0043000001107983 */ /* 0x002ea20000300a00 */
[----:B------:R-:W-:Y:S02]  /*86c40*/  IADD3 R22, P1, PT, R7, R9, RZ ;  /* 0x0000000907167210 */ /* 0x000fe40007f3e0ff */
[----:B------:R-:W-:-:S05]  /*86c50*/  SHF.R.S32.HI R23, RZ, 0x1f, R7 ;  /* 0x0000001fff177819 */ /* 0x000fca0000011407 */
[----:B------:R-:W-:Y:S02]  /*86c60*/  IMAD.X R23, R23, 0x1, R10, P1 ;  /* 0x0000000117177824 */ /* 0x000fe400008e060a */
[----:B--2---:R-:W-:Y:S01]  /*86c70*/  IMAD.X R25, R25, 0x1, R16, P4 ;  /* 0x0000000119197824 */ /* 0x004fe200020e0610 */
[----:B------:R-:W-:-:S04]  /*86c80*/  IADD3 R4, P4, PT, R7, R13, RZ ;  /* 0x0000000d07047210 */ /* 0x000fc80007f9e0ff */
[----:B------:R1:W-:Y:S04]  /*86c90*/  STL [R1+0x2744], R25 ;  /* 0x0027441901007387 */ /* 0x0003e80000100800 */
[----:B-1----:R-:W2:Y:S04]  /*86ca0*/  LDL.LU.64 R24, [R1+0x42f8] ;  /* 0x0042f80001187983 */ /* 0x002ea80000300a00 */
[----:B------:R1:W-:Y:S04]  /*86cb0*/  STL [R1+0x2718], R4 ;  /* 0x0027180401007387 */ /* 0x0003e80000100800 */
[----:B-1----:R-:W3:Y:S04]  /*86cc0*/  LDL.LU.64 R4, [R1+0x42f0] ;  /* 0x0042f00001047983 */ /* 0x002ee80000300a00 */
[----:B------:R1:W-:Y:S04]  /*86cd0*/  STL.64 [R1+0x2738], R22 ;  /* 0x0027381601007387 */ /* 0x0003e80000100a00 */
[----:B-1----:R-:W4:Y:S04]  /*86ce0*/  LDL.LU.64 R22, [R1+0x42e8] ;  /* 0x0042e80001167983 */ /* 0x002f280000300a00 */
[----:B------:R1:W-:Y:S02]  /*86cf0*/  STL.64 [R1+0x42d8], R10 ;  /* 0x0042d80a01007387 */ /* 0x0003e40000100a00 */
[----:B-1----:R-:W-:-:S02]  /*86d00*/  IADD3 R10, P1, PT, R7, R15, RZ ;  /* 0x0000000f070a7210 */ /* 0x002fc40007f3e0ff */
[----:B------:R-:W2:Y:S04]  /*86d10*/  LDL.LU R7, [R1+0x42e0] ;  /* 0x0042e00001077983 */ /* 0x000ea80000300800 */
[----:B------:R1:W-:Y:S04]  /*86d20*/  STL [R1+0x2710], R10 ;  /* 0x0027100a01007387 */ /* 0x0003e80000100800 */
[----:B-1----:R0:W3:Y:S04]  /*86d30*/  LDL.64 R10, [R1+0x2718] ;  /* 0x00271800010a7983 */ /* 0x0020e80000100a00 */
[----:B--2---:R-:W-:Y:S04]  /*86d40*/  STL.64 [R1+0x42d0], R6 ;  /* 0x0042d00601007387 */ /* 0x004fe80000100a00 */
[----:B------:R-:W-:Y:S04]  /*86d50*/  STL.64 [R1+0x42c0], R26 ;  /* 0x0042c01a01007387 */ /* 0x000fe80000100a00 */
[----:B------:R1:W-:Y:S04]  /*86d60*/  STL [R1+0x42c8], R27 ;  /* 0x0042c81b01007387 */ /* 0x0003e80000100800 */
[----:B-1----:R0:W2:Y:S04]  /*86d70*/  LDL.64 R26, [R1+0x2710] ;  /* 0x00271000011a7983 */ /* 0x0020a80000100a00 */
[----:B--2---:R-:W3:Y:S04]  /*86d80*/  LDL.LU R27, [R1+0x11a4] ;  /* 0x0011a400011b7983 */ /* 0x004ee80000300800 */
[----:B------:R1:W-:Y:S04]  /*86d90*/  STL.64 [R1+0x42b8], R28 ;  /* 0x0042b81c01007387 */ /* 0x0003e80000100a00 */
[----:B-1----:R0:W2:Y:S04]  /*86da0*/  LDL.64 R28, [R1+0x2730] ;  /* 0x00273000011c7983 */ /* 0x0020a80000100a00 */
[----:B------:R1:W-:Y:S04]  /*86db0*/  STL [R1+0x42b0], R19 ;  /* 0x0042b01301007387 */ /* 0x0003e80000100800 */
[----:B-1----:R-:W4:Y:S01]  /*86dc0*/  LDL.LU R19, [R1+0x119c] ;  /* 0x00119c0001137983 */ /* 0x002f220000300800 */
[----:B---3--:R-:W-:-:S02]  /*86dd0*/  IMAD.X R11, R27, 0x1, R14, P4 ;  /* 0x000000011b0b7824 */ /* 0x008fc400020e060e */
[----:B--2---:R-:W-:Y:S01]  /*86de0*/  IMAD.X R29, R27, 0x1, R12, P2 ;  /* 0x000000011b1d7824 */ /* 0x004fe200010e060c */
[----:B----4-:R-:W-:-:S05]  /*86df0*/  SHF.R.S32.HI R6, RZ, 0x1f, R19 ;  /* 0x0000001fff067819 */ /* 0x010fca0000011413 */
[----:B------:R-:W-:Y:S04]  /*86e00*/  STL [R1+0x11a0], R6 ;  /* 0x0011a00601007387 */ /* 0x000fe80000100800 */
[----:B------:R-:W-:Y:S04]  /*86e10*/  STL [R1+0x2734], R29 ;  /* 0x0027341d01007387 */ /* 0x000fe80000100800 */
[----:B------:R1:W-:Y:S04]  /*86e20*/  STL [R1+0x271c], R11 ;  /* 0x00271c0b01007387 */ /* 0x0003e80000100800 */
[----:B-1----:R-:W2:Y:S01]  /*86e30*/  LDL.LU.64 R10, [R1+0x42d8] ;  /* 0x0042d800010a7983 */ /* 0x002ea20000300a00 */
[----:B------:R-:W-:Y:S01]  /*86e40*/  IMAD.X R27, R27, 0x1, R16, P1 ;  /* 0x000000011b1b7824 */ /* 0x000fe200008e0610 */
[----:B--2---:R-:W-:-:S05]  /*86e50*/  IADD3 R6, P4, PT, R19, R11, RZ ;  /* 0x0000000b13067210 */ /* 0x004fca0007f9e0ff */
[----:B------:R1:W-:Y:S04]  /*86e60*/  STL [R1+0x2700], R6 ;  /* 0x0027000601007387 */ /* 0x0003e80000100800 */
[----:B-1----:R-:W2:Y:S04]  /*86e70*/  LDL.LU.64 R6, [R1+0x42d0] ;  /* 0x0042d00001067983 */ /* 0x002ea80000300a00 */
[----:B------:R1:W-:Y:S04]  /*86e80*/  STL [R1+0x2714], R27 ;  /* 0x0027141b01007387 */ /* 0x0003e80000100800 */
[----:B-1----:R0:W3:Y:S01]  /*86e90*/  LDL.LU R27, [R1+0x42c8] ;  /* 0x0042c800011b7983 */ /* 0x0020e20000300800 */
[----:B------:R-:W-:-:S02]  /*86ea0*/  IADD3 R28, P2, PT, R19, R9, RZ ;  /* 0x00000009131c7210 */ /* 0x000fc40007f5e0ff */
[----:B------:R-:W-:Y:S02]  /*86eb0*/  SHF.R.S32.HI R29, RZ, 0x1f, R19 ;  /* 0x0000001fff1d7819 */ /* 0x000fe40000011413 */
[----:B------:R-:W-:-:S03]  /*86ec0*/  IADD3 R26, P1, PT, R19, R13, RZ ;  /* 0x0000000d131a7210 */ /* 0x000fc60007f3e0ff */
[----:B------:R-:W-:Y:S02]  /*86ed0*/  IMAD.X R29, R29, 0x1, R10, P2 ;  /* 0x000000011d1d7824 */ /* 0x000fe400010e060a */
[----:B------:R3:W-:Y:S04]  /*86ee0*/  STL [R1+0x26f8], R26 ;  /* 0x0026f81a01007387 */ /* 0x0007e80000100800 */
[----:B---3--:R-:W3:Y:S04]  /*86ef0*/  LDL.LU.64 R26, [R1+0x42c0] ;  /* 0x0042c000011a7983 */ /* 0x008ee80000300a00 */
        /* <DEDUP_REMOVED lines=10> */
[----:B--2---:R-:W2:Y:S04]  /*86fa0*/  LDL.LU R3, [R1+0x11a0] ;  /* 0x0011a00001037983 */ /* 0x004ea80000300800 */
[----:B------:R1:W-:Y:S04]  /*86fb0*/  STL.64 [R1+0x4288], R6 ;  /* 0x0042880601007387 */ /* 0x0003e80000100a00 */
[----:B-1----:R0:W4:Y:S01]  /*86fc0*/  LDL.64 R6, [R1+0x2700] ;  /* 0x0027000001067983 */ /* 0x0021220000100a00 */
[----:B------:R-:W-:-:S03]  /*86fd0*/  SHF.R.S32.HI R11, RZ, 0x1f, R11 ;  /* 0x0000001fff0b7819 */ /* 0x000fc6000001140b */
[----:B------:R-:W-:Y:S04]  /*86fe0*/  STL.64 [R1+0x42a0], R16 ;  /* 0x0042a01001007387 */ /* 0x000fe80000100a00 */
[----:B---3--:R-:W-:Y:S04]  /*86ff0*/  STL.64 [R1+0x4290], R26 ;  /* 0x0042901a01007387 */ /* 0x008fe80000100a00 */
[----:B------:R-:W-:Y:S04]  /*87000*/  STL [R1+0x4280], R12 ;  /* 0x0042800c01007387 */ /* 0x000fe80000100800 */
[----:B------:R2:W-:Y:S02]  /*87010*/  STL [R1+0x119c], R11 ;  /* 0x00119c0b01007387 */ /* 0x0005e40000100800 */
[----:B--2---:R-:W-:-:S02]  /*87020*/  IMAD.X R11, R3, 0x1, R14, P1 ;  /* 0x00000001030b7824 */ /* 0x004fc400008e060e */
[----:B----4-:R-:W-:Y:S02]  /*87030*/  IMAD.X R7, R3, 0x1, R12, P4 ;  /* 0x0000000103077824 */ /* 0x010fe400020e060c */
[----:B------:R-:W2:Y:S04]  /*87040*/  LDL.LU R12, [R1+0x1198] ;  /* 0x00119800010c7983 */ /* 0x000ea80000300800 */
[----:B------:R1:W-:Y:S04]  /*87050*/  STL [R1+0x2704], R7 ;  /* 0x0027040701007387 */ /* 0x0003e80000100800 */
[----:B-1----:R-:W3:Y:S04]  /*87060*/  LDL R7, [R1+0x119c] ;  /* 0x00119c0001077983 */ /* 0x002ee80000100800 */
[----:B------:R1:W-:Y:S04]  /*87070*/  STL [R1+0x26fc], R11 ;  /* 0x0026fc0b01007387 */ /* 0x0003e80000100800 */
[----:B-1----:R-:W2:Y:S02]  /*87080*/  LDL.LU.64 R10, [R1+0x42a8] ;  /* 0x0042a800010a7983 */ /* 0x002ea40000300a00 */
[----:B--2---:R-:W-:-:S05]  /*87090*/  IADD3 R16, P1, PT, R12, R11, RZ ;  /* 0x0000000b0c107210 */ /* 0x004fca0007f3e0ff */
[----:B------:R1:W-:Y:S04]  /*870a0*/  STL [R1+0x26e0], R16 ;  /* 0x0026e01001007387 */ /* 0x0003e80000100800 */
[----:B-1----:R-:W2:Y:S01]  /*870b0*/  LDL.LU.64 R16, [R1+0x42a0] ;  /* 0x0042a00001107983 */ /* 0x002ea20000300a00 */
[----:B------:R-:W-:-:S05]  /*870c0*/  IADD3 R6, P4, PT, R12, R9, RZ ;  /* 0x000000090c067210 */ /* 0x000fca0007f9e0ff */
[----:B---3--:R-:W-:Y:S02]  /*870d0*/  IMAD.X R7, R7, 0x1, R10, P4 ;  /* 0x0000000107077824 */ /* 0x008fe400020e060a */
        /* <DEDUP_REMOVED lines=12> */
[----:B-1----:R0:W2:Y:S04]  /*871a0*/  LDL.64 R10, [R1+0x26d8] ;  /* 0x0026d800010a7983 */ /* 0x0020a80000100a00 */
[----:B------:R-:W-:Y:S04]  /*871b0*/  STL.64 [R1+0x4270], R16 ;  /* 0x0042701001007387 */ /* 0x000fe80000100a00 */
[----:B------:R-:W-:Y:S04]  /*871c0*/  STL.64 [R1+0x4260], R18 ;  /* 0x0042601201007387 */ /* 0x000fe80000100a00 */
[----:B------:R1:W-:Y:S04]  /*871d0*/  STL [R1+0x4268], R19 ;  /* 0x0042681301007387 */ /* 0x0003e80000100800 */
[----:B-1----:R0:W2:Y:S04]  /*871e0*/  LDL.64 R18, [R1+0x26d0] ;  /* 0x0026d00001127983 */ /* 0x0020a80000100a00 */
[----:B--2---:R-:W2:Y:S04]  /*871f0*/  LDL.LU R19, [R1+0x119c] ;  /* 0x00119c0001137983 */ /* 0x004ea80000300800 */
[----:B------:R1:W-:Y:S04]  /*87200*/  STL.64 [R1+0x4258], R2 ;  /* 0x0042580201007387 */ /* 0x0003e80000100a00 */
[----:B-1----:R0:W2:Y:S04]  /*87210*/  LDL.64 R2, [R1+0x26e0] ;  /* 0x0026e00001027983 */ /* 0x0020a80000100a00 */
[----:B----4-:R1:W-:Y:S04]  /*87220*/  STL [R1+0x4250], R6 ;  /* 0x0042500601007387 */ /* 0x0103e80000100800 */
[----:B-1----:R-:W4:Y:S01]  /*87230*/  LDL.LU R6, [R1+0x1194] ;  /* 0x0011940001067983 */ /* 0x002f220000300800 */
[----:B--2---:R-:W-:-:S05]  /*87240*/  IMAD.X R3, R19, 0x1, R12, P1 ;  /* 0x0000000113037824 */ /* 0x004fca00008e060c */
[----:B------:R-:W-:Y:S01]  /*87250*/  STL [R1+0x26e4], R3 ;  /* 0x0026e40301007387 */ /* 0x000fe20000100800 */
[----:B----4-:R-:W-:-:S05]  /*87260*/  SHF.R.S32.HI R11, RZ, 0x1f, R6 ;  /* 0x0000001fff0b7819 */ /* 0x010fca0000011406 */
[----:B------:R1:W-:Y:S02]  /*87270*/  STL [R1+0x1198], R11 ;  /* 0x0011980b01007387 */ /* 0x0003e40000100800 */
[----:B-1----:R-:W-:-:S05]  /*87280*/  IMAD.X R11, R19, 0x1, R14, P2 ;  /* 0x00000001130b7824 */ /* 0x002fca00010e060e */
[----:B------:R1:W-:Y:S04]  /*87290*/  STL [R1+0x26dc], R11 ;  /* 0x0026dc0b01007387 */ /* 0x0003e80000100800 */
[----:B-1----:R-:W2:Y:S02]  /*872a0*/  LDL.LU.64 R10, [R1+0x4278] ;  /* 0x00427800010a7983 */ /* 0x002ea40000300a00 */
[----:B--2---:R-:W-:-:S05]  /*872b0*/  IADD3 R16, P2, PT, R6, R11, RZ ;  /* 0x0000000b06107210 */ /* 0x004fca0007f5e0ff */
[----:B------:R1:W-:Y:S04]  /*872c0*/  STL [R1+0x26c0], R16 ;  /* 0x0026c01001007387 */ /* 0x0003e80000100800 */
[----:B-1----:R-:W2:Y:S01]  /*872d0*/  LDL.LU.64 R16, [R1+0x4270] ;  /* 0x0042700001107983 */ /* 0x002ea20000300a00 */
[----:B------:R-:W-:Y:S02]  /*872e0*/  IADD3 R2, P1, PT, R6, R9, RZ ;  /* 0x0000000906027210 */ /* 0x000fe40007f3e0ff */
[----:B------:R-:W-:Y:S01]  /*872f0*/  SHF.R.S32.HI R3, RZ, 0x1f, R6 ;  /* 0x0000001fff037819 */ /* 0x000fe20000011406 */
[----:B--2---:R-:W-:-:S05]  /*87300*/  IMAD.X R19, R19, 0x1, R16, P4 ;  /* 0x0000000113137824 */ /* 0x004fca00020e0610 */
[----:B------:R1:W-:Y:S04]  /*87310*/  STL [R1+0x26d4], R19 ;  /* 0x0026d41301007387 */ /* 0x0003e80000100800 */
[----:B-1----:R0:W2:Y:S01]  /*87320*/  LDL.LU R19, [R1+0x4268] ;  /* 0x0042680001137983 */ /* 0x0020a20000300800 */
[----:B------:R-:W-:Y:S01]  /*87330*/  IADD3 R18, P4, PT, R6, R13, RZ ;  /* 0x0000000d06127210 */ /* 0x000fe20007f9e0ff */
[----:B------:R-:W-:-:S04]  /*87340*/  IMAD.X R3, R3, 0x1, R10, P1 ;  /* 0x0000000103037824 */ /* 0x000fc800008e060a */
[----:B------:R2:W-:Y:S04]  /*87350*/  STL [R1+0x26b8], R18 ;  /* 0x0026b81201007387 */ /* 0x0005e80000100800 */
[----:B--2---:R-:W2:Y:S04]  /*87360*/  LDL.LU.64 R18, [R1+0x4260] ;  /* 0x0042600001127983 */ /* 0x004ea80000300a00 */
[----:B------:R1:W-:Y:S04]  /*87370*/  STL.64 [R1+0x26c8], R2 ;  /* 0x0026c80201007387 */ /* 0x0003e80000100a00 */
[----:B-1----:R-:W4:Y:S04]  /*87380*/  LDL.LU.64 R2, [R1+0x4258] ;  /* 0x0042580001027983 */ /* 0x002f280000300a00 */
[----:B------:R1:W-:Y:S02]  /*87390*/  STL.64 [R1+0x4248], R10 ;  /* 0x0042480a01007387 */ /* 0x0003e40000100a00 */
[----:B-1----:R-:W-:-:S02]  /*873a0*/  IADD3 R10, P1, PT, R6, R15, RZ ;  /* 0x0000000f060a7210 */ /* 0x002fc40007f3e0ff */
[----:B------:R-:W2:Y:S04]  /*873b0*/  LDL.LU R6, [R1+0x4250] ;  /* 0x0042500001067983 */ /* 0x000ea80000300800 */
[----:B------:R1:W-:Y:S04]  /*873c0*/  STL [R1+0x26a8], R10 ;  /* 0x0026a80a01007387 */ /* 0x0003e80000100800 */
[----:B-1----:R0:W3:Y:S04]  /*873d0*/  LDL.64 R10, [R1+0x26b8] ;  /* 0x0026b800010a7983 */ /* 0x0020e80000100a00 */
[----:B--2---:R1:W-:Y:S04]  /*873e0*/  STL.64 [R1+0x4238], R6 ;  /* 0x0042380601007387 */ /* 0x0043e80000100a00 */
[----:B-1----:R0:W2:Y:S04]  /*873f0*/  LDL.64 R6, [R1+0x26a8] ;  /* 0x0026a80001067983 */ /* 0x0020a80000100a00 */
[----:B--2---:R-:W2:Y:S04]  /*87400*/  LDL.LU R7, [R1+0x1198] ;  /* 0x0011980001077983 */ /* 0x004ea80000300800 */
[----:B---3--:R1:W-:Y:S04]  /*87410*/  STL.64 [R1+0x4228], R26 ;  /* 0x0042281a01007387 */ /* 0x0083e80000100a00 */
[----:B-1----:R0:W2:Y:S04]  /*87420*/  LDL.64 R26, [R1+0x26c0] ;  /* 0x0026c000011a7983 */ /* 0x0020a80000100a00 */
[----:B------:R-:W-:Y:S04]  /*87430*/  STL.64 [R1+0x4240], R16 ;  /* 0x0042401001007387 */ /* 0x000fe80000100a00 */
[----:B------:R-:W-:Y:S04]  /*87440*/  STL.64 [R1+0x4230], R18 ;  /* 0x0042301201007387 */ /* 0x000fe80000100a00 */
[----:B----4-:R1:W-:Y:S04]  /*87450*/  STL [R1+0x4220], R3 ;  /* 0x0042200301007387 */ /* 0x0103e80000100800 */
[----:B-1----:R-:W3:Y:S01]  /*87460*/  LDL.LU R3, [R1+0x1190] ;  /* 0x0011900001037983 */ /* 0x002ee20000300800 */
[----:B--2---:R-:W-:Y:S01]  /*87470*/  IMAD.X R27, R7, 0x1, R12, P2 ;  /* 0x00000001071b7824 */ /* 0x004fe200010e060c */
[----:B---3--:R-:W-:-:S05]  /*87480*/  SHF.R.S32.HI R11, RZ, 0x1f, R3 ;  /* 0x0000001fff0b7819 */ /* 0x008fca0000011403 */
[----:B------:R1:W-:Y:S04]  /*87490*/  STL [R1+0x1194], R11 ;  /* 0x0011940b01007387 */ /* 0x0003e80000100800 */
[----:B------:R-:W-:Y:S01]  /*874a0*/  STL [R1+0x26c4], R27 ;  /* 0x0026c41b01007387 */ /* 0x000fe20000100800 */
[----:B-1----:R-:W-:-:S05]  /*874b0*/  IMAD.X R11, R7, 0x1, R14, P4 ;  /* 0x00000001070b7824 */ /* 0x002fca00020e060e */
        /* <DEDUP_REMOVED lines=22> */
[----:B------:R-:W-:Y:S04]  /*87620*/  STL.64 [R1+0x4200], R2 ;  /* 0x0042000201007387 */ /* 0x000fe80000100a00 */
[----:B------:R1:W-:Y:S04]  /*87630*/  STL [R1+0x4208], R3 ;  /* 0x0042080301007387 */ /* 0x0003e80000100800 */
[----:B-1----:R0:W2:Y:S04]  /*87640*/  LDL.64 R2, [R1+0x2688] ;  /* 0x0026880001027983 */ /* 0x0020a80000100a00 */
[----:B--2---:R-:W2:Y:S04]  /*87650*/  LDL.LU R3, [R1+0x1194] ;  /* 0x0011940001037983 */ /* 0x004ea80000300800 */
[----:B------:R-:W-:Y:S04]  /*87660*/  STL.64 [R1+0x4210], R24 ;  /* 0x0042101801007387 */ /* 0x000fe80000100a00 */
[----:B------:R1:W-:Y:S04]  /*87670*/  STL.64 [R1+0x41f8], R6 ;  /* 0x0041f80601007387 */ /* 0x0003e80000100a00 */
[----:B-1----:R0:W3:Y:S01]  /*87680*/  LDL.64 R6, [R1+0x2698] ;  /* 0x0026980001067983 */ /* 0x0020e20000100a00 */
[----:B------:R-:W-:-:S03]  /*87690*/  SHF.R.S32.HI R11, RZ, 0x1f, R11 ;  /* 0x0000001fff0b7819 */ /* 0x000fc6000001140b */
[----:B------:R-:W-:Y:S04]  /*876a0*/  STL [R1+0x41f0], R12 ;  /* 0x0041f00c01007387 */ /* 0x000fe80000100800 */
[----:B------:R2:W-:Y:S02]  /*876b0*/  STL [R1+0x1190], R11 ;  /* 0x0011900b01007387 */ /* 0x0005e40000100800 */
[C---:B--2---:R-:W-:Y:S02]  /*876c0*/  IMAD.X R11, R3.reuse, 0x1, R14, P1 ;  /* 0x00000001030b7824 */ /* 0x044fe400008e060e */
[C---:B---3--:R-:W-:Y:S02]  /*876d0*/  IMAD.X R7, R3.reuse, 0x1, R12, P4 ;  /* 0x0000000103077824 */ /* 0x048fe400020e060c */
[----:B------:R-:W2:Y:S04]  /*876e0*/  LDL.LU R12, [R1+0x118c] ;  /* 0x00118c00010c7983 */ /* 0x000ea80000300800 */
[----:B------:R1:W-:Y:S04]  /*876f0*/  STL [R1+0x269c], R7 ;  /* 0x00269c0701007387 */ /* 0x0003e80000100800 */
[----:B-1----:R-:W3:Y:S04]  /*87700*/  LDL R7, [R1+0x1190] ;  /* 0x0011900001077983 */ /* 0x002ee80000100800 */
        /* <DEDUP_REMOVED lines=10> */
[----:B---3--:R-:W-:Y:S02]  /*877b0*/  IMAD.X R7, R7, 0x1, R10, P4 ;  /* 0x0000000107077824 */ /* 0x008fe400020e060a */
[----:B------:R2:W-:Y:S04]  /*877c0*/  STL [R1+0x2670], R2 ;  /* 0x0026700201007387 */ /* 0x0005e80000100800 */
[----:B--2---:R-:W2:Y:S04]  /*877d0*/  LDL.LU.64 R2, [R1+0x4200] ;  /* 0x0042000001027983 */ /* 0x004ea80000300a00 */
[----:B------:R1:W-:Y:S04]  /*877e0*/  STL.64 [R1+0x2680], R6 ;  /* 0x0026800601007387 */ /* 0x0003e80000100a00 */
[----:B-1----:R-:W3:Y:S04]  /*877f0*/  LDL.LU.64 R6, [R1+0x41f8] ;  /* 0x0041f80001067983 */ /* 0x002ee80000300a00 */
[----:B------:R1:W-:Y:S02]  /*87800*/  STL.64 [R1+0x41e8], R10 ;  /* 0x0041e80a01007387 */ /* 0x0003e40000100a00 */
[----:B-1----:R-:W-:-:S02]  /*87810*/  IADD3 R10, P4, PT, R12, R15, RZ ;  /* 0x0000000f0c0a7210 */ /* 0x002fc40007f9e0ff */
[----:B------:R-:W2:Y:S04]  /*87820*/  LDL.LU R12, [R1+0x41f0] ;  /* 0x0041f000010c7983 */ /* 0x000ea80000300800 */
[----:B------:R1:W-:Y:S04]  /*87830*/  STL [R1+0x2668], R10 ;  /* 0x0026680a01007387 */ /* 0x0003e80000100800 */
[----:B------:R0:W-:Y:S04]  /*87840*/  STL.64 [R1+0x41e0], R16 ;  /* 0x0041e01001007387 */ /* 0x0001e80000100a00 */
[----:B-1----:R1:W2:Y:S04]  /*87850*/  LDL.64 R10, [R1+0x2670] ;  /* 0x00267000010a7983 */ /* 0x0022a80000100a00 */
[----:B0-----:R-:W2:Y:S04]  /*87860*/  LDL R16, [R1+0x1188] ;  /* 0x0011880001107983 */ /* 0x001ea80000100800 */
[----:B------:R-:W-:Y:S04]  /*87870*/  STL.64 [R1+0x41d0], R18 ;  /* 0x0041d01201007387 */ /* 0x000fe80000100a00 */
[----:B------:R0:W-:Y:S04]  /*87880*/  STL [R1+0x41d8], R19 ;  /* 0x0041d81301007387 */ /* 0x0001e80000100800 */
[----:B0-----:R1:W2:Y:S04]  /*87890*/  LDL.64 R18, [R1+0x2668] ;  /* 0x0026680001127983 */ /* 0x0012a80000100a00 */
[----:B--2---:R-:W2:Y:S04]  /*878a0*/  LDL.LU R19, [R1+0x1190] ;  /* 0x0011900001137983 */ /* 0x004ea80000300800 */
[----:B------:R0:W-:Y:S04]  /*878b0*/  STL.64 [R1+0x41c8], R2 ;  /* 0x0041c80201007387 */ /* 0x0001e80000100a00 */
[----:B0-----:R1:W3:Y:S01]  /*878c0*/  LDL.64 R2, [R1+0x2678] ;  /* 0x0026780001027983 */ /* 0x0012e20000100a00 */
[----:B------:R-:W-:-:S03]  /*878d0*/  SHF.R.S32.HI R11, RZ, 0x1f, R16 ;  /* 0x0000001fff0b7819 */ /* 0x000fc60000011410 */
[----:B------:R-:W-:Y:S04]  /*878e0*/  STL [R1+0x41c0], R12 ;  /* 0x0041c00c01007387 */ /* 0x000fe80000100800 */
[----:B------:R2:W-:Y:S02]  /*878f0*/  STL [R1+0x118c], R11 ;  /* 0x00118c0b01007387 */ /* 0x0005e40000100800 */
[C---:B--2---:R-:W-:Y:S02]  /*87900*/  IMAD.X R11, R19.reuse, 0x1, R14, P2 ;  /* 0x00000001130b7824 */ /* 0x044fe400010e060e */
[----:B---3--:R-:W-:Y:S02]  /*87910*/  IMAD.X R3, R19, 0x1, R12, P1 ;  /* 0x0000000113037824 */ /* 0x008fe400008e060c */
[----:B------:R-:W2:Y:S04]  /*87920*/  LDL.LU R12, [R1+0x1188] ;  /* 0x00118800010c7983 */ /* 0x000ea80000300800 */
[----:B------:R0:W-:Y:S04]  /*87930*/  STL [R1+0x267c], R3 ;  /* 0x00267c0301007387 */ /* 0x0001e80000100800 */
[----:B0-----:R-:W3:Y:S04]  /*87940*/  LDL R3, [R1+0x118c] ;  /* 0x00118c0001037983 */ /* 0x001ee80000100800 */
[----:B------:R0:W-:Y:S04]  /*87950*/  STL [R1+0x2674], R11 ;  /* 0x0026740b01007387 */ /* 0x0001e80000100800 */
[----:B0-----:R-:W2:Y:S02]  /*87960*/  LDL.LU.64 R10, [R1+0x41e8] ;  /* 0x0041e800010a7983 */ /* 0x001ea40000300a00 */
[----:B--2---:R-:W-:-:S05]  /*87970*/  IADD3 R16, P2, PT, R12, R11, RZ ;  /* 0x0000000b0c107210 */ /* 0x004fca0007f5e0ff */
[----:B------:R0:W-:Y:S04]  /*87980*/  STL [R1+0x2658], R16 ;  /* 0x0026581001007387 */ /* 0x0001e80000100800 */
[----:B0-----:R-:W2:Y:S01]  /*87990*/  LDL.LU.64 R16, [R1+0x41e0] ;  /* 0x0041e00001107983 */ /* 0x001ea20000300a00 */
[----:B------:R-:W-:Y:S01]  /*879a0*/  IADD3 R2, P1, PT, R12, R9, RZ ;  /* 0x000000090c027210 */ /* 0x000fe20007f3e0ff */
[----:B--2---:R-:W-:-:S05]  /*879b0*/  IMAD.X R19, R19, 0x1, R16, P4 ;  /* 0x0000000113137824 */ /* 0x004fca00020e0610 */
[----:B------:R0:W-:Y:S04]  /*879c0*/  STL [R1+0x266c], R19 ;  /* 0x00266c1301007387 */ /* 0x0001e80000100800 */
[----:B0-----:R1:W2:Y:S01]  /*879d0*/  LDL.LU R19, [R1+0x41d8] ;  /* 0x0041d80001137983 */ /* 0x0012a20000300800 */
[----:B------:R-:W-:Y:S01]  /*879e0*/  IADD3 R18, P4, PT, R12, R13, RZ ;  /* 0x0000000d0c127210 */ /* 0x000fe20007f9e0ff */
[----:B---3--:R-:W-:-:S04]  /*879f0*/  IMAD.X R3, R3, 0x1, R10, P1 ;  /* 0x0000000103037824 */ /* 0x008fc800008e060a */
[----:B------:R2:W-:Y:S04]  /*87a00*/  STL [R1+0x2638], R18 ;  /* 0x0026381201007387 */ /* 0x0005e80000100800 */
[----:B--2---:R-:W2:Y:S04]  /*87a10*/  LDL.LU.64 R18, [R1+0x41d0] ;  /* 0x0041d00001127983 */ /* 0x004ea80000300a00 */
[----:B------:R0:W-:Y:S04]  /*87a20*/  STL.64 [R1+0x2660], R2 ;  /* 0x0026600201007387 */ /* 0x0001e80000100a00 */
[----:B0-----:R-:W3:Y:S04]  /*87a30*/  LDL.LU.64 R2, [R1+0x41c8] ;  /* 0x0041c80001027983 */ /* 0x001ee80000300a00 */
[----:B------:R0:W-:Y:S02]  /*87a40*/  STL.64 [R1+0x41b8], R10 ;  /* 0x0041b80a01007387 */ /* 0x0001e40000100a00 */
[----:B0-----:R-:W-:-:S02]  /*87a50*/  IADD3 R10, P1, PT, R12, R15, RZ ;  /* 0x0000000f0c0a7210 */ /* 0x001fc40007f3e0ff */
[----:B------:R-:W2:Y:S04]  /*87a60*/  LDL.LU R12, [R1+0x41c0] ;  /* 0x0041c000010c7983 */ /* 0x000ea80000300800 */
[----:B------:R0:W-:Y:S04]  /*87a70*/  STL [R1+0x2630], R10 ;  /* 0x0026300a01007387 */ /* 0x0001e80000100800 */
[----:B0-----:R1:W2:Y:S04]  /*87a80*/  LDL.64 R10, [R1+0x2638] ;  /* 0x00263800010a7983 */ /* 0x0012a80000100a00 */
[----:B--2---:R-:W2:Y:S04]  /*87a90*/  LDL R11, [R1+0x1184] ;  /* 0x00118400010b7983 */ /* 0x004ea80000100800 */
[----:B----4-:R0:W-:Y:S04]  /*87aa0*/  STL.64 [R1+0x41a8], R26 ;  /* 0x0041a81a01007387 */ /* 0x0101e80000100a00 */
[----:B0-----:R1:W4:Y:S04]  /*87ab0*/  LDL.64 R26, [R1+0x2630] ;  /* 0x00263000011a7983 */ /* 0x0013280000100a00 */
[----:B----4-:R-:W4:Y:S04]  /*87ac0*/  LDL.LU R27, [R1+0x118c] ;  /* 0x00118c00011b7983 */ /* 0x010f280000300800 */
[----:B------:R0:W-:Y:S04]  /*87ad0*/  STL.64 [R1+0x4198], R28 ;  /* 0x0041981c01007387 */ /* 0x0001e80000100a00 */
[----:B0-----:R1:W3:Y:S01]  /*87ae0*/  LDL.64 R28, [R1+0x2658] ;  /* 0x00265800011c7983 */ /* 0x0012e20000100a00 */
[----:B--2---:R-:W-:-:S03]  /*87af0*/  SHF.R.S32.HI R11, RZ, 0x1f, R11 ;  /* 0x0000001fff0b7819 */ /* 0x004fc6000001140b */
[----:B------:R-:W-:Y:S04]  /*87b00*/  STL.64 [R1+0x41a0], R18 ;  /* 0x0041a01201007387 */ /* 0x000fe80000100a00 */
[----:B------:R-:W-:Y:S04]  /*87b10*/  STL [R1+0x41b0], R19 ;  /* 0x0041b01301007387 */ /* 0x000fe80000100800 */
[----:B------:R-:W-:Y:S04]  /*87b20*/  STL [R1+0x4190], R12 ;  /* 0x0041900c01007387 */ /* 0x000fe80000100800 */
[----:B------:R4:W-:Y:S02]  /*87b30*/  STL [R1+0x1188], R11 ;  /* 0x0011880b01007387 */ /* 0x0009e40000100800 */
[----:B----4-:R-:W-:-:S02]  /*87b40*/  IMAD.X R11, R27, 0x1, R14, P4 ;  /* 0x000000011b0b7824 */ /* 0x010fc400020e060e */
[C---:B---3--:R-:W-:Y:S02]  /*87b50*/  IMAD.X R29, R27.reuse, 0x1, R12, P2 ;  /* 0x000000011b1d7824 */ /* 0x048fe400010e060c */
[----:B------:R-:W2:Y:S04]  /*87b60*/  LDL.LU R12, [R1+0x1184] ;  /* 0x00118400010c7983 */ /* 0x000ea80000300800 */
[----:B------:R0:W-:Y:S04]  /*87b70*/  STL [R1+0x265c], R29 ;  /* 0x00265c1d01007387 */ /* 0x0001e80000100800 */
[----:B0-----:R-:W3:Y:S04]  /*87b80*/  LDL R29, [R1+0x1188] ;  /* 0x00118800011d7983 */ /* 0x001ee80000100800 */
[----:B------:R0:W-:Y:S04]  /*87b90*/  STL [R1+0x263c], R11 ;  /* 0x00263c0b01007387 */ /* 0x0001e80000100800 */
[----:B0-----:R-:W2:Y:S01]  /*87ba0*/  LDL.LU.64 R10, [R1+0x41b8] ;  /* 0x0041b800010a7983 */ /* 0x001ea20000300a00 */
[----:B------:R-:W-:Y:S01]  /*87bb0*/  IMAD.X R27, R27, 0x1, R16, P1 ;  /* 0x000000011b1b7824 */ /* 0x000fe200008e0610 */
[----:B--2---:R-:W-:-:S05]  /*87bc0*/  IADD3 R18, P4, PT, R12, R11, RZ ;  /* 0x0000000b0c127210 */ /* 0x004fca0007f9e0ff */
[----:B------:R0:W-:Y:S04]  /*87bd0*/  STL [R1+0x2620], R18 ;  /* 0x0026201201007387 */ /* 0x0001e80000100800 */
[----:B------:R1:W2:Y:S01]  /*87be0*/  LDL.LU R19, [R1+0x41b0] ;  /* 0x0041b00001137983 */ /* 0x0002a20000300800 */
[C---:B------:R-:W-:Y:S02]  /*87bf0*/  IADD3 R28, P2, PT, R12.reuse, R9, RZ ;  /* 0x000000090c1c7210 */ /* 0x040fe40007f5e0ff */
[----:B0-----:R-:W-:-:S03]  /*87c00*/  IADD3 R18, P1, PT, R12, R13, RZ ;  /* 0x0000000d0c127210 */ /* 0x001fc60007f3e0ff */
[----:B---3--:R-:W-:Y:S01]  /*87c10*/  IMAD.X R29, R29, 0x1, R10, P2 ;  /* 0x000000011d1d7824 */ /* 0x008fe200010e060a */
[----:B------:R0:W-:Y:S04]  /*87c20*/  STL [R1+0x2634], R27 ;  /* 0x0026341b01007387 */ /* 0x0001e80000100800 */
[----:B0-----:R-:W3:Y:S04]  /*87c30*/  LDL.LU.64 R26, [R1+0x41a8] ;  /* 0x0041a800011a7983 */ /* 0x001ee80000300a00 */
[----:B------:R2:W-:Y:S04]  /*87c40*/  STL [R1+0x25e0], R18 ;  /* 0x0025e01201007387 */ /* 0x0005e80000100800 */
[----:B--2---:R-:W2:Y:S04]  /*87c50*/  LDL.LU.64 R18, [R1+0x41a0] ;  /* 0x0041a00001127983 */ /* 0x004ea80000300a00 */
[----:B------:R0:W-:Y:S04]  /*87c60*/  STL.64 [R1+0x2628], R28 ;  /* 0x0026281c01007387 */ /* 0x0001e80000100a00 */
[----:B0-----:R-:W4:Y:S04]  /*87c70*/  LDL.LU.64 R28, [R1+0x4198] ;  /* 0x00419800011c7983 */ /* 0x001f280000300a00 */
[----:B------:R0:W-:Y:S02]  /*87c80*/  STL.64 [R1+0x4188], R10 ;  /* 0x0041880a01007387 */ /* 0x0001e40000100a00 */
[----:B0-----:R-:W-:-:S02]  /*87c90*/  IADD3 R10, P2, PT, R12, R15, RZ ;  /* 0x0000000f0c0a7210 */ /* 0x001fc40007f5e0ff */
[----:B------:R-:W2:Y:S04]  /*87ca0*/  LDL.LU R12, [R1+0x4190] ;  /* 0x00419000010c7983 */ /* 0x000ea80000300800 */
[----:B------:R0:W-:Y:S04]  /*87cb0*/  STL [R1+0x25b8], R10 ;  /* 0x0025b80a01007387 */ /* 0x0001e80000100800 */
[----:B0-----:R1:W2:Y:S04]  /*87cc0*/  LDL.64 R10, [R1+0x25e0] ;  /* 0x0025e000010a7983 */ /* 0x0012a80000100a00 */
[----:B------:R-:W-:Y:S04]  /*87cd0*/  STL.64 [R1+0x4180], R16 ;  /* 0x0041801001007387 */ /* 0x000fe80000100a00 */
[----:B------:R-:W-:Y:S04]  /*87ce0*/  STL.64 [R1+0x4170], R6 ;  /* 0x0041700601007387 */ /* 0x000fe80000100a00 */
[----:B------:R0:W-:Y:S04]  /*87cf0*/  STL [R1+0x4178], R7 ;  /* 0x0041780701007387 */ /* 0x0001e80000100800 */
[----:B0-----:R1:W2:Y:S04]  /*87d00*/  LDL.64 R6, [R1+0x25b8] ;  /* 0x0025b80001067983 */ /* 0x0012a80000100a00 */
[----:B--2---:R-:W2:Y:S04]  /*87d10*/  LDL.LU R7, [R1+0x1188] ;  /* 0x0011880001077983 */ /* 0x004ea80000300800 */
[----:B---3--:R0:W-:Y:S04]  /*87d20*/  STL.64 [R1+0x4168], R26 ;  /* 0x0041681a01007387 */ /* 0x0081e80000100a00 */
[----:B0-----:R1:W2:Y:S04]  /*87d30*/  LDL.64 R26, [R1+0x2620] ;  /* 0x00262000011a7983 */ /* 0x0012a80000100a00 */
[----:B------:R0:W-:Y:S04]  /*87d40*/  STL [R1+0x4160], R3 ;  /* 0x0041600301007387 */ /* 0x0001e80000100800 */
[----:B0-----:R-:W3:Y:S01]  /*87d50*/  LDL.LU R3, [R1+0x1180] ;  /* 0x0011800001037983 */ /* 0x001ee20000300800 */
[----:B--2---:R-:W-:-:S05]  /*87d60*/  IMAD.X R27, R7, 0x1, R12, P4 ;  /* 0x00000001071b7824 */ /* 0x004fca00020e060c */
[----:B------:R-:W-:Y:S01]  /*87d70*/  STL [R1+0x2624], R27 ;  /* 0x0026241b01007387 */ /* 0x000fe20000100800 */
[----:B---3--:R-:W-:-:S05]  /*87d80*/  SHF.R.S32.HI R11, RZ, 0x1f, R3 ;  /* 0x0000001fff0b7819 */ /* 0x008fca0000011403 */
[----:B------:R0:W-:Y:S02]  /*87d90*/  STL [R1+0x1184], R11 ;  /* 0x0011840b01007387 */ /* 0x0001e40000100800 */
[----:B0-----:R-:W-:-:S05]  /*87da0*/  IMAD.X R11, R7, 0x1, R14, P1 ;  /* 0x00000001070b7824 */ /* 0x001fca00008e060e */
[----:B------:R0:W-:Y:S04]  /*87db0*/  STL [R1+0x25e4], R11 ;  /* 0x0025e40b01007387 */ /* 0x0001e80000100800 */
[----:B0-----:R-:W2:Y:S02]  /*87dc0*/  LDL.LU.64 R10, [R1+0x4188] ;  /* 0x00418800010a7983 */ /* 0x001ea40000300a00 */
[----:B--2---:R-:W-:-:S05]  /*87dd0*/  IADD3 R16, P1, PT, R3, R11, RZ ;  /* 0x0000000b03107210 */ /* 0x004fca0007f3e0ff */
[----:B------:R0:W-:Y:S04]  /*87de0*/  STL [R1+0x25a8], R16 ;  /* 0x0025a81001007387 */ /* 0x0001e80000100800 */
[----:B0-----:R-:W2:Y:S01]  /*87df0*/  LDL.LU.64 R16, [R1+0x4180] ;  /* 0x0041800001107983 */ /* 0x001ea20000300a00 */
[----:B------:R-:W-:Y:S02]  /*87e00*/  IADD3 R26, P4, PT, R3, R9, RZ ;  /* 0x00000009031a7210 */ /* 0x000fe40007f9e0ff */
[----:B------:R-:W-:Y:S01]  /*87e10*/  SHF.R.S32.HI R27, RZ, 0x1f, R3 ;  /* 0x0000001fff1b7819 */ /* 0x000fe20000011403 */
[----:B--2---:R-:W-:-:S05]  /*87e20*/  IMAD.X R7, R7, 0x1, R16, P2 ;  /* 0x0000000107077824 */ /* 0x004fca00010e0610 */
[----:B------:R0:W-:Y:S04]  /*87e30*/  STL [R1+0x25bc], R7 ;  /* 0x0025bc0701007387 */ /* 0x0001e80000100800 */
[----:B0-----:R1:W2:Y:S01]  /*87e40*/  LDL.LU R7, [R1+0x4178] ;  /* 0x0041780001077983 */ /* 0x0012a20000300800 */
[----:B------:R-:W-:Y:S01]  /*87e50*/  IADD3 R6, P2, PT, R3, R13, RZ ;  /* 0x0000000d03067210 */ /* 0x000fe20007f5e0ff */
[----:B------:R-:W-:-:S04]  /*87e60*/  IMAD.X R27, R27, 0x1, R10, P4 ;  /* 0x000000011b1b7824 */ /* 0x000fc800020e060a */
        /* <DEDUP_REMOVED lines=8> */
[----:B0-----:R1:W3:Y:S04]  /*87ef0*/  LDL.64 R10, [R1+0x2580] ;  /* 0x00258000010a7983 */ /* 0x0012e80000100a00 */
[----:B--2---:R-:W-:Y:S04]  /*87f00*/  STL.64 [R1+0x4140], R2 ;  /* 0x0041400201007387 */ /* 0x004fe80000100a00 */
[----:B------:R0:W-:Y:S04]  /*87f10*/  STL [R1+0x4148], R3 ;  /* 0x0041480301007387 */ /* 0x0001e80000100800 */
[----:B0-----:R1:W2:Y:S04]  /*87f20*/  LDL.64 R2, [R1+0x2560] ;  /* 0x0025600001027983 */ /* 0x0012a80000100a00 */
[----:B--2---:R-:W3:Y:S04]  /*87f30*/  LDL.LU R3, [R1+0x1184] ;  /* 0x0011840001037983 */ /* 0x004ee80000300800 */
[----:B------:R0:W-:Y:S04]  /*87f40*/  STL.64 [R1+0x4138], R24 ;  /* 0x0041381801007387 */ /* 0x0001e80000100a00 */
[----:B0-----:R1:W2:Y:S04]  /*87f50*/  LDL.64 R24, [R1+0x25a8] ;  /* 0x0025a80001187983 */ /* 0x0012a80000100a00 */
[----:B------:R-:W-:Y:S04]  /*87f60*/  STL.64 [R1+0x4150], R6 ;  /* 0x0041500601007387 */ /* 0x000fe80000100a00 */
[----:B----4-:R0:W-:Y:S04]  /*87f70*/  STL [R1+0x4130], R28 ;  /* 0x0041301c01007387 */ /* 0x0101e80000100800 */
[----:B0-----:R-:W4:Y:S01]  /*87f80*/  LDL.LU R28, [R1+0x117c] ;  /* 0x00117c00011c7983 */ /* 0x001f220000300800 */
[----:B---3--:R-:W-:-:S02]  /*87f90*/  IMAD.X R11, R3, 0x1, R14, P2 ;  /* 0x00000001030b7824 */ /* 0x008fc400010e060e */
[----:B--2---:R-:W-:-:S05]  /*87fa0*/  IMAD.X R25, R3, 0x1, R12, P1 ;  /* 0x0000000103197824 */ /* 0x004fca00008e060c */
[----:B------:R-:W-:Y:S01]  /*87fb0*/  STL [R1+0x25ac], R25 ;  /* 0x0025ac1901007387 */ /* 0x000fe20000100800 */
[----:B----4-:R-:W-:-:S05]  /*87fc0*/  SHF.R.S32.HI R6, RZ, 0x1f, R28 ;  /* 0x0000001fff067819 */ /* 0x010fca000001141c */
[----:B------:R-:W-:Y:S04]  /*87fd0*/  STL [R1+0x1180], R6 ;  /* 0x0011800601007387 */ /* 0x000fe80000100800 */
[----:B------:R0:W-:Y:S04]  /*87fe0*/  STL [R1+0x2584], R11 ;  /* 0x0025840b01007387 */ /* 0x0001e80000100800 */
[----:B0-----:R-:W2:Y:S01]  /*87ff0*/  LDL.LU.64 R10, [R1+0x4158] ;  /* 0x00415800010a7983 */ /* 0x001ea20000300a00 */
[----:B------:R-:W-:Y:S01]  /*88000*/  IMAD.X R3, R3, 0x1, R16, P4 ;  /* 0x0000000103037824 */ /* 0x000fe200020e0610 */
[----:B--2---:R-:W-:-:S05]  /*88010*/  IADD3 R6, P2, PT, R28, R11, RZ ;  /* 0x0000000b1c067210 */ /* 0x004fca0007f5e0ff */
[----:B------:R0:W-:Y:S04]  /*88020*/  STL [R1+0x2550], R6 ;  /* 0x0025500601007387 */ /* 0x0001e80000100800 */
[----:B0-----:R-:W2:Y:S04]  /*88030*/  LDL.LU.64 R6, [R1+0x4150] ;  /* 0x0041500001067983 */ /* 0x001ea80000300a00 */
[----:B------:R0:W-:Y:S04]  /*88040*/  STL [R1+0x2564], R3 ;  /* 0x0025640301007387 */ /* 0x0001e80000100800 */
[----:B0-----:R1:W3:Y:S01]  /*88050*/  LDL.LU R3, [R1+0x4148] ;  /* 0x0041480001037983 */ /* 0x0012e20000300800 */
[----:B------:R-:W-:-:S02]  /*88060*/  IADD3 R24, P1, PT, R28, R9, RZ ;  /* 0x000000091c187210 */ /* 0x000fc40007f3e0ff */
[----:B------:R-:W-:Y:S02]  /*88070*/  SHF.R.S32.HI R25, RZ, 0x1f, R28 ;  /* 0x0000001fff197819 */ /* 0x000fe4000001141c */
[----:B------:R-:W-:-:S03]  /*88080*/  IADD3 R2, P4, PT, R28, R13, RZ ;  /* 0x0000000d1c027210 */ /* 0x000fc60007f9e0ff */
[----:B------:R-:W-:Y:S02]  /*88090*/  IMAD.X R25, R25, 0x1, R10, P1 ;  /* 0x0000000119197824 */ /* 0x000fe400008e060a */
[----:B------:R3:W-:Y:S04]  /*880a0*/  STL [R1+0x2538], R2 ;  /* 0x0025380201007387 */ /* 0x0007e80000100800 */
[----:B---3--:R-:W3:Y:S04]  /*880b0*/  LDL.LU.64 R2, [R1+0x4140] ;  /* 0x0041400001027983 */ /* 0x008ee80000300a00 */
[----:B------:R0:W-:Y:S04]  /*880c0*/  STL.64 [R1+0x2558], R24 ;  /* 0x0025581801007387 */ /* 0x0001e80000100a00 */
[----:B0-----:R-:W4:Y:S04]  /*880d0*/  LDL.LU.64 R24, [R1+0x4138] ;  /* 0x0041380001187983 */ /* 0x001f280000300a00 */
[----:B------:R0:W-:Y:S02]  /*880e0*/  STL.64 [R1+0x4128], R10 ;  /* 0x0041280a01007387 */ /* 0x0001e40000100a00 */
[----:B0-----:R-:W-:-:S02]  /*880f0*/  IADD3 R10, P1, PT, R28, R15, RZ ;  /* 0x0000000f1c0a7210 */ /* 0x001fc40007f3e0ff */
[----:B------:R-:W2:Y:S04]  /*88100*/  LDL.LU R28, [R1+0x4130] ;  /* 0x00413000011c7983 */ /* 0x000ea80000300800 */
[----:B------:R0:W-:Y:S04]  /*88110*/  STL [R1+0x2530], R10 ;  /* 0x0025300a01007387 */ /* 0x0001e80000100800 */
[----:B0-----:R1:W3:Y:S04]  /*88120*/  LDL.64 R10, [R1+0x2538] ;  /* 0x00253800010a7983 */ /* 0x0012e80000100a00 */
[----:B--2---:R0:W-:Y:S04]  /*88130*/  STL.64 [R1+0x4118], R28 ;  /* 0x0041181c01007387 */ /* 0x0041e80000100a00 */
[----:B0-----:R1:W2:Y:S04]  /*88140*/  LDL.64 R28, [R1+0x2530] ;  /* 0x00253000011c7983 */ /* 0x0012a80000100a00 */
[----:B--2---:R-:W2:Y:S04]  /*88150*/  LDL.LU R29, [R1+0x1180] ;  /* 0x00118000011d7983 */ /* 0x004ea80000300800 */
[----:B------:R-:W-:Y:S04]  /*88160*/  STL.64 [R1+0x4120], R22 ;  /* 0x0041201601007387 */ /* 0x000fe80000100a00 */
[----:B------:R0:W-:Y:S04]  /*88170*/  STL.64 [R1+0x4100], R4 ;  /* 0x0041000401007387 */ /* 0x0001e80000100a00 */
[----:B0-----:R-:W2:Y:S04]  /*88180*/  LDL.LU R4, [R1+0x1178] ;  /* 0x0011780001047983 */ /* 0x001ea80000300800 */
[----:B---3--:R0:W-:Y:S04]  /*88190*/  STL.64 [R1+0x4108], R2 ;  /* 0x0041080201007387 */ /* 0x0081e80000100a00 */
[----:B0-----:R1:W3:Y:S04]  /*881a0*/  LDL.64 R2, [R1+0x2550] ;  /* 0x0025500001027983 */ /* 0x0012e80000100a00 */
[----:B----4-:R-:W-:Y:S01]  /*881b0*/  STL.64 [R1+0x4110], R24 ;  /* 0x0041101801007387 */ /* 0x010fe20000100a00 */
[----:B--2---:R-:W-:-:S05]  /*881c0*/  SHF.R.S32.HI R11, RZ, 0x1f, R4 ;  /* 0x0000001fff0b7819 */ /* 0x004fca0000011404 */
[----:B------:R0:W-:Y:S02]  /*881d0*/  STL [R1+0x117c], R11 ;  /* 0x00117c0b01007387 */ /* 0x0001e40000100800 */
[C---:B0-----:R-:W-:Y:S02]  /*881e0*/  IMAD.X R11, R29.reuse, 0x1, R14, P4 ;  /* 0x000000011d0b7824 */ /* 0x041fe400020e060e */
[----:B---3--:R-:W-:-:S05]  /*881f0*/  IMAD.X R3, R29, 0x1, R12, P2 ;  /* 0x000000011d037824 */ /* 0x008fca00010e060c */
[----:B------:R-:W-:Y:S04]  /*88200*/  STL [R1+0x2554], R3 ;  /* 0x0025540301007387 */ /* 0x000fe80000100800 */
[----:B------:R0:W-:Y:S04]  /*88210*/  STL [R1+0x253c], R11 ;  /* 0x00253c0b01007387 */ /* 0x0001e80000100800 */
[----:B0-----:R-:W2:Y:S01]  /*88220*/  LDL.LU.64 R10, [R1+0x4128] ;  /* 0x00412800010a7983 */ /* 0x001ea20000300a00 */
[----:B------:R-:W-:Y:S01]  /*88230*/  IADD3 R2, P2, PT, R4, R9, RZ ;  /* 0x0000000904027210 */ /* 0x000fe20007f5e0ff */
[----:B------:R-:W-:Y:S01]  /*88240*/  IMAD.X R29, R29, 0x1, R16, P1 ;  /* 0x000000011d1d7824 */ /* 0x000fe200008e0610 */
[----:B------:R-:W-:-:S02]  /*88250*/  SHF.R.S32.HI R3, RZ, 0x1f, R4 ;  /* 0x0000001fff037819 */ /* 0x000fc40000011404 */
[C---:B------:R-:W-:Y:S02]  /*88260*/  IADD3 R24, P1, PT, R4.reuse, R13, RZ ;  /* 0x0000000d04187210 */ /* 0x040fe40007f3e0ff */
[----:B--2---:R-:W-:Y:S01]  /*88270*/  IADD3 R22, P4, PT, R4, R11, RZ ;  /* 0x0000000b04167210 */ /* 0x004fe20007f9e0ff */
[----:B------:R-:W-:-:S04]  /*88280*/  IMAD.X R3, R3, 0x1, R10, P2 ;  /* 0x0000000103037824 */ /* 0x000fc800010e060a */
[----:B------:R0:W-:Y:S01]  /*88290*/  STL [R1+0x2520], R22 ;  /* 0x0025201601007387 */ /* 0x0001e20000100800 */
[----:B------:R-:W-:-:S03]  /*882a0*/  IADD3 R4, P2, PT, R4, R15, RZ ;  /* 0x0000000f04047210 */ /* 0x000fc60007f5e0ff */
[----:B0-----:R-:W2:Y:S04]  /*882b0*/  LDL.LU.64 R22, [R1+0x4120] ;  /* 0x0041200001167983 */ /* 0x001ea80000300a00 */
[----:B------:R0:W-:Y:S04]  /*882c0*/  STL [R1+0x2534], R29 ;  /* 0x0025341d01007387 */ /* 0x0001e80000100800 */
[----:B0-----:R-:W3:Y:S04]  /*882d0*/  LDL.LU.64 R28, [R1+0x4118] ;  /* 0x00411800011c7983 */ /* 0x001ee80000300a00 */
[----:B------:R0:W-:Y:S04]  /*882e0*/  STL [R1+0x2518], R24 ;  /* 0x0025181801007387 */ /* 0x0001e80000100800 */
[----:B0-----:R-:W4:Y:S04]  /*882f0*/  LDL.LU.64 R24, [R1+0x4110] ;  /* 0x0041100001187983 */ /* 0x001f280000300a00 */
[----:B------:R0:W-:Y:S04]  /*88300*/  STL.64 [R1+0x2528], R2 ;  /* 0x0025280201007387 */ /* 0x0001e80000100a00 */
[----:B0-----:R-:W2:Y:S04]  /*88310*/  LDL.LU.64 R2, [R1+0x4108] ;  /* 0x0041080001027983 */ /* 0x001ea80000300a00 */
[----:B------:R0:W-:Y:S04]  /*88320*/  STL [R1+0x40e8], R10 ;  /* 0x0040e80a01007387 */ /* 0x0001e80000100800 */
[----:B0-----:R-:W2:Y:S04]  /*88330*/  LDL.LU R10, [R1+0x117c] ;  /* 0x00117c00010a7983 */ /* 0x001ea80000300800 */
[----:B------:R0:W-:Y:S04]  /*88340*/  STL [R1+0x2508], R4 ;  /* 0x0025080401007387 */ /* 0x0001e80000100800 */
[----:B0-----:R-:W2:Y:S04]  /*88350*/  LDL.LU.64 R4, [R1+0x4100] ;  /* 0x0041000001047983 */ /* 0x001ea80000300a00 */
[----:B--2---:R0:W-:Y:S04]  /*88360*/  STL.64 [R1+0x40f8], R4 ;  /* 0x0040f80401007387 */ /* 0x0041e80000100a00 */
[----:B0-----:R1:W2:Y:S04]  /*88370*/  LDL.64 R4, [R1+0x2518] ;  /* 0x0025180001047983 */ /* 0x0012a80000100a00 */
[----:B------:R-:W-:Y:S04]  /*88380*/  STL.64 [R1+0x40f0], R16 ;  /* 0x0040f01001007387 */ /* 0x000fe80000100a00 */
[----:B------:R0:W-:Y:S04]  /*88390*/  STL [R1+0x40d0], R15 ;  /* 0x0040d00f01007387 */ /* 0x0001e80000100800 */
[----:B0-----:R-:W2:Y:S04]  /*883a0*/  LDL.LU R15, [R1+0x1174] ;  /* 0x00117400010f7983 */ /* 0x001ea80000300800 */
[----:B---3--:R0:W-:Y:S04]  /*883b0*/  STL.64 [R1+0x40c8], R28 ;  /* 0x0040c81c01007387 */ /* 0x0081e80000100a00 */
[----:B0-----:R1:W3:Y:S04]  /*883c0*/  LDL.64 R28, [R1+0x2520] ;  /* 0x00252000011c7983 */ /* 0x0012e80000100a00 */
[----:B------:R-:W-:Y:S01]  /*883d0*/  STL.64 [R1+0x40e0], R12 ;  /* 0x0040e00c01007387 */ /* 0x000fe20000100a00 */
[----:B--2---:R-:W-:-:S05]  /*883e0*/  SHF.R.S32.HI R5, RZ, 0x1f, R15 ;  /* 0x0000001fff057819 */ /* 0x004fca000001140f */
[----:B------:R0:W-:Y:S01]  /*883f0*/  STL [R1+0x1178], R5 ;  /* 0x0011780501007387 */ /* 0x0001e20000100800 */
[C---:B---3--:R-:W-:Y:S02]  /*88400*/  IMAD.X R29, R10.reuse, 0x1, R12, P4 ;  /* 0x000000010a1d7824 */ /* 0x048fe400020e060c */
[----:B0-----:R-:W-:Y:S01]  /*88410*/  IMAD.X R5, R10, 0x1, R14, P1 ;  /* 0x000000010a057824 */ /* 0x001fe200008e060e */
[----:B------:R1:W2:Y:S01]  /*88420*/  LDL.64 R12, [R1+0x2508] ;  /* 0x00250800010c7983 */ /* 0x0002a20000100a00 */
[----:B------:R-:W-:-:S03]  /*88430*/  IADD3 R16, P1, PT, R15, R11, RZ ;  /* 0x0000000b0f107210 */ /* 0x000fc60007f3e0ff */
[----:B------:R0:W-:Y:S04]  /*88440*/  STL [R1+0x2524], R29 ;  /* 0x0025241d01007387 */ /* 0x0001e80000100800 */
[----:B------:R-:W-:Y:S04]  /*88450*/  STL.64 [R1+0x40d8], R22 ;  /* 0x0040d81601007387 */ /* 0x000fe80000100a00 */
[----:B0-----:R-:W3:Y:S04]  /*88460*/  LDL R29, [R1+0x1178] ;  /* 0x00117800011d7983 */ /* 0x001ee80000100800 */
[----:B------:R0:W-:Y:S04]  /*88470*/  STL [R1+0x251c], R5 ;  /* 0x00251c0501007387 */ /* 0x0001e80000100800 */
[----:B0-----:R-:W2:Y:S04]  /*88480*/  LDL.LU.64 R4, [R1+0x40f8] ;  /* 0x0040f80001047983 */ /* 0x001ea80000300a00 */
[----:B------:R0:W-:Y:S04]  /*88490*/  STL [R1+0x24f8], R16 ;  /* 0x0024f81001007387 */ /* 0x0001e80000100800 */
[----:B0-----:R-:W2:Y:S02]  /*884a0*/  LDL.LU.64 R16, [R1+0x40f0] ;  /* 0x0040f00001107983 */ /* 0x001ea40000300a00 */
[----:B--2---:R-:W-:-:S02]  /*884b0*/  IMAD.X R13, R10, 0x1, R16, P2 ;  /* 0x000000010a0d7824 */ /* 0x004fc400010e0610 */
[----:B------:R-:W3:Y:S04]  /*884c0*/  LDL.LU R10, [R1+0x40e8] ;  /* 0x0040e800010a7983 */ /* 0x000ee80000300800 */
[----:B------:R0:W-:Y:S04]  /*884d0*/  STL [R1+0x250c], R13 ;  /* 0x00250c0d01007387 */ /* 0x0001e80000100800 */
[----:B0-----:R-:W2:Y:S01]  /*884e0*/  LDL.LU.64 R12, [R1+0x40e0] ;  /* 0x0040e000010c7983 */ /* 0x001ea20000300a00 */
[----:B------:R-:W-:-:S05]  /*884f0*/  IADD3 R28, P4, PT, R15, R9, RZ ;  /* 0x000000090f1c7210 */ /* 0x000fca0007f9e0ff */
[----:B---3--:R-:W-:Y:S01]  /*88500*/  IMAD.X R29, R29, 0x1, R10, P4 ;  /* 0x000000011d1d7824 */ /* 0x008fe200020e060a */
[----:B--2---:R-:W-:-:S05]  /*88510*/  IADD3 R22, P2, PT, R15, R13, RZ ;  /* 0x0000000d0f167210 */ /* 0x004fca0007f5e0ff */
[----:B------:R0:W-:Y:S04]  /*88520*/  STL [R1+0x24e8], R22 ;  /* 0x0024e81601007387 */ /* 0x0001e80000100800 */
[----:B0-----:R-:W2:Y:S04]  /*88530*/  LDL.LU.64 R22, [R1+0x40d8] ;  /* 0x0040d80001167983 */ /* 0x001ea80000300a00 */
[----:B------:R0:W-:Y:S02]  /*88540*/  STL.64 [R1+0x40c0], R12 ;  /* 0x0040c00c01007387 */ /* 0x0001e40000100a00 */
[----:B0-----:R-:W-:-:S02]  /*88550*/  IMAD.MOV.U32 R12, RZ, RZ, R15 ;  /* 0x000000ffff0c7224 */ /* 0x001fc400078e000f */
[----:B------:R-:W3:Y:S04]  /*88560*/  LDL.LU R15, [R1+0x40d0] ;  /* 0x0040d000010f7983 */ /* 0x000ee80000300800 */
[----:B------:R0:W-:Y:S04]  /*88570*/  STL.64 [R1+0x2500], R28 ;  /* 0x0025001c01007387 */ /* 0x0001e80000100a00 */
[----:B0-----:R-:W2:Y:S04]  /*88580*/  LDL.LU.64 R28, [R1+0x40c8] ;  /* 0x0040c800011c7983 */ /* 0x001ea80000300a00 */
[----:B--2---:R0:W-:Y:S04]  /*88590*/  STL.64 [R1+0x40b8], R28 ;  /* 0x0040b81c01007387 */ /* 0x0041e80000100a00 */
[----:B0-----:R1:W2:Y:S04]  /*885a0*/  LDL.64 R28, [R1+0x24f8] ;  /* 0x0024f800011c7983 */ /* 0x0012a80000100a00 */
[----:B------:R0:W-:Y:S04]  /*885b0*/  STL [R1+0x40a0], R10 ;  /* 0x0040a00a01007387 */ /* 0x0001e80000100800 */
[----:B0-----:R-:W2:Y:S04]  /*885c0*/  LDL.LU R10, [R1+0x1178] ;  /* 0x00117800010a7983 */ /* 0x001ea80000300800 */
[----:B------:R0:W-:Y:S04]  /*885d0*/  STL.64 [R1+0x40a8], R26 ;  /* 0x0040a81a01007387 */ /* 0x0001e80000100a00 */
[----:B0-----:R-:W2:Y:S01]  /*885e0*/  LDL.64 R26, [R1+0x24e8] ;  /* 0x0024e800011a7983 */ /* 0x001ea20000100a00 */
[----:B---3--:R-:W-:-:S03]  /*885f0*/  IADD3 R12, P4, PT, R12, R15, RZ ;  /* 0x0000000f0c0c7210 */ /* 0x008fc60007f9e0ff */
[----:B--2---:R0:W-:Y:S04]  /*88600*/  STL [R1+0x40b0], R26 ;  /* 0x0040b01a01007387 */ /* 0x0041e80000100800 */
[----:B0-----:R-:W2:Y:S04]  /*88610*/  LDL R26, [R1+0x1170] ;  /* 0x00117000011a7983 */ /* 0x001ea80000100800 */
[----:B------:R0:W-:Y:S04]  /*88620*/  STL [R1+0x4070], R7 ;  /* 0x0040700701007387 */ /* 0x0001e80000100800 */
[----:B0-----:R-:W3:Y:S04]  /*88630*/  LDL R7, [R1+0x116c] ;  /* 0x00116c0001077983 */ /* 0x001ee80000100800 */
[----:B------:R0:W-:Y:S04]  /*88640*/  STL [R1+0x24d0], R12 ;  /* 0x0024d00c01007387 */ /* 0x0001e80000100800 */
[----:B0-----:R-:W3:Y:S01]  /*88650*/  LDL.LU.64 R12, [R1+0x40c0] ;  /* 0x0040c000010c7983 */ /* 0x001ee20000300a00 */
[----:B--2---:R-:W-:-:S05]  /*88660*/  SHF.R.S32.HI R29, RZ, 0x1f, R26 ;  /* 0x0000001fff1d7819 */ /* 0x004fca000001141a */
[----:B------:R3:W-:Y:S02]  /*88670*/  STL [R1+0x1174], R29 ;  /* 0x0011741d01007387 */ /* 0x0007e40000100800 */
[----:B---3--:R-:W-:Y:S01]  /*88680*/  IMAD.X R29, R10, 0x1, R12, P1 ;  /* 0x000000010a1d7824 */ /* 0x008fe200008e060c */
[----:B------:R-:W-:-:S04]  /*88690*/  IADD3 R26, P1, PT, R26, R9, RZ ;  /* 0x000000091a1a7210 */ /* 0x000fc80007f3e0ff */
[----:B------:R0:W-:Y:S04]  /*886a0*/  STL [R1+0x24fc], R29 ;  /* 0x0024fc1d01007387 */ /* 0x0001e80000100800 */
[----:B0-----:R-:W2:Y:S04]  /*886b0*/  LDL.LU.64 R28, [R1+0x40b8] ;  /* 0x0040b800011c7983 */ /* 0x001ea80000300a00 */
[----:B------:R0:W-:Y:S04]  /*886c0*/  STL [R1+0x24c8], R26 ;  /* 0x0024c81a01007387 */ /* 0x0001e80000100800 */
[----:B0-----:R1:W3:Y:S01]  /*886d0*/  LDL.LU R26, [R1+0x40b0] ;  /* 0x0040b000011a7983 */ /* 0x0012e20000300800 */
[----:B------:R-:W-:-:S05]  /*886e0*/  IMAD.X R27, R10, 0x1, R14, P2 ;  /* 0x000000010a1b7824 */ /* 0x000fca00010e060e */
[----:B------:R3:W-:Y:S04]  /*886f0*/  STL [R1+0x24ec], R27 ;  /* 0x0024ec1b01007387 */ /* 0x0007e80000100800 */
[----:B---3--:R-:W3:Y:S04]  /*88700*/  LDL.LU.64 R26, [R1+0x40a8] ;  /* 0x0040a800011a7983 */ /* 0x008ee80000300a00 */
[----:B------:R0:W-:Y:S04]  /*88710*/  STL.64 [R1+0x4098], R14 ;  /* 0x0040980e01007387 */ /* 0x0001e80000100a00 */
[----:B0-----:R1:W2:Y:S04]  /*88720*/  LDL.64 R14, [R1+0x24c8] ;  /* 0x0024c800010e7983 */ /* 0x0012a80000100a00 */
[----:B------:R0:W-:Y:S04]  /*88730*/  STL.64 [R1+0x4090], R6 ;  /* 0x0040900601007387 */ /* 0x0001e80000100a00 */
[----:B0-----:R-:W2:Y:S04]  /*88740*/  LDL.LU R6, [R1+0x1170] ;  /* 0x0011700001067983 */ /* 0x001ea80000300800 */
[----:B------:R-:W-:Y:S04]  /*88750*/  STL.64 [R1+0x4088], R8 ;  /* 0x0040880801007387 */ /* 0x000fe80000100a00 */
[----:B------:R-:W-:Y:S04]  /*88760*/  STL.64 [R1+0x4080], R4 ;  /* 0x0040800401007387 */ /* 0x000fe80000100a00 */
[----:B---3--:R0:W-:Y:S04]  /*88770*/  STL.64 [R1+0x4078], R26 ;  /* 0x0040781a01007387 */ /* 0x0081e80000100a00 */
[----:B0-----:R1:W3:Y:S02]  /*88780*/  LDL.64 R26, [R1+0x24d0] ;  /* 0x0024d000011a7983 */ /* 0x0012e40000100a00 */
[----:B---3--:R-:W-:-:S02]  /*88790*/  IMAD.X R27, R10, 0x1, R16, P4 ;  /* 0x000000010a1b7824 */ /* 0x008fc400020e0610 */
[----:B------:R-:W3:Y:S01]  /*887a0*/  LDL.LU R10, [R1+0x40a0] ;  /* 0x0040a000010a7983 */ /* 0x000ee20000300800 */
[----:B--2---:R-:W-:-:S03]  /*887b0*/  IADD3 R26, P4, PT, R6, R13, RZ ;  /* 0x0000000d061a7210 */ /* 0x004fc60007f9e0ff */
[----:B------:R-:W-:Y:S04]  /*887c0*/  STL [R1+0x24d4], R27 ;  /* 0x0024d41b01007387 */ /* 0x000fe80000100800 */
[----:B------:R0:W-:Y:S04]  /*887d0*/  STL [R1+0x406c], R13 ;  /* 0x00406c0d01007387 */ /* 0x0001e80000100800 */
[----:B0-----:R-:W3:Y:S02]  /*887e0*/  LDL.LU R13, [R1+0x1174] ;  /* 0x00117400010d7983 */ /* 0x001ee40000300800 */
[----:B---3--:R-:W-:-:S05]  /*887f0*/  IMAD.X R15, R13, 0x1, R10, P1 ;  /* 0x000000010d0f7824 */ /* 0x008fca00008e060a */
[----:B------:R0:W-:Y:S04]  /*88800*/  STL [R1+0x24cc], R15 ;  /* 0x0024cc0f01007387 */ /* 0x0001e80000100800 */
[----:B0-----:R-:W2:Y:S01]  /*88810*/  LDL.LU.64 R14, [R1+0x4098] ;  /* 0x00409800010e7983 */ /* 0x001ea20000300a00 */
[C---:B------:R-:W-:Y:S02]  /*88820*/  IADD3 R8, P2, PT, R6.reuse, R11, RZ ;  /* 0x0000000b06087210 */ /* 0x040fe40007f5e0ff */
[----:B--2---:R-:W-:-:S05]  /*88830*/  IADD3 R6, P1, PT, R6, R15, RZ ;  /* 0x0000000f06067210 */ /* 0x004fca0007f3e0ff */
[----:B------:R0:W-:Y:S04]  /*88840*/  STL [R1+0x24b0], R6 ;  /* 0x0024b00601007387 */ /* 0x0001e80000100800 */
[----:B0-----:R-:W2:Y:S01]  /*88850*/  LDL.LU.64 R6, [R1+0x4090] ;  /* 0x0040900001067983 */ /* 0x001ea20000300a00 */
[----:B------:R-:W-:Y:S01]  /*88860*/  IMAD.X R9, R13, 0x1, R12, P2 ;  /* 0x000000010d097824 */ /* 0x000fe200010e060c */
[----:B--2---:R-:W-:-:S05]  /*88870*/  SHF.R.S32.HI R4, RZ, 0x1f, R7 ;  /* 0x0000001fff047819 */ /* 0x004fca0000011407 */
[----:B------:R-:W-:Y:S04]  /*88880*/  STL [R1+0x1170], R4 ;  /* 0x0011700401007387 */ /* 0x000fe80000100800 */
[----:B------:R0:W-:Y:S04]  /*88890*/  STL.64 [R1+0x24c0], R8 ;  /* 0x0024c00801007387 */ /* 0x0001e80000100a00 */
[----:B0-----:R-:W2:Y:S01]  /*888a0*/  LDL.LU.64 R8, [R1+0x4088] ;  /* 0x0040880001087983 */ /* 0x001ea20000300a00 */
[----:B------:R-:W-:Y:S01]  /*888b0*/  IMAD.X R27, R13, 0x1, R14, P4 ;  /* 0x000000010d1b7824 */ /* 0x000fe200020e060e */
[----:B--2---:R-:W-:-:S05]  /*888c0*/  IADD3 R4, P2, PT, R7, R9, RZ ;  /* 0x0000000907047210 */ /* 0x004fca0007f5e0ff */
[----:B------:R0:W-:Y:S04]  /*888d0*/  STL [R1+0x24a8], R4 ;  /* 0x0024a80401007387 */ /* 0x0001e80000100800 */
[----:B0-----:R-:W2:Y:S04]  /*888e0*/  LDL.LU.64 R4, [R1+0x4080] ;  /* 0x0040800001047983 */ /* 0x001ea80000300a00 */
[----:B------:R0:W-:Y:S04]  /*888f0*/  STL.64 [R1+0x24b8], R26 ;  /* 0x0024b81a01007387 */ /* 0x0001e80000100a00 */
[----:B0-----:R-:W3:Y:S04]  /*88900*/  LDL.LU.64 R26, [R1+0x4078] ;  /* 0x00407800011a7983 */ /* 0x001ee80000300a00 */
[----:B---3--:R0:W-:Y:S04]  /*88910*/  STL.64 [R1+0x4058], R26 ;  /* 0x0040581a01007387 */ /* 0x0081e80000100a00 */
[----:B0-----:R1:W3:Y:S04]  /*88920*/  LDL.64 R26, [R1+0x24b0] ;  /* 0x0024b000011a7983 */ /* 0x0012e80000100a00 */
[----:B------:R0:W-:Y:S04]  /*88930*/  STL.64 [R1+0x4060], R28 ;  /* 0x0040601c01007387 */ /* 0x0001e80000100a00 */
[----:B------:R1:W-:Y:S01]  /*88940*/  STL [R1+0x4068], R29 ;  /* 0x0040681d01007387 */ /* 0x0003e20000100800 */
[----:B0-----:R-:W-:-:S03]  /*88950*/  IADD3 R28, P4, PT, R7, R11, RZ ;  /* 0x0000000b071c7210 */ /* 0x001fc60007f9e0ff */
[----:B------:R-:W2:Y:S04]  /*88960*/  LDL.LU R7, [R1+0x4070] ;  /* 0x0040700001077983 */ /* 0x000ea80000300800 */
[----:B-1----:R-:W2:Y:S01]  /*88970*/  LDL.LU R29, [R1+0x116c] ;  /* 0x00116c00011d7983 */ /* 0x002ea20000300800 */
[----:B---3--:R-:W-:-:S03]  /*88980*/  IMAD.X R27, R13, 0x1, R16, P1 ;  /* 0x000000010d1b7824 */ /* 0x008fc600008e0610 */
[----:B------:R-:W3:Y:S04]  /*88990*/  LDL.LU R13, [R1+0x406c] ;  /* 0x00406c00010d7983 */ /* 0x000ee80000300800 */
[----:B------:R0:W-:Y:S04]  /*889a0*/  STL.64 [R1+0x4050], R16 ;  /* 0x0040501001007387 */ /* 0x0001e80000100a00 */
[----:B0-----:R-:W4:Y:S04]  /*889b0*/  LDL R16, [R1+0x1168] ;  /* 0x0011680001107983 */ /* 0x001f280000100800 */
[----:B------:R-:W-:Y:S04]  /*889c0*/  STL [R1+0x24b4], R27 ;  /* 0x0024b41b01007387 */ /* 0x000fe80000100800 */
[----:B--2---:R0:W-:Y:S04]  /*889d0*/  STL.64 [R1+0x4040], R6 ;  /* 0x0040400601007387 */ /* 0x0041e80000100a00 */
[----:B0-----:R0:W2:Y:S04]  /*889e0*/  LDL.64 R6, [R1+0x24a8] ;  /* 0x0024a80001067983 */ /* 0x0010a80000100a00 */
[----:B------:R1:W-:Y:S04]  /*889f0*/  STL [R1+0x4048], R5 ;  /* 0x0040480501007387 */ /* 0x0003e80000100800 */
[----:B-1----:R-:W2:Y:S01]  /*88a00*/  LDL.LU R5, [R1+0x1170] ;  /* 0x0011700001057983 */ /* 0x002ea20000300800 */
[----:B---3--:R-:W-:Y:S01]  /*88a10*/  IADD3 R26, P1, PT, R29, R13, RZ ;  /* 0x0000000d1d1a7210 */ /* 0x008fe20007f3e0ff */
[----:B--2---:R-:W-:Y:S01]  /*88a20*/  IMAD.X R7, R5, 0x1, R10, P2 ;  /* 0x0000000105077824 */ /* 0x004fe200010e060a */
[----:B------:R-:W-:Y:S01]  /*88a30*/  IADD3 R6, P2, PT, R29, R15, RZ ;  /* 0x0000000f1d067210 */ /* 0x000fe20007f5e0ff */
[----:B------:R-:W-:-:S03]  /*88a40*/  IMAD.X R29, R5, 0x1, R12, P4 ;  /* 0x00000001051d7824 */ /* 0x000fc600020e060c */
[----:B------:R4:W-:Y:S04]  /*88a50*/  STL [R1+0x24ac], R7 ;  /* 0x0024ac0701007387 */ /* 0x0009e80000100800 */
[----:B------:R1:W-:Y:S01]  /*88a60*/  STL.64 [R1+0x24a0], R28 ;  /* 0x0024a01c01007387 */ /* 0x0003e20000100a00 */
[----:B----4-:R-:W-:-:S05]  /*88a70*/  SHF.R.S32.HI R7, RZ, 0x1f, R16 ;  /* 0x0000001fff077819 */ /* 0x010fca0000011410 */
[----:B------:R-:W-:Y:S04]  /*88a80*/  STL [R1+0x116c], R7 ;  /* 0x00116c0701007387 */ /* 0x000fe80000100800 */
[----:B-1----:R0:W2:Y:S01]  /*88a90*/  LDL.LU R29, [R1+0x4068] ;  /* 0x00406800011d7983 */ /* 0x0020a20000300800 */
[C---:B------:R-:W-:Y:S01]  /*88aa0*/  IADD3 R28, P4, PT, R16.reuse, R9, RZ ;  /* 0x00000009101c7210 */ /* 0x040fe20007f9e0ff */
[----:B------:R-:W-:Y:S01]  /*88ab0*/  IMAD.X R27, R5, 0x1, R14, P1 ;  /* 0x00000001051b7824 */ /* 0x000fe200008e060e */
[----:B------:R-:W-:-:S03]  /*88ac0*/  IADD3 R16, P1, PT, R16, R11, RZ ;  /* 0x0000000b10107210 */ /* 0x000fc60007f3e0ff */
[----:B------:R2:W-:Y:S04]  /*88ad0*/  STL [R1+0x2488], R28 ;  /* 0x0024881c01007387 */ /* 0x0005e80000100800 */
[----:B--2---:R-:W2:Y:S04]  /*88ae0*/  LDL.LU.64 R28, [R1+0x4060] ;  /* 0x00406000011c7983 */ /* 0x004ea80000300a00 */
[----:B------:R1:W-:Y:S04]  /*88af0*/  STL.64 [R1+0x2498], R26 ;  /* 0x0024981a01007387 */ /* 0x0003e80000100a00 */
[----:B-1----:R-:W3:Y:S04]  /*88b00*/  LDL.LU.64 R26, [R1+0x4058] ;  /* 0x00405800011a7983 */ /* 0x002ee80000300a00 */
[----:B------:R1:W-:Y:S04]  /*88b10*/  STL [R1+0x2480], R16 ;  /* 0x0024801001007387 */ /* 0x0003e80000100800 */
[----:B-1----:R-:W4:Y:S02]  /*88b20*/  LDL.LU.64 R16, [R1+0x4050] ;  /* 0x0040500001107983 */ /* 0x002f240000300a00 */
[----:B----4-:R-:W-:-:S02]  /*88b30*/  IMAD.X R7, R5, 0x1, R16, P2 ;  /* 0x0000000105077824 */ /* 0x010fc400010e0610 */
[----:B------:R-:W4:Y:S04]  /*88b40*/  LDL.LU R5, [R1+0x4048] ;  /* 0x0040480001057983 */ /* 0x000f280000300800 */
[----:B------:R1:W-:Y:S04]  /*88b50*/  STL.64 [R1+0x2490], R6 ;  /* 0x0024900601007387 */ /* 0x0003e80000100a00 */
[----:B-1----:R-:W2:Y:S04]  /*88b60*/  LDL.LU.64 R6, [R1+0x4040] ;  /* 0x0040400001067983 */ /* 0x002ea80000300a00 */
[----:B------:R1:W-:Y:S04]  /*88b70*/  STL [R1+0x4018], R22 ;  /* 0x0040181601007387 */ /* 0x0003e80000100800 */
[----:B-1----:R-:W2:Y:S04]  /*88b80*/  LDL.LU R22, [R1+0x116c] ;  /* 0x00116c0001167983 */ /* 0x002ea80000300800 */
[----:B------:R1:W-:Y:S04]  /*88b90*/  STL.64 [R1+0x4038], R8 ;  /* 0x0040380801007387 */ /* 0x0003e80000100a00 */
[----:B-1----:R0:W2:Y:S04]  /*88ba0*/  LDL.64 R8, [R1+0x2480] ;  /* 0x0024800001087983 */ /* 0x0020a80000100a00 */
[----:B--2---:R-:W2:Y:S04]  /*88bb0*/  LDL.LU R9, [R1+0x1168] ;  /* 0x0011680001097983 */ /* 0x004ea80000300800 */
[----:B------:R1:W-:Y:S04]  /*88bc0*/  STL.64 [R1+0x4010], R20 ;  /* 0x0040101401007387 */ /* 0x0003e80000100a00 */
[----:B-1----:R0:W3:Y:S04]  /*88bd0*/  LDL.64 R20, [R1+0x2488] ;  /* 0x0024880001147983 */ /* 0x0020e80000100a00 */
[----:B------:R2:W-:Y:S04]  /*88be0*/  STL.64 [R1+0x4020], R24 ;  /* 0x0040201801007387 */ /* 0x0005e80000100a00 */
[----:B------:R-:W-:Y:S04]  /*88bf0*/  STL [R1+0x4028], R25 ;  /* 0x0040281901007387 */ /* 0x000fe80000100800 */
[----:B------:R-:W-:Y:S01]  /*88c00*/  STL.64 [R1+0x4030], R28 ;  /* 0x0040301c01007387 */ /* 0x000fe20000100a00 */
[C---:B--2---:R-:W-:Y:S01]  /*88c10*/  IADD3 R24, P2, PT, R9.reuse, R13, RZ ;  /* 0x0000000d09187210 */ /* 0x044fe20007f5e0ff */
[C---:B---3--:R-:W-:Y:S01]  /*88c20*/  IMAD.X R21, R22.reuse, 0x1, R10, P4 ;  /* 0x0000000116157824 */ /* 0x048fe200020e060a */
[----:B------:R-:W-:Y:S01]  /*88c30*/  IADD3 R20, P4, PT, R9, R15, RZ ;  /* 0x0000000f09147210 */ /* 0x000fe20007f9e0ff */
[----:B------:R-:W-:-:S03]  /*88c40*/  IMAD.X R9, R22, 0x1, R12, P1 ;  /* 0x0000000116097824 */ /* 0x000fc600008e060c */
[----:B------:R1:W-:Y:S04]  /*88c50*/  STL [R1+0x248c], R21 ;  /* 0x00248c1501007387 */ /* 0x0003e80000100800 */
[----:B------:R2:W-:Y:S01]  /*88c60*/  STL [R1+0x2484], R9 ;  /* 0x0024840901007387 */ /* 0x0005e20000100800 */
[----:B-1----:R-:W-:-:S05]  /*88c70*/  SHF.R.S32.HI R21, RZ, 0x1f, R7 ;  /* 0x0000001fff157819 */ /* 0x002fca0000011407 */
[----:B------:R-:W-:Y:S04]  /*88c80*/  STL [R1+0x1168], R21 ;  /* 0x0011681501007387 */ /* 0x000fe80000100800 */
[----:B--2---:R-:W2:Y:S01]  /*88c90*/  LDL.LU.64 R8, [R1+0x4038] ;  /* 0x0040380001087983 */ /* 0x004ea20000300a00 */
[----:B------:R-:W-:Y:S01]  /*88ca0*/  IMAD.X R25, R22, 0x1, R14, P2 ;  /* 0x0000000116197824 */ /* 0x000fe200010e060e */
[----:B--2---:R-:W-:-:S05]  /*88cb0*/  IADD3 R28, P1, PT, R7, R9, RZ ;  /* 0x00000009071c7210 */ /* 0x004fca0007f3e0ff */
[----:B------:R1:W-:Y:S04]  /*88cc0*/  STL [R1+0x2470], R28 ;  /* 0x0024701c01007387 */ /* 0x0003e80000100800 */
[----:B-1----:R-:W2:Y:S04]  /*88cd0*/  LDL.LU.64 R28, [R1+0x4030] ;  /* 0x00403000011c7983 */ /* 0x002ea80000300a00 */
[----:B------:R1:W-:Y:S04]  /*88ce0*/  STL.64 [R1+0x2478], R24 ;  /* 0x0024781801007387 */ /* 0x0003e80000100a00 */
[----:B-1----:R0:W3:Y:S01]  /*88cf0*/  LDL.LU R25, [R1+0x4028] ;  /* 0x0040280001197983 */ /* 0x0020e20000300800 */
[----:B------:R-:W-:-:S03]  /*88d00*/  IADD3 R24, P2, PT, R7, R11, RZ ;  /* 0x0000000b07187210 */ /* 0x000fc60007f5e0ff */
[----:B------:R1:W-:Y:S01]  /*88d10*/  STL.64 [R1+0x4000], R14 ;  /* 0x0040000e01007387 */ /* 0x0003e20000100a00 */
[----:B------:R-:W-:-:S03]  /*88d20*/  IMAD.X R21, R22, 0x1, R16, P4 ;  /* 0x0000000116157824 */ /* 0x000fc600020e0610 */
[----:B-1----:R0:W2:Y:S04]  /*88d30*/  LDL.64 R14, [R1+0x2470] ;  /* 0x00247000010e7983 */ /* 0x0020a80000100a00 */
[----:B------:R3:W-:Y:S04]  /*88d40*/  STL [R1+0x2468], R24 ;  /* 0x0024681801007387 */ /* 0x0007e80000100800 */
[----:B---3--:R-:W3:Y:S04]  /*88d50*/  LDL.LU.64 R24, [R1+0x4020] ;  /* 0x0040200001187983 */ /* 0x008ee80000300a00 */
[----:B------:R1:W-:Y:S04]  /*88d60*/  STL.64 [R1+0x4008], R10 ;  /* 0x0040080a01007387 */ /* 0x0003e80000100a00 */
[----:B------:R-:W3:Y:S04]  /*88d70*/  LDL.LU R22, [R1+0x4018] ;  /* 0x0040180001167983 */ /* 0x000ee80000300800 */
[----:B------:R0:W-:Y:S01]  /*88d80*/  STL.64 [R1+0x2460], R20 ;  /* 0x0024601401007387 */ /* 0x0001e20000100a00 */
[----:B-1----:R-:W-:-:S03]  /*88d90*/  IADD3 R10, P4, PT, R7, R13, RZ ;  /* 0x0000000d070a7210 */ /* 0x002fc60007f9e0ff */
[----:B0-----:R-:W3:Y:S04]  /*88da0*/  LDL.LU.64 R20, [R1+0x4010] ;  /* 0x0040100001147983 */ /* 0x001ee80000300a00 */
[----:B------:R0:W-:Y:S04]  /*88db0*/  STL [R1+0x2458], R10 ;  /* 0x0024580a01007387 */ /* 0x0001e80000100800 */
[----:B0-----:R-:W3:Y:S01]  /*88dc0*/  LDL.LU.64 R10, [R1+0x4008] ;  /* 0x00400800010a7983 */ /* 0x001ee20000300a00 */
[----:B--2---:R-:W-:-:S03]  /*88dd0*/  SHF.R.S32.HI R15, RZ, 0x1f, R7 ;  /* 0x0000001fff0f7819 */ /* 0x004fc60000011407 */
[----:B------:R-:W-:Y:S02]  /*88de0*/  STL.64 [R1+0x3ff8], R12 ;  /* 0x003ff80c01007387 */ /* 0x000fe40000100a00 */
[----:B---3--:R-:W-:-:S05]  /*88df0*/  IMAD.X R15, R15, 0x1, R10, P1 ;  /* 0x000000010f0f7824 */ /* 0x008fca00008e060a */
[----:B------:R0:W-:Y:S04]  /*88e00*/  STL [R1+0x2474], R15 ;  /* 0x0024740f01007387 */ /* 0x0001e80000100800 */
[----:B0-----:R-:W2:Y:S04]  /*88e10*/  LDL.LU.64 R14, [R1+0x4000] ;  /* 0x00400000010e7983 */ /* 0x001ea80000300a00 */
[----:B------:R0:W-:Y:S04]  /*88e20*/  STL.64 [R1+0x3fe8], R10 ;  /* 0x003fe80a01007387 */ /* 0x0001e80000100a00 */
[----:B0-----:R-:W3:Y:S01]  /*88e30*/  LDL.64 R10, [R1+0x2458] ;  /* 0x00245800010a7983 */ /* 0x001ee20000100a00 */
[----:B------:R-:W-:-:S03]  /*88e40*/  IMAD.MOV.U32 R12, RZ, RZ, R7 ;  /* 0x000000ffff0c7224 */ /* 0x000fc600078e0007 */
[----:B---3--:R-:W-:Y:S04]  /*88e50*/  STL [R1+0x3ff0], R10 ;  /* 0x003ff00a01007387 */ /* 0x008fe80000100800 */
[----:B------:R0:W-:Y:S04]  /*88e60*/  STL [R1+0x3ff4], R11 ;  /* 0x003ff40b01007387 */ /* 0x0001e80000100800 */
[----:B0-----:R0:W3:Y:S04]  /*88e70*/  LDL.64 R10, [R1+0x2468] ;  /* 0x00246800010a7983 */ /* 0x0010e80000100a00 */
[----:B------:R1:W-:Y:S04]  /*88e80*/  STL [R1+0x3fe0], R17 ;  /* 0x003fe01101007387 */ /* 0x0003e80000100800 */
[----:B-1----:R-:W3:Y:S04]  /*88e90*/  LDL.LU R17, [R1+0x1168] ;  /* 0x0011680001117983 */ /* 0x002ee80000300800 */
[----:B------:R-:W3:Y:S01]  /*88ea0*/  LDL.LU R7, [R1+0x1154] ;  /* 0x0011540001077983 */ /* 0x000ee20000300800 */
[----:B--2---:R-:W-:-:S03]  /*88eb0*/  IADD3 R12, P1, PT, R12, R15, RZ ;  /* 0x0000000f0c0c7210 */ /* 0x004fc60007f3e0ff */
[----:B---3--:R-:W-:Y:S04]  /*88ec0*/  STL [R1+0x3f60], R7 ;  /* 0x003f600701007387 */ /* 0x008fe80000100800 */
[----:B------:R1:W-:Y:S04]  /*88ed0*/  STL [R1+0x3fc4], R7 ;  /* 0x003fc40701007387 */ /* 0x0003e80000100800 */
[----:B-1----:R-:W2:Y:S04]  /*88ee0*/  LDL.LU R7, [R1+0x1160] ;  /* 0x0011600001077983 */ /* 0x002ea80000300800 */
[----:B------:R1:W-:Y:S04]  /*88ef0*/  STL [R1+0x2450], R12 ;  /* 0x0024500c01007387 */ /* 0x0003e80000100800 */
[----:B-1----:R-:W3:Y:S01]  /*88f00*/  LDL.LU.64 R12, [R1+0x3ff8] ;  /* 0x003ff800010c7983 */ /* 0x002ee20000300a00 */
[----:B--2---:R-:W-:-:S05]  /*88f10*/  SHF.R.S32.HI R11, RZ, 0x1f, R7 ;  /* 0x0000001fff0b7819 */ /* 0x004fca0000011407 */
[----:B------:R3:W-:Y:S02]  /*88f20*/  STL [R1+0x1164], R11 ;  /* 0x0011640b01007387 */ /* 0x0007e40000100800 */
[----:B---3--:R-:W-:-:S05]  /*88f30*/  IMAD.X R11, R17, 0x1, R12, P2 ;  /* 0x00000001110b7824 */ /* 0x008fca00010e060c */
[----:B------:R1:W-:Y:S04]  /*88f40*/  STL [R1+0x246c], R11 ;  /* 0x00246c0b01007387 */ /* 0x0003e80000100800 */
[----:B-1----:R0:W2:Y:S04]  /*88f50*/  LDL.LU R11, [R1+0x3ff4] ;  /* 0x003ff400010b7983 */ /* 0x0020a80000300800 */
[----:B------:R1:W-:Y:S04]  /*88f60*/  STL.64 [R1+0x3fd8], R12 ;  /* 0x003fd80c01007387 */ /* 0x0003e80000100a00 */
[----:B-1----:R-:W3:Y:S01]  /*88f70*/  LDL.64 R12, [R1+0x2450] ;  /* 0x00245000010c7983 */ /* 0x002ee20000100a00 */
[----:B------:R-:W-:-:S03]  /*88f80*/  IADD3 R10, P2, PT, R7, R9, RZ ;  /* 0x00000009070a7210 */ /* 0x000fc60007f5e0ff */
[----:B---3--:R-:W-:Y:S04]  /*88f90*/  STL [R1+0x3fe4], R12 ;  /* 0x003fe40c01007387 */ /* 0x008fe80000100800 */
[----:B------:R1:W-:Y:S04]  /*88fa0*/  STL [R1+0x2448], R10 ;  /* 0x0024480a01007387 */ /* 0x0003e80000100800 */
[----:B-1----:R0:W3:Y:S01]  /*88fb0*/  LDL.LU R10, [R1+0x3ff0] ;  /* 0x003ff000010a7983 */ /* 0x0020e20000300800 */
[----:B--2---:R-:W-:-:S05]  /*88fc0*/  IMAD.X R11, R17, 0x1, R14, P4 ;  /* 0x00000001110b7824 */ /* 0x004fca00020e060e */
[----:B------:R3:W-:Y:S04]  /*88fd0*/  STL [R1+0x245c], R11 ;  /* 0x00245c0b01007387 */ /* 0x0007e80000100800 */
[----:B---3--:R-:W2:Y:S04]  /*88fe0*/  LDL.LU.64 R10, [R1+0x3fe8] ;  /* 0x003fe800010a7983 */ /* 0x008ea80000300a00 */
[----:B------:R1:W-:Y:S04]  /*88ff0*/  STL.64 [R1+0x3fc8], R14 ;  /* 0x003fc80e01007387 */ /* 0x0003e80000100a00 */
[----:B-1----:R0:W3:Y:S04]  /*89000*/  LDL.64 R14, [R1+0x2448] ;  /* 0x00244800010e7983 */ /* 0x0020e80000100a00 */
[----:B------:R-:W-:Y:S04]  /*89010*/  STL [R1+0x3fc0], R6 ;  /* 0x003fc00601007387 */ /* 0x000fe80000100800 */
[----:B------:R-:W-:Y:S01]  /*89020*/  STL.64 [R1+0x3fd0], R8 ;  /* 0x003fd00801007387 */ /* 0x000fe20000100a00 */
[----:B--2---:R-:W-:-:S05]  /*89030*/  IADD3 R12, P4, PT, R7, R11, RZ ;  /* 0x0000000b070c7210 */ /* 0x004fca0007f9e0ff */
[----:B------:R1:W-:Y:S04]  /*89040*/  STL [R1+0x2440], R12 ;  /* 0x0024400c01007387 */ /* 0x0003e80000100800 */
[----:B-1----:R0:W2:Y:S01]  /*89050*/  LDL.LU R12, [R1+0x3fe4] ;  /* 0x003fe400010c7983 */ /* 0x0020a20000300800 */
[----:B------:R-:W-:-:S03]  /*89060*/  IMAD.X R13, R17, 0x1, R16, P1 ;  /* 0x00000001110d7824 */ /* 0x000fc600008e0610 */
[----:B------:R-:W4:Y:S04]  /*89070*/  LDL.LU R17, [R1+0x3fe0] ;  /* 0x003fe00001117983 */ /* 0x000f280000300800 */
[----:B------:R2:W-:Y:S04]  /*89080*/  STL [R1+0x2454], R13 ;  /* 0x0024540d01007387 */ /* 0x0005e80000100800 */
[----:B--2---:R-:W2:Y:S01]  /*89090*/  LDL.LU.64 R12, [R1+0x3fd8] ;  /* 0x003fd800010c7983 */ /* 0x004ea20000300a00 */
[----:B---3--:R-:W-:-:S05]  /*890a0*/  SHF.R.S32.HI R15, RZ, 0x1f, R7 ;  /* 0x0000001fff0f7819 */ /* 0x008fca0000011407 */
[----:B------:R-:W-:Y:S01]  /*890b0*/  IMAD.X R15, R15, 0x1, R10, P2 ;  /* 0x000000010f0f7824 */ /* 0x000fe200010e060a */
[----:B--2---:R-:W-:-:S05]  /*890c0*/  IADD3 R8, P1, PT, R7, R13, RZ ;  /* 0x0000000d07087210 */ /* 0x004fca0007f3e0ff */
[----:B------:R1:W-:Y:S04]  /*890d0*/  STL [R1+0x2438], R8 ;  /* 0x0024380801007387 */ /* 0x0003e80000100800 */
[----:B-1----:R-:W2:Y:S04]  /*890e0*/  LDL.LU.64 R8, [R1+0x3fd0] ;  /* 0x003fd00001087983 */ /* 0x002ea80000300a00 */
[----:B------:R1:W-:Y:S04]  /*890f0*/  STL [R1+0x244c], R15 ;  /* 0x00244c0f01007387 */ /* 0x0003e80000100800 */
[----:B-1----:R-:W3:Y:S04]  /*89100*/  LDL.LU.64 R14, [R1+0x3fc8] ;  /* 0x003fc800010e7983 */ /* 0x002ee80000300a00 */
[----:B----4-:R1:W-:Y:S04]  /*89110*/  STL.64 [R1+0x3fb8], R16 ;  /* 0x003fb81001007387 */ /* 0x0103e80000100a00 */
[----:B-1----:R0:W4:Y:S04]  /*89120*/  LDL.64 R16, [R1+0x2440] ;  /* 0x0024400001107983 */ /* 0x0021280000100a00 */
[----:B------:R1:W-:Y:S04]  /*89130*/  STL.64 [R1+0x3fa8], R10 ;  /* 0x003fa80a01007387 */ /* 0x0003e80000100a00 */
[----:B-1----:R-:W2:Y:S01]  /*89140*/  LDL.64 R10, [R1+0x2438] ;  /* 0x00243800010a7983 */ /* 0x002ea20000100a00 */
[----:B---3--:R-:W-:-:S03]  /*89150*/  IADD3 R6, P2, PT, R7, R15, RZ ;  /* 0x0000000f07067210 */ /* 0x008fc60007f5e0ff */
[----:B--2---:R1:W-:Y:S04]  /*89160*/  STL [R1+0x3fb0], R10 ;  /* 0x003fb00a01007387 */ /* 0x0043e80000100800 */
[----:B-1----:R-:W2:Y:S04]  /*89170*/  LDL R10, [R1+0x115c] ;  /* 0x00115c00010a7983 */ /* 0x002ea80000100800 */
[----:B------:R0:W2:Y:S04]  /*89180*/  LDL.LU R7, [R1+0x3fc4] ;  /* 0x003fc40001077983 */ /* 0x0000a80000300800 */
[----:B------:R1:W-:Y:S04]  /*89190*/  STL [R1+0x2430], R6 ;  /* 0x0024300601007387 */ /* 0x0003e80000100800 */
[----:B-1----:R-:W3:Y:S04]  /*891a0*/  LDL.LU R6, [R1+0x3fc0] ;  /* 0x003fc00001067983 */ /* 0x002ee80000300800 */
[----:B------:R1:W-:Y:S04]  /*891b0*/  STL.64 [R1+0x3f98], R4 ;  /* 0x003f980401007387 */ /* 0x0003e80000100a00 */
[----:B-1----:R0:W2:Y:S04]  /*891c0*/  LDL.64 R4, [R1+0x2430] ;  /* 0x0024300001047983 */ /* 0x0020a80000100a00 */
[----:B--2---:R-:W4:Y:S01]  /*891d0*/  LDL.LU R5, [R1+0x1164] ;  /* 0x0011640001057983 */ /* 0x004f220000300800 */
[----:B------:R-:W-:Y:S01]  /*891e0*/  SHF.R.S32.HI R7, RZ, 0x1f, R10 ;  /* 0x0000001fff077819 */ /* 0x000fe2000001140a */
[----:B----4-:R-:W-:Y:S01]  /*891f0*/  IMAD.X R17, R5, 0x1, R12, P4 ;  /* 0x0000000105117824 */ /* 0x010fe200020e060c */
[----:B------:R-:W-:-:S04]  /*89200*/  IADD3 R10, P4, PT, R10, R9, RZ ;  /* 0x000000090a0a7210 */ /* 0x000fc80007f9e0ff */
[----:B------:R1:W-:Y:S04]  /*89210*/  STL [R1+0x2444], R17 ;  /* 0x0024441101007387 */ /* 0x0003e80000100800 */
[----:B-1----:R-:W2:Y:S04]  /*89220*/  LDL.LU.64 R16, [R1+0x3fb8] ;  /* 0x003fb80001107983 */ /* 0x002ea80000300a00 */
[----:B------:R-:W-:Y:S04]  /*89230*/  STL.64 [R1+0x3fa0], R12 ;  /* 0x003fa00c01007387 */ /* 0x000fe80000100a00 */
[----:B------:R1:W-:Y:S04]  /*89240*/  STL [R1+0x2428], R10 ;  /* 0x0024280a01007387 */ /* 0x0003e80000100800 */
[----:B-1----:R0:W4:Y:S01]  /*89250*/  LDL.LU R10, [R1+0x3fb0] ;  /* 0x003fb000010a7983 */ /* 0x0021220000300800 */
[----:B------:R-:W-:-:S05]  /*89260*/  IMAD.X R11, R5, 0x1, R14, P1 ;  /* 0x00000001050b7824 */ /* 0x000fca00008e060e */
[----:B------:R4:W-:Y:S04]  /*89270*/  STL [R1+0x243c], R11 ;  /* 0x00243c0b01007387 */ /* 0x0009e80000100800 */
[----:B----4-:R-:W4:Y:S04]  /*89280*/  LDL.LU.64 R10, [R1+0x3fa8] ;  /* 0x003fa800010a7983 */ /* 0x010f280000300a00 */
[----:B------:R1:W-:Y:S04]  /*89290*/  STL.64 [R1+0x3f88], R14 ;  /* 0x003f880e01007387 */ /* 0x0003e80000100a00 */
[----:B-1----:R-:W2:Y:S04]  /*892a0*/  LDL.64 R14, [R1+0x2428] ;  /* 0x00242800010e7983 */ /* 0x002ea80000100a00 */
[----:B--2---:R-:W-:Y:S04]  /*892b0*/  STL [R1+0x3f90], R14 ;  /* 0x003f900e01007387 */ /* 0x004fe80000100800 */
[----:B------:R1:W-:Y:S04]  /*892c0*/  STL.64 [R1+0x3f80], R8 ;  /* 0x003f800801007387 */ /* 0x0003e80000100a00 */
[----:B-1----:R-:W4:Y:S01]  /*892d0*/  LDL.LU R8, [R1+0x115c] ;  /* 0x00115c0001087983 */ /* 0x002f220000300800 */
[----:B------:R-:W-:Y:S01]  /*892e0*/  IMAD.X R5, R5, 0x1, R16, P2 ;  /* 0x0000000105057824 */ /* 0x000fe200010e0610 */
[----:B----4-:R-:W-:-:S05]  /*892f0*/  IADD3 R12, P1, PT, R8, R11, RZ ;  /* 0x0000000b080c7210 */ /* 0x010fca0007f3e0ff */
[----:B------:R1:W-:Y:S04]  /*89300*/  STL [R1+0x2420], R12 ;  /* 0x0024200c01007387 */ /* 0x0003e80000100800 */
[----:B-1----:R-:W2:Y:S04]  /*89310*/  LDL.LU.64 R12, [R1+0x3fa0] ;  /* 0x003fa000010c7983 */ /* 0x002ea80000300a00 */
[----:B------:R1:W-:Y:S04]  /*89320*/  STL [R1+0x2434], R5 ;  /* 0x0024340501007387 */ /* 0x0003e80000100800 */
[----:B-1----:R-:W4:Y:S01]  /*89330*/  LDL.LU.64 R4, [R1+0x3f98] ;  /* 0x003f980001047983 */ /* 0x002f220000300a00 */
[----:B--2---:R-:W-:-:S03]  /*89340*/  IADD3 R14, P2, PT, R8, R13, RZ ;  /* 0x0000000d080e7210 */ /* 0x004fc60007f5e0ff */
[----:B----4-:R1:W-:Y:S04]  /*89350*/  STL.64 [R1+0x3f78], R4 ;  /* 0x003f780401007387 */ /* 0x0103e80000100a00 */
[----:B-1----:R0:W2:Y:S04]  /*89360*/  LDL.64 R4, [R1+0x2420] ;  /* 0x0024200001047983 */ /* 0x0020a80000100a00 */
[----:B------:R1:W-:Y:S04]  /*89370*/  STL [R1+0x2418], R14 ;  /* 0x0024180e01007387 */ /* 0x0003e80000100800 */
[----:B-1----:R0:W4:Y:S01]  /*89380*/  LDL.LU R14, [R1+0x3f90] ;  /* 0x003f9000010e7983 */ /* 0x0021220000300800 */
[----:B------:R-:W-:-:S05]  /*89390*/  IMAD.X R15, R7, 0x1, R10, P4 ;  /* 0x00000001070f7824 */ /* 0x000fca00020e060a */
[----:B------:R4:W-:Y:S04]  /*893a0*/  STL [R1+0x242c], R15 ;  /* 0x00242c0f01007387 */ /* 0x0009e80000100800 */
[----:B----4-:R-:W4:Y:S04]  /*893b0*/  LDL.LU.64 R14, [R1+0x3f88] ;  /* 0x003f8800010e7983 */ /* 0x010f280000300a00 */
[----:B------:R1:W-:Y:S04]  /*893c0*/  STL.64 [R1+0x3f68], R10 ;  /* 0x003f680a01007387 */ /* 0x0003e80000100a00 */
[----:B-1----:R-:W2:Y:S01]  /*893d0*/  LDL.64 R10, [R1+0x2418] ;  /* 0x00241800010a7983 */ /* 0x002ea20000100a00 */
[----:B----4-:R-:W-:-:S03]  /*893e0*/  IADD3 R8, P4, PT, R8, R15, RZ ;  /* 0x0000000f08087210 */ /* 0x010fc60007f9e0ff */
[----:B--2---:R1:W-:Y:S04]  /*893f0*/  STL [R1+0x3f70], R10 ;  /* 0x003f700a01007387 */ /* 0x0043e80000100800 */
[----:B-1----:R-:W2:Y:S04]  /*89400*/  LDL R10, [R1+0x1158] ;  /* 0x00115800010a7983 */ /* 0x002ea80000100800 */
[----:B------:R1:W-:Y:S04]  /*89410*/  STL [R1+0x2410], R8 ;  /* 0x0024100801007387 */ /* 0x0003e80000100800 */
[----:B-1----:R-:W4:Y:S04]  /*89420*/  LDL.LU.64 R8, [R1+0x3f80] ;  /* 0x003f800001087983 */ /* 0x002f280000300a00 */
[----:B------:R1:W-:Y:S04]  /*89430*/  STL.64 [R1+0x3f58], R28 ;  /* 0x003f581c01007387 */ /* 0x0003e80000100a00 */
[----:B-1----:R-:W2:Y:S01]  /*89440*/  LDL.64 R28, [R1+0x2410] ;  /* 0x00241000011c7983 */ /* 0x002ea20000100a00 */
[----:B------:R-:W-:-:S03]  /*89450*/  IMAD.X R5, R7, 0x1, R12, P1 ;  /* 0x0000000107057824 */ /* 0x000fc600008e060c */
[----:B--2---:R1:W-:Y:S04]  /*89460*/  STL [R1+0x3f64], R28 ;  /* 0x003f641c01007387 */ /* 0x0043e80000100800 */
[----:B------:R2:W-:Y:S01]  /*89470*/  STL [R1+0x2424], R5 ;  /* 0x0024240501007387 */ /* 0x0005e20000100800 */
[----:B-1----:R-:W-:Y:S02]  /*89480*/  SHF.R.S32.HI R28, RZ, 0x1f, R10 ;  /* 0x0000001fff1c7819 */ /* 0x002fe4000001140a */
[----:B----4-:R-:W-:-:S03]  /*89490*/  IADD3 R10, P1, PT, R10, R9, RZ ;  /* 0x000000090a0a7210 */ /* 0x010fc60007f3e0ff */
[----:B------:R-:W-:Y:S04]  /*894a0*/  STL [R1+0x115c], R28 ;  /* 0x00115c1c01007387 */ /* 0x000fe80000100800 */
[----:B--2---:R-:W2:Y:S04]  /*894b0*/  LDL.LU.64 R4, [R1+0x3f78] ;  /* 0x003f780001047983 */ /* 0x004ea80000300a00 */
[----:B------:R1:W-:Y:S04]  /*894c0*/  STL [R1+0x2408], R10 ;  /* 0x0024080a01007387 */ /* 0x0003e80000100800 */
[----:B-1----:R0:W4:Y:S01]  /*894d0*/  LDL.LU R10, [R1+0x3f70] ;  /* 0x003f7000010a7983 */ /* 0x0021220000300800 */
[----:B------:R-:W-:-:S03]  /*894e0*/  IMAD.X R11, R7, 0x1, R14, P2 ;  /* 0x00000001070b7824 */ /* 0x000fc600010e060e */
[----:B------:R1:W-:Y:S04]  /*894f0*/  STL [R1+0x3f40], R9 ;  /* 0x003f400901007387 */ /* 0x0003e80000100800 */
[----:B-1----:R-:W2:Y:S04]  /*89500*/  LDL.LU R9, [R1+0x1158] ;  /* 0x0011580001097983 */ /* 0x002ea80000300800 */
[----:B------:R4:W-:Y:S04]  /*89510*/  STL [R1+0x241c], R11 ;  /* 0x00241c0b01007387 */ /* 0x0009e80000100800 */
[----:B----4-:R-:W2:Y:S04]  /*89520*/  LDL.LU.64 R10, [R1+0x3f68] ;  /* 0x003f6800010a7983 */ /* 0x010ea80000300a00 */
[----:B------:R1:W-:Y:S04]  /*89530*/  STL.64 [R1+0x3f48], R14 ;  /* 0x003f480e01007387 */ /* 0x0003e80000100a00 */
[----:B-1----:R-:W4:Y:S01]  /*89540*/  LDL.64 R14, [R1+0x2408] ;  /* 0x00240800010e7983 */ /* 0x002f220000100a00 */
[----:B--2---:R-:W-:-:S03]  /*89550*/  IADD3 R28, P2, PT, R9, R11, RZ ;  /* 0x0000000b091c7210 */ /* 0x004fc60007f5e0ff */
[----:B----4-:R-:W-:Y:S04]  /*89560*/  STL [R1+0x3f50], R14 ;  /* 0x003f500e01007387 */ /* 0x010fe80000100800 */
[----:B------:R1:W-:Y:S04]  /*89570*/  STL [R1+0x2400], R28 ;  /* 0x0024001c01007387 */ /* 0x0003e80000100800 */
[----:B-1----:R0:W2:Y:S01]  /*89580*/  LDL.LU R28, [R1+0x3f64] ;  /* 0x003f6400011c7983 */ /* 0x0020a20000300800 */
[----:B------:R-:W-:-:S03]  /*89590*/  IMAD.X R29, R7, 0x1, R16, P4 ;  /* 0x00000001071d7824 */ /* 0x000fc600020e0610 */
[----:B------:R-:W4:Y:S04]  /*895a0*/  LDL.LU R7, [R1+0x3f60] ;  /* 0x003f600001077983 */ /* 0x000f280000300800 */
[----:B------:R2:W-:Y:S01]  /*895b0*/  STL [R1+0x2414], R29 ;  /* 0x0024141d01007387 */ /* 0x0005e20000100800 */
[----:B------:R-:W-:-:S03]  /*895c0*/  IADD3 R14, P4, PT, R9, R13, RZ ;  /* 0x0000000d090e7210 */ /* 0x000fc60007f9e0ff */
[----:B--2---:R-:W2:Y:S04]  /*895d0*/  LDL.LU.64 R28, [R1+0x3f58] ;  /* 0x003f5800011c7983 */ /* 0x004ea80000300a00 */
[----:B------:R1:W-:Y:S04]  /*895e0*/  STL.64 [R1+0x3f38], R24 ;  /* 0x003f381801007387 */ /* 0x0003e80000100a00 */
[----:B-1----:R0:W2:Y:S04]  /*895f0*/  LDL.64 R24, [R1+0x2400] ;  /* 0x0024000001187983 */ /* 0x0020a80000100a00 */
[----:B------:R1:W-:Y:S04]  /*89600*/  STL [R1+0x3f24], R17 ;  /* 0x003f241101007387 */ /* 0x0003e80000100800 */
[----:B-1----:R-:W2:Y:S04]  /*89610*/  LDL.LU R17, [R1+0x115c] ;  /* 0x00115c0001117983 */ /* 0x002ea80000300800 */
[----:B------:R1:W-:Y:S04]  /*89620*/  STL [R1+0x23f8], R14 ;  /* 0x0023f80e01007387 */ /* 0x0003e80000100800 */
[----:B-1----:R0:W3:Y:S01]  /*89630*/  LDL.LU R14, [R1+0x3f50] ;  /* 0x003f5000010e7983 */ /* 0x0020e20000300800 */
[----:B--2---:R-:W-:-:S05]  /*89640*/  IMAD.X R15, R17, 0x1, R10, P1 ;  /* 0x00000001110f7824 */ /* 0x004fca00008e060a */
[----:B------:R3:W-:Y:S04]  /*89650*/  STL [R1+0x240c], R15 ;  /* 0x00240c0f01007387 */ /* 0x0007e80000100800 */
[----:B---3--:R-:W2:Y:S04]  /*89660*/  LDL.LU.64 R14, [R1+0x3f48] ;  /* 0x003f4800010e7983 */ /* 0x008ea80000300a00 */
[----:B------:R1:W-:Y:S04]  /*89670*/  STL.64 [R1+0x3f30], R10 ;  /* 0x003f300a01007387 */ /* 0x0003e80000100a00 */
[----:B-1----:R0:W4:Y:S01]  /*89680*/  LDL.64 R10, [R1+0x23f8] ;  /* 0x0023f800010a7983 */ /* 0x0021220000100a00 */
[----:B------:R-:W-:-:S03]  /*89690*/  IMAD.X R25, R17, 0x1, R12, P2 ;  /* 0x0000000111197824 */ /* 0x000fc600010e060c */
[----:B------:R2:W-:Y:S04]  /*896a0*/  STL.64 [R1+0x3f18], R20 ;  /* 0x003f181401007387 */ /* 0x0005e80000100a00 */
[----:B------:R-:W-:Y:S01]  /*896b0*/  STL [R1+0x3f20], R21 ;  /* 0x003f201501007387 */ /* 0x000fe20000100800 */
[----:B--2---:R-:W-:-:S03]  /*896c0*/  IADD3 R20, P1, PT, R9, R15, RZ ;  /* 0x0000000f09147210 */ /* 0x004fc60007f3e0ff */
[----:B------:R-:W2:Y:S04]  /*896d0*/  LDL.LU R9, [R1+0x3f40] ;  /* 0x003f400001097983 */ /* 0x000ea80000300800 */
[----:B------:R-:W-:Y:S04]  /*896e0*/  STL [R1+0x3f28], R20 ;  /* 0x003f281401007387 */ /* 0x000fe80000100800 */
[----:B------:R1:W-:Y:S01]  /*896f0*/  STL [R1+0x2404], R25 ;  /* 0x0024041901007387 */ /* 0x0003e20000100800 */
[----:B----4-:R-:W-:-:S05]  /*89700*/  SHF.R.S32.HI R11, RZ, 0x1f, R7 ;  /* 0x0000001fff0b7819 */ /* 0x010fca0000011407 */
[----:B------:R3:W-:Y:S04]  /*89710*/  STL [R1+0x1158], R11 ;  /* 0x0011580b01007387 */ /* 0x0007e80000100800 */
[----:B-1----:R-:W4:Y:S01]  /*89720*/  LDL.LU.64 R24, [R1+0x3f38] ;  /* 0x003f380001187983 */ /* 0x002f220000300a00 */
[----:B---3--:R-:W-:-:S03]  /*89730*/  IMAD.X R11, R17, 0x1, R14, P4 ;  /* 0x00000001110b7824 */ /* 0x008fc600020e060e */
[----:B------:R-:W-:Y:S04]  /*89740*/  STL.64 [R1+0x3f10], R22 ;  /* 0x003f101601007387 */ /* 0x000fe80000100a00 */
[----:B------:R1:W-:Y:S04]  /*89750*/  STL [R1+0x23fc], R11 ;  /* 0x0023fc0b01007387 */ /* 0x0003e80000100800 */
[----:B-1----:R-:W3:Y:S02]  /*89760*/  LDL.LU.64 R10, [R1+0x3f30] ;  /* 0x003f3000010a7983 */ /* 0x002ee40000300a00 */
[----:B---3--:R-:W-:-:S05]  /*89770*/  IADD3 R20, P4, PT, R7, R11, RZ ;  /* 0x0000000b07147210 */ /* 0x008fca0007f9e0ff */
[----:B------:R1:W-:Y:S04]  /*89780*/  STL [R1+0x23e0], R20 ;  /* 0x0023e01401007387 */ /* 0x0003e80000100800 */
[----:B-1----:R-:W3:Y:S01]  /*89790*/  LDL.LU R20, [R1+0x3f28] ;  /* 0x003f280001147983 */ /* 0x002ee20000300800 */
[----:B------:R-:W-:-:S03]  /*897a0*/  IMAD.X R21, R17, 0x1, R16, P1 ;  /* 0x0000000111157824 */ /* 0x000fc600008e0610 */
[----:B------:R-:W4:Y:S01]  /*897b0*/  LDL.LU R17, [R1+0x3f24] ;  /* 0x003f240001117983 */ /* 0x000f220000300800 */
[----:B--2---:R-:W-:-:S03]  /*897c0*/  IADD3 R22, P2, PT, R7, R9, RZ ;  /* 0x0000000907167210 */ /* 0x004fc60007f5e0ff */
[----:B---3--:R1:W-:Y:S04]  /*897d0*/  STL.64 [R1+0x23f0], R20 ;  /* 0x0023f01401007387 */ /* 0x0083e80000100a00 */
[----:B-1----:R0:W2:Y:S01]  /*897e0*/  LDL.LU R21, [R1+0x3f20] ;  /* 0x003f200001157983 */ /* 0x0020a20000300800 */
[----:B------:R-:W-:Y:S02]  /*897f0*/  SHF.R.S32.HI R23, RZ, 0x1f, R7 ;  /* 0x0000001fff177819 */ /* 0x000fe40000011407 */
[----:B------:R-:W-:-:S03]  /*89800*/  IADD3 R20, P1, PT, R7, R13, RZ ;  /* 0x0000000d07147210 */ /* 0x000fc60007f3e0ff */
[----:B------:R-:W-:Y:S02]  /*89810*/  IMAD.X R23, R23, 0x1, R10, P2 ;  /* 0x0000000117177824 */ /* 0x000fe400010e060a */
[----:B------:R2:W-:Y:S04]  /*89820*/  STL [R1+0x23d8], R20 ;  /* 0x0023d81401007387 */ /* 0x0005e80000100800 */
[----:B--2---:R-:W2:Y:S04]  /*89830*/  LDL.LU.64 R20, [R1+0x3f18] ;  /* 0x003f180001147983 */ /* 0x004ea80000300a00 */
[----:B----4-:R1:W-:Y:S04]  /*89840*/  STL.64 [R1+0x3f08], R16 ;  /* 0x003f081001007387 */ /* 0x0103e80000100a00 */
[----:B-1----:R0:W3:Y:S04]  /*89850*/  LDL.64 R16, [R1+0x23e0] ;  /* 0x0023e00001107983 */ /* 0x0020e80000100a00 */
[----:B------:R1:W-:Y:S04]  /*89860*/  STL.64 [R1+0x23e8], R22 ;  /* 0x0023e81601007387 */ /* 0x0003e80000100a00 */
[----:B-1----:R-:W4:Y:S04]  /*89870*/  LDL.LU.64 R22, [R1+0x3f10] ;  /* 0x003f100001167983 */ /* 0x002f280000300a00 */
[----:B------:R1:W-:Y:S02]  /*89880*/  STL.64 [R1+0x3f00], R10 ;  /* 0x003f000a01007387 */ /* 0x0003e40000100a00 */
[----:B-1----:R-:W-:-:S05]  /*89890*/  IADD3 R10, P2, PT, R7, R15, RZ ;  /* 0x0000000f070a7210 */ /* 0x002fca0007f5e0ff */
[----:B------:R1:W-:Y:S04]  /*898a0*/  STL [R1+0x23d0], R10 ;  /* 0x0023d00a01007387 */ /* 0x0003e80000100800 */
[----:B-1----:R0:W2:Y:S04]  /*898b0*/  LDL.64 R10, [R1+0x23d8] ;  /* 0x0023d800010a7983 */ /* 0x0020a80000100a00 */
[----:B--2---:R-:W2:Y:S04]  /*898c0*/  LDL R11, [R1+0x1150] ;  /* 0x00115000010b7983 */ /* 0x004ea80000100800 */
[----:B------:R1:W-:Y:S04]  /*898d0*/  STL [R1+0x3ef8], R15 ;  /* 0x003ef80f01007387 */ /* 0x0003e80000100800 */
[----:B-1----:R-:W3:Y:S01]  /*898e0*/  LDL.LU R15, [R1+0x1158] ;  /* 0x00115800010f7983 */ /* 0x002ee20000300800 */
[----:B--2---:R-:W-:Y:S01]  /*898f0*/  SHF.R.S32.HI R7, RZ, 0x1f, R11 ;  /* 0x0000001fff077819 */ /* 0x004fe2000001140b */
[----:B---3--:R-:W-:-:S05]  /*89900*/  IMAD.X R17, R15, 0x1, R12, P4 ;  /* 0x000000010f117824 */ /* 0x008fca00020e060c */
[----:B------:R1:W-:Y:S04]  /*89910*/  STL [R1+0x23e4], R17 ;  /* 0x0023e41101007387 */ /* 0x0003e80000100800 */
[----:B------:R-:W-:Y:S04]  /*89920*/  STL [R1+0x1154], R7 ;  /* 0x0011540701007387 */ /* 0x000fe80000100800 */
[----:B-1----:R-:W2:Y:S04]  /*89930*/  LDL.LU.64 R16, [R1+0x3f08] ;  /* 0x003f080001107983 */ /* 0x002ea80000300a00 */
[----:B------:R1:W-:Y:S04]  /*89940*/  STL.64 [R1+0x3ef0], R12 ;  /* 0x003ef00c01007387 */ /* 0x0003e80000100a00 */
[----:B-1----:R0:W2:Y:S04]  /*89950*/  LDL.64 R12, [R1+0x23d0] ;  /* 0x0023d000010c7983 */ /* 0x0020a80000100a00 */
[----:B------:R1:W-:Y:S04]  /*89960*/  STL.64 [R1+0x3ee0], R20 ;  /* 0x003ee01401007387 */ /* 0x0003e80000100a00 */
[----:B------:R-:W3:Y:S01]  /*89970*/  LDL R7, [R1+0x10a4] ;  /* 0x0010a40001077983 */ /* 0x000ee20000100800 */
[----:B-1----:R-:W-:Y:S01]  /*89980*/  IADD3 R20, P4, PT, R11, R9, RZ ;  /* 0x000000090b147210 */ /* 0x002fe20007f9e0ff */
[----:B------:R-:W-:-:S02]  /*89990*/  IMAD.X R11, R15, 0x1, R14, P1 ;  /* 0x000000010f0b7824 */ /* 0x000fc400008e060e */
[----:B--2---:R-:W-:Y:S01]  /*899a0*/  IMAD.X R13, R15, 0x1, R16, P2 ;  /* 0x000000010f0d7824 */ /* 0x004fe200010e0610 */
[----:B---3--:R-:W-:Y:S04]  /*899b0*/  STL.64 [R1+0x3ee8], R6 ;  /* 0x003ee80601007387 */ /* 0x008fe80000100a00 */
[----:B------:R1:W-:Y:S04]  /*899c0*/  STL [R1+0x3ed8], R9 ;  /* 0x003ed80901007387 */ /* 0x0003e80000100800 */
[----:B-1----:R-:W2:Y:S04]  /*899d0*/  LDL.LU R9, [R1+0x1150] ;  /* 0x0011500001097983 */ /* 0x002ea80000300800 */
[----:B------:R1:W-:Y:S04]  /*899e0*/  STL [R1+0x23dc], R11 ;  /* 0x0023dc0b01007387 */ /* 0x0003e80000100800 */
[----:B-1----:R-:W2:Y:S04]  /*899f0*/  LDL.LU.64 R10, [R1+0x3f00] ;  /* 0x003f0000010a7983 */ /* 0x002ea80000300a00 */
[----:B------:R1:W-:Y:S04]  /*89a00*/  STL.64 [R1+0x3ed0], R28 ;  /* 0x003ed01c01007387 */ /* 0x0003e80000100a00 */
[----:B-1----:R-:W3:Y:S04]  /*89a10*/  LDL R29, [R1+0x1154] ;  /* 0x00115400011d7983 */ /* 0x002ee80000100800 */
[----:B------:R-:W4:Y:S04]  /*89a20*/  LDL.LU R15, [R1+0x3ef8] ;  /* 0x003ef800010f7983 */ /* 0x000f280000300800 */
[----:B------:R1:W-:Y:S04]  /*89a30*/  STL [R1+0x23d4], R13 ;  /* 0x0023d40d01007387 */ /* 0x0003e80000100800 */
[----:B-1----:R-:W4:Y:S01]  /*89a40*/  LDL.LU.64 R12, [R1+0x3ef0] ;  /* 0x003ef000010c7983 */ /* 0x002f220000300a00 */
[----:B--2---:R-:W-:Y:S01]  /*89a50*/  IADD3 R28, P1, PT, R9, R11, RZ ;  /* 0x0000000b091c7210 */ /* 0x004fe20007f3e0ff */
[----:B---3--:R-:W-:Y:S01]  /*89a60*/  IMAD.X R21, R29, 0x1, R10, P4 ;  /* 0x000000011d157824 */ /* 0x008fe200020e060a */
[----:B----4-:R-:W-:-:S05]  /*89a70*/  IADD3 R6, P2, PT, R9, R13, RZ ;  /* 0x0000000d09067210 */ /* 0x010fca0007f5e0ff */
[----:B------:R1:W-:Y:S01]  /*89a80*/  STL [R1+0x23b8], R6 ;  /* 0x0023b80601007387 */ /* 0x0003e20000100800 */
[----:B------:R-:W-:-:S03]  /*89a90*/  IMAD.X R29, R29, 0x1, R12, P1 ;  /* 0x000000011d1d7824 */ /* 0x000fc600008e060c */
[----:B-1----:R-:W2:Y:S04]  /*89aa0*/  LDL.LU.64 R6, [R1+0x3ee8] ;  /* 0x003ee80001067983 */ /* 0x002ea80000300a00 */
[----:B------:R1:W-:Y:S04]  /*89ab0*/  STL.64 [R1+0x23c8], R20 ;  /* 0x0023c81401007387 */ /* 0x0003e80000100a00 */
[----:B-1----:R-:W3:Y:S04]  /*89ac0*/  LDL.LU.64 R20, [R1+0x3ee0] ;  /* 0x003ee00001147983 */ /* 0x002ee80000300a00 */
[----:B------:R1:W-:Y:S02]  /*89ad0*/  STL.64 [R1+0x3ec8], R10 ;  /* 0x003ec80a01007387 */ /* 0x0003e40000100a00 */
[----:B-1----:R-:W-:-:S02]  /*89ae0*/  IADD3 R10, P4, PT, R9, R15, RZ ;  /* 0x0000000f090a7210 */ /* 0x002fc40007f9e0ff */
[----:B------:R-:W4:Y:S04]  /*89af0*/  LDL.LU R9, [R1+0x3ed8] ;  /* 0x003ed80001097983 */ /* 0x000f280000300800 */
[----:B------:R1:W-:Y:S04]  /*89b00*/  STL [R1+0x23b0], R10 ;  /* 0x0023b00a01007387 */ /* 0x0003e80000100800 */
[----:B-1----:R0:W2:Y:S04]  /*89b10*/  LDL.64 R10, [R1+0x23b8] ;  /* 0x0023b800010a7983 */ /* 0x0020a80000100a00 */
[----:B------:R1:W-:Y:S04]  /*89b20*/  STL.64 [R1+0x23c0], R28 ;  /* 0x0023c01c01007387 */ /* 0x0003e80000100a00 */
[----:B-1----:R-:W2:Y:S04]  /*89b30*/  LDL.LU.64 R28, [R1+0x3ed0] ;  /* 0x003ed000011c7983 */ /* 0x002ea80000300a00 */
[----:B------:R1:W-:Y:S04]  /*89b40*/  STL.64 [R1+0x3ec0], R12 ;  /* 0x003ec00c01007387 */ /* 0x0003e80000100a00 */
[----:B-1----:R0:W2:Y:S04]  /*89b50*/  LDL.64 R12, [R1+0x23b0] ;  /* 0x0023b000010c7983 */ /* 0x0020a80000100a00 */
[----:B--2---:R-:W2:Y:S04]  /*89b60*/  LDL.LU R13, [R1+0x1154] ;  /* 0x00115400010d7983 */ /* 0x004ea80000300800 */
[----:B------:R1:W-:Y:S04]  /*89b70*/  STL.64 [R1+0x3ea8], R28 ;  /* 0x003ea81c01007387 */ /* 0x0003e80000100a00 */
[----:B-1----:R-:W4:Y:S04]  /*89b80*/  LDL.LU R28, [R1+0x10a4] ;  /* 0x0010a400011c7983 */ /* 0x002f280000300800 */
[----:B------:R-:W-:Y:S04]  /*89b90*/  STL.64 [R1+0x3eb0], R24 ;  /* 0x003eb01801007387 */ /* 0x000fe80000100a00 */
[----:B------:R-:W-:Y:S01]  /*89ba0*/  STL.64 [R1+0x3eb8], R18 ;  /* 0x003eb81201007387 */ /* 0x000fe20000100a00 */
[----:B--2---:R-:W-:-:S02]  /*89bb0*/  IMAD.X R11, R13, 0x1, R14, P2 ;  /* 0x000000010d0b7824 */ /* 0x004fc400010e060e */
[----:B------:R-:W-:-:S03]  /*89bc0*/  IMAD.X R13, R13, 0x1, R16, P4 ;  /* 0x000000010d0d7824 */ /* 0x000fc600020e0610 */
[----:B------:R1:W-:Y:S04]  /*89bd0*/  STL [R1+0x23bc], R11 ;  /* 0x0023bc0b01007387 */ /* 0x0003e80000100800 */
[----:B-1----:R-:W2:Y:S01]  /*89be0*/  LDL.LU.64 R10, [R1+0x3ec8] ;  /* 0x003ec800010a7983 */ /* 0x002ea20000300a00 */
[----:B----4-:R-:W-:-:S03]  /*89bf0*/  IADD3 R24, P1, PT, R28, R9, RZ ;  /* 0x000000091c187210 */ /* 0x010fc60007f3e0ff */
[----:B------:R1:W-:Y:S04]  /*89c00*/  STL.64 [R1+0x3ea0], R8 ;  /* 0x003ea00801007387 */ /* 0x0003e80000100a00 */
[----:B-1----:R-:W4:Y:S04]  /*89c10*/  LDL R9, [R1+0x102c] ;  /* 0x00102c0001097983 */ /* 0x002f280000100800 */
[----:B------:R1:W-:Y:S04]  /*89c20*/  STL [R1+0x23b4], R13 ;  /* 0x0023b40d01007387 */ /* 0x0003e80000100800 */
[----:B-1----:R-:W3:Y:S01]  /*89c30*/  LDL.LU.64 R12, [R1+0x3ec0] ;  /* 0x003ec000010c7983 */ /* 0x002ee20000300a00 */
[----:B------:R-:W-:-:S05]  /*89c40*/  SHF.R.S32.HI R7, RZ, 0x1f, R7 ;  /* 0x0000001fff077819 */ /* 0x000fca0000011407 */
[----:B--2---:R-:W-:Y:S01]  /*89c50*/  IMAD.X R25, R7, 0x1, R10, P1 ;  /* 0x0000000107197824 */ /* 0x004fe200008e060a */
[C---:B------:R-:W-:Y:S02]  /*89c60*/  IADD3 R8, P2, PT, R28.reuse, R11, RZ ;  /* 0x0000000b1c087210 */ /* 0x040fe40007f5e0ff */
[----:B---3--:R-:W-:-:S05]  /*89c70*/  IADD3 R18, P4, PT, R28, R13, RZ ;  /* 0x0000000d1c127210 */ /* 0x008fca0007f9e0ff */
[----:B------:R1:W-:Y:S04]  /*89c80*/  STL [R1+0x2398], R18 ;  /* 0x0023981201007387 */ /* 0x0003e80000100800 */
[----:B-1----:R-:W2:Y:S04]  /*89c90*/  LDL.LU.64 R18, [R1+0x3eb8] ;  /* 0x003eb80001127983 */ /* 0x002ea80000300a00 */
[----:B------:R1:W-:Y:S04]  /*89ca0*/  STL.64 [R1+0x23a8], R24 ;  /* 0x0023a81801007387 */ /* 0x0003e80000100a00 */
[----:B-1----:R-:W3:Y:S04]  /*89cb0*/  LDL.LU.64 R24, [R1+0x3eb0] ;  /* 0x003eb00001187983 */ /* 0x002ee80000300a00 */
[----:B------:R1:W-:Y:S04]  /*89cc0*/  STL.64 [R1+0x3e90], R10 ;  /* 0x003e900a01007387 */ /* 0x0003e80000100a00 */
[----:B-1----:R-:W2:Y:S01]  /*89cd0*/  LDL.64 R10, [R1+0x2398] ;  /* 0x00239800010a7983 */ /* 0x002ea20000100a00 */
[----:B------:R-:W-:-:S02]  /*89ce0*/  IADD3 R28, P1, PT, R28, R15, RZ ;  /* 0x0000000f1c1c7210 */ /* 0x000fc40007f3e0ff */
[----:B----4-:R-:W-:Y:S01]  /*89cf0*/  SHF.R.S32.HI R9, RZ, 0x1f, R9 ;  /* 0x0000001fff097819 */ /* 0x010fe20000011409 */
[----:B--2---:R-:W-:Y:S04]  /*89d00*/  STL [R1+0x3e98], R10 ;  /* 0x003e980a01007387 */ /* 0x004fe80000100800 */
[----:B------:R1:W-:Y:S04]  /*89d10*/  STL [R1+0x2390], R28 ;  /* 0x0023901c01007387 */ /* 0x0003e80000100800 */
[----:B-1----:R-:W2:Y:S04]  /*89d20*/  LDL.LU.64 R28, [R1+0x3ea8] ;  /* 0x003ea800011c7983 */ /* 0x002ea80000300a00 */
[----:B------:R1:W-:Y:S04]  /*89d30*/  STL [R1+0x10a4], R9 ;  /* 0x0010a40901007387 */ /* 0x0003e80000100800 */
[----:B---3--:R3:W-:Y:S01]  /*89d40*/  STL.64 [R1+0x3e88], R24 ;  /* 0x003e881801007387 */ /* 0x0087e20000100a00 */
[----:B-1----:R-:W-:-:S03]  /*89d50*/  IMAD.X R9, R7, 0x1, R12, P2 ;  /* 0x0000000107097824 */ /* 0x002fc600010e060c */
[----:B---3--:R0:W3:Y:S04]  /*89d60*/  LDL.64 R24, [R1+0x2390] ;  /* 0x0023900001187983 */ /* 0x0080e80000100a00 */
[----:B------:R1:W-:Y:S04]  /*89d70*/  STL.64 [R1+0x23a0], R8 ;  /* 0x0023a00801007387 */ /* 0x0003e80000100a00 */
[----:B-1----:R-:W4:Y:S04]  /*89d80*/  LDL.LU.64 R8, [R1+0x3ea0] ;  /* 0x003ea00001087983 */ /* 0x002f280000300a00 */
[----:B------:R1:W-:Y:S04]  /*89d90*/  STL [R1+0x3e70], R12 ;  /* 0x003e700c01007387 */ /* 0x0003e80000100800 */
[----:B-1----:R-:W4:Y:S02]  /*89da0*/  LDL.LU R12, [R1+0x102c] ;  /* 0x00102c00010c7983 */ /* 0x002f240000300800 */
[----:B----4-:R-:W-:-:S05]  /*89db0*/  IADD3 R10, P2, PT, R12, R9, RZ ;  /* 0x000000090c0a7210 */ /* 0x010fca0007f5e0ff */
[----:B------:R1:W-:Y:S04]  /*89dc0*/  STL [R1+0x2388], R10 ;  /* 0x0023880a01007387 */ /* 0x0003e80000100800 */
[----:B-1----:R0:W4:Y:S01]  /*89dd0*/  LDL.LU R10, [R1+0x3e98] ;  /* 0x003e9800010a7983 */ /* 0x0021220000300800 */
[----:B------:R-:W-:-:S05]  /*89de0*/  IMAD.X R11, R7, 0x1, R14, P4 ;  /* 0x00000001070b7824 */ /* 0x000fca00020e060e */
[----:B------:R4:W-:Y:S04]  /*89df0*/  STL [R1+0x239c], R11 ;  /* 0x00239c0b01007387 */ /* 0x0009e80000100800 */
[----:B----4-:R-:W4:Y:S04]  /*89e00*/  LDL.LU.64 R10, [R1+0x3e90] ;  /* 0x003e9000010a7983 */ /* 0x010f280000300a00 */
[----:B------:R4:W-:Y:S02]  /*89e10*/  STL.64 [R1+0x3e78], R14 ;  /* 0x003e780e01007387 */ /* 0x0009e40000100a00 */
[----:B----4-:R-:W-:-:S02]  /*89e20*/  IADD3 R14, P4, PT, R12, R11, RZ ;  /* 0x0000000b0c0e7210 */ /* 0x010fc40007f9e0ff */
[----:B------:R-:W-:Y:S04]  /*89e30*/  STL.64 [R1+0x3e80], R10 ;  /* 0x003e800a01007387 */ /* 0x000fe80000100a00 */
[----:B------:R1:W-:Y:S04]  /*89e40*/  STL [R1+0x2380], R14 ;  /* 0x0023800e01007387 */ /* 0x0003e80000100800 */
[----:B-1----:R0:W4:Y:S01]  /*89e50*/  LDL.64 R14, [R1+0x2388] ;  /* 0x00238800010e7983 */ /* 0x0021220000100a00 */
[----:B---3--:R-:W-:-:S03]  /*89e60*/  IMAD.X R25, R7, 0x1, R16, P1 ;  /* 0x0000000107197824 */ /* 0x008fc600008e0610 */
[----:B----4-:R-:W3:Y:S04]  /*89e70*/  LDL R15, [R1+0x10a4] ;  /* 0x0010a400010f7983 */ /* 0x010ee80000100800 */
[----:B------:R1:W-:Y:S04]  /*89e80*/  STL [R1+0x2394], R25 ;  /* 0x0023941901007387 */ /* 0x0003e80000100800 */
[----:B-1----:R-:W4:Y:S04]  /*89e90*/  LDL.LU.64 R24, [R1+0x3e88] ;  /* 0x003e880001187983 */ /* 0x002f280000300a00 */
[----:B----4-:R-:W-:Y:S04]  /*89ea0*/  STL.64 [R1+0x3e68], R24 ;  /* 0x003e681801007387 */ /* 0x010fe80000100a00 */
[----:B------:R1:W-:Y:S04]  /*89eb0*/  STL.64 [R1+0x3e60], R26 ;  /* 0x003e601a01007387 */ /* 0x0003e80000100a00 */
[----:B-1----:R0:W4:Y:S04]  /*89ec0*/  LDL.64 R26, [R1+0x2380] ;  /* 0x00238000011a7983 */ /* 0x0021280000100a00 */
[----:B----4-:R-:W4:Y:S04]  /*89ed0*/  LDL R27, [R1+0x1028] ;  /* 0x00102800011b7983 */ /* 0x010f280000100800 */
[----:B------:R-:W2:Y:S01]  /*89ee0*/  LDL.LU R7, [R1+0xd5c] ;  /* 0x000d5c0001077983 */ /* 0x000ea20000300800 */
[----:B------:R-:W-:-:S03]  /*89ef0*/  IADD3 R10, P1, PT, R12, R13, RZ ;  /* 0x0000000d0c0a7210 */ /* 0x000fc60007f3e0ff */
[----:B--2---:R1:W-:Y:S04]  /*89f00*/  STL [R1+0x3db0], R7 ;  /* 0x003db00701007387 */ /* 0x0043e80000100800 */
[----:B-1----:R-:W2:Y:S04]  /*89f10*/  LDL.LU R7, [R1+0x1020] ;  /* 0x0010200001077983 */ /* 0x002ea80000300800 */
[----:B--2---:R-:W-:Y:S04]  /*89f20*/  STL [R1+0x3e00], R7 ;  /* 0x003e000701007387 */ /* 0x004fe80000100800 */
[----:B------:R1:W-:Y:S04]  /*89f30*/  STL [R1+0x2378], R10 ;  /* 0x0023780a01007387 */ /* 0x0003e80000100800 */
[----:B-1----:R-:W3:Y:S02]  /*89f40*/  LDL.LU.64 R10, [R1+0x3e80] ;  /* 0x003e8000010a7983 */ /* 0x002ee40000300a00 */
[----:B---3--:R-:W-:-:S05]  /*89f50*/  IMAD.X R15, R15, 0x1, R10, P2 ;  /* 0x000000010f0f7824 */ /* 0x008fca00010e060a */
[----:B------:R1:W-:Y:S04]  /*89f60*/  STL [R1+0x238c], R15 ;  /* 0x00238c0f01007387 */ /* 0x0003e80000100800 */
[----:B-1----:R-:W2:Y:S04]  /*89f70*/  LDL.LU.64 R14, [R1+0x3e78] ;  /* 0x003e7800010e7983 */ /* 0x002ea80000300a00 */
[----:B------:R1:W-:Y:S04]  /*89f80*/  STL [R1+0x3e48], R10 ;  /* 0x003e480a01007387 */ /* 0x0003e80000100800 */
[----:B-1----:R-:W3:Y:S01]  /*89f90*/  LDL.LU R10, [R1+0x10a4] ;  /* 0x0010a400010a7983 */ /* 0x002ee20000300800 */
[----:B--2---:R-:W-:-:S03]  /*89fa0*/  IADD3 R24, P2, PT, R12, R15, RZ ;  /* 0x0000000f0c187210 */ /* 0x004fc60007f5e0ff */
[----:B------:R-:W3:Y:S04]  /*89fb0*/  LDL.LU R12, [R1+0x3e70] ;  /* 0x003e7000010c7983 */ /* 0x000ee80000300800 */
[----:B------:R1:W-:Y:S04]  /*89fc0*/  STL [R1+0x2370], R24 ;  /* 0x0023701801007387 */ /* 0x0003e80000100800 */
[----:B-1----:R-:W2:Y:S01]  /*89fd0*/  LDL.LU.64 R24, [R1+0x3e68] ;  /* 0x003e680001187983 */ /* 0x002ea20000300a00 */
[----:B----4-:R-:W-:-:S05]  /*89fe0*/  SHF.R.S32.HI R7, RZ, 0x1f, R27 ;  /* 0x0000001fff077819 */ /* 0x010fca000001141b */
[----:B------:R-:W-:Y:S01]  /*89ff0*/  STL [R1+0x102c], R7 ;  /* 0x00102c0701007387 */ /* 0x000fe20000100800 */
[----:B---3--:R-:W-:-:S03]  /*8a000*/  IMAD.X R27, R10, 0x1, R12, P4 ;  /* 0x000000010a1b7824 */ /* 0x008fc600020e060c */
[----:B--2---:R1:W-:Y:S04]  /*8a010*/  STL.64 [R1+0x3e58], R24 ;  /* 0x003e581801007387 */ /* 0x0043e80000100a00 */
[----:B-1----:R0:W2:Y:S04]  /*8a020*/  LDL.64 R24, [R1+0x2378] ;  /* 0x0023780001187983 */ /* 0x0020a80000100a00 */
[----:B------:R-:W-:Y:S04]  /*8a030*/  STL.64 [R1+0x3e50], R16 ;  /* 0x003e501001007387 */ /* 0x000fe80000100a00 */
[----:B------:R1:W-:Y:S04]  /*8a040*/  STL [R1+0x2384], R27 ;  /* 0x0023841b01007387 */ /* 0x0003e80000100800 */
[----:B-1----:R-:W3:Y:S04]  /*8a050*/  LDL.LU.64 R26, [R1+0x3e60] ;  /* 0x003e6000011a7983 */ /* 0x002ee80000300a00 */
[----:B---3--:R1:W-:Y:S04]  /*8a060*/  STL.64 [R1+0x3e40], R26 ;  /* 0x003e401a01007387 */ /* 0x0083e80000100a00 */
[----:B-1----:R0:W3:Y:S04]  /*8a070*/  LDL.64 R26, [R1+0x2370] ;  /* 0x00237000011a7983 */ /* 0x0020e80000100a00 */
[----:B------:R1:W-:Y:S04]  /*8a080*/  STL [R1+0x3e28], R12 ;  /* 0x003e280c01007387 */ /* 0x0003e80000100800 */
[----:B-1----:R-:W4:Y:S04]  /*8a090*/  LDL.LU R12, [R1+0x1028] ;  /* 0x00102800010c7983 */ /* 0x002f280000300800 */
[----:B------:R1:W-:Y:S04]  /*8a0a0*/  STL.64 [R1+0x3e30], R28 ;  /* 0x003e301c01007387 */ /* 0x0003e80000100a00 */
[----:B-1----:R-:W3:Y:S01]  /*8a0b0*/  LDL R29, [R1+0x102c] ;  /* 0x00102c00011d7983 */ /* 0x002ee20000100800 */
[----:B--2---:R-:W-:Y:S01]  /*8a0c0*/  IMAD.X R25, R10, 0x1, R14, P1 ;  /* 0x000000010a197824 */ /* 0x004fe200008e060e */
[----:B----4-:R-:W-:-:S02]  /*8a0d0*/  IADD3 R28, P4, PT, R12, R9, RZ ;  /* 0x000000090c1c7210 */ /* 0x010fc40007f9e0ff */
[----:B------:R-:W-:-:S03]  /*8a0e0*/  IADD3 R16, P1, PT, R12, R11, RZ ;  /* 0x0000000b0c107210 */ /* 0x000fc60007f3e0ff */
[----:B---3--:R-:W-:Y:S04]  /*8a0f0*/  STL.64 [R1+0x3e38], R28 ;  /* 0x003e381c01007387 */ /* 0x008fe80000100a00 */
[----:B------:R1:W-:Y:S04]  /*8a100*/  STL [R1+0x237c], R25 ;  /* 0x00237c1901007387 */ /* 0x0003e80000100800 */
[----:B-1----:R-:W2:Y:S04]  /*8a110*/  LDL.LU.64 R24, [R1+0x3e58] ;  /* 0x003e580001187983 */ /* 0x002ea80000300a00 */
[----:B------:R-:W3:Y:S04]  /*8a120*/  LDL R7, [R1+0x1024] ;  /* 0x0010240001077983 */ /* 0x000ee80000100800 */
[----:B------:R1:W-:Y:S04]  /*8a130*/  STL [R1+0x2360], R16 ;  /* 0x0023601001007387 */ /* 0x0003e80000100800 */
[----:B-1----:R-:W4:Y:S02]  /*8a140*/  LDL.LU.64 R16, [R1+0x3e50] ;  /* 0x003e500001107983 */ /* 0x002f240000300a00 */
[----:B----4-:R-:W-:Y:S01]  /*8a150*/  IMAD.X R27, R10, 0x1, R16, P2 ;  /* 0x000000010a1b7824 */ /* 0x010fe200010e0610 */
[----:B------:R-:W-:Y:S01]  /*8a160*/  IADD3 R28, P2, PT, R12, R13, RZ ;  /* 0x0000000d0c1c7210 */ /* 0x000fe20007f5e0ff */
[----:B------:R-:W4:Y:S04]  /*8a170*/  LDL.LU R10, [R1+0x3e48] ;  /* 0x003e4800010a7983 */ /* 0x000f280000300800 */
[----:B------:R1:W-:Y:S04]  /*8a180*/  STL [R1+0x2374], R27 ;  /* 0x0023741b01007387 */ /* 0x0003e80000100800 */
[----:B-1----:R-:W2:Y:S04]  /*8a190*/  LDL.LU.64 R26, [R1+0x3e40] ;  /* 0x003e4000011a7983 */ /* 0x002ea80000300a00 */
[----:B------:R1:W-:Y:S04]  /*8a1a0*/  STL.64 [R1+0x3e20], R16 ;  /* 0x003e201001007387 */ /* 0x0003e80000100a00 */
[----:B-1----:R0:W2:Y:S04]  /*8a1b0*/  LDL.64 R16, [R1+0x2360] ;  /* 0x0023600001107983 */ /* 0x0020a80000100a00 */
[----:B------:R1:W-:Y:S04]  /*8a1c0*/  STL [R1+0x2358], R28 ;  /* 0x0023581c01007387 */ /* 0x0003e80000100800 */
[----:B-1----:R-:W4:Y:S02]  /*8a1d0*/  LDL.LU.64 R28, [R1+0x3e38] ;  /* 0x003e3800011c7983 */ /* 0x002f240000300a00 */
[----:B----4-:R-:W-:-:S05]  /*8a1e0*/  IMAD.X R29, R29, 0x1, R10, P4 ;  /* 0x000000011d1d7824 */ /* 0x010fca00020e060a */
[----:B------:R1:W-:Y:S04]  /*8a1f0*/  STL.64 [R1+0x2368], R28 ;  /* 0x0023681c01007387 */ /* 0x0003e80000100a00 */
[----:B-1----:R-:W4:Y:S04]  /*8a200*/  LDL.LU.64 R28, [R1+0x3e30] ;  /* 0x003e3000011c7983 */ /* 0x002f280000300a00 */
[----:B------:R1:W-:Y:S02]  /*8a210*/  STL.64 [R1+0x3e18], R10 ;  /* 0x003e180a01007387 */ /* 0x0003e40000100a00 */
[----:B-1----:R-:W-:-:S02]  /*8a220*/  IADD3 R10, P4, PT, R12, R15, RZ ;  /* 0x0000000f0c0a7210 */ /* 0x002fc40007f9e0ff */
[----:B------:R-:W2:Y:S04]  /*8a230*/  LDL.LU R12, [R1+0x3e28] ;  /* 0x003e2800010c7983 */ /* 0x000ea80000300800 */
[----:B------:R1:W-:Y:S04]  /*8a240*/  STL [R1+0x2350], R10 ;  /* 0x0023500a01007387 */ /* 0x0003e80000100800 */
[----:B-1----:R0:W2:Y:S04]  /*8a250*/  LDL.64 R10, [R1+0x2358] ;  /* 0x00235800010a7983 */ /* 0x0020a80000100a00 */
[----:B----4-:R1:W-:Y:S04]  /*8a260*/  STL.64 [R1+0x3e08], R28 ;  /* 0x003e081c01007387 */ /* 0x0103e80000100a00 */
[----:B-1----:R0:W4:Y:S04]  /*8a270*/  LDL.64 R28, [R1+0x2350] ;  /* 0x00235000011c7983 */ /* 0x0021280000100a00 */
[----:B----4-:R-:W2:Y:S01]  /*8a280*/  LDL.LU R29, [R1+0x102c] ;  /* 0x00102c00011d7983 */ /* 0x010ea20000300800 */
[----:B---3--:R-:W-:Y:S01]  /*8a290*/  SHF.R.S32.HI R7, RZ, 0x1f, R7 ;  /* 0x0000001fff077819 */ /* 0x008fe20000011407 */
[----:B--2---:R-:W-:-:S05]  /*8a2a0*/  IMAD.X R17, R29, 0x1, R12, P1 ;  /* 0x000000011d117824 */ /* 0x004fca00008e060c */
[----:B------:R1:W-:Y:S04]  /*8a2b0*/  STL [R1+0x2364], R17 ;  /* 0x0023641101007387 */ /* 0x0003e80000100800 */
[----:B-1----:R-:W2:Y:S04]  /*8a2c0*/  LDL.LU.64 R16, [R1+0x3e20] ;  /* 0x003e200001107983 */ /* 0x002ea80000300a00 */
[----:B------:R-:W-:Y:S04]  /*8a2d0*/  STL.64 [R1+0x3e10], R24 ;  /* 0x003e101801007387 */ /* 0x000fe80000100a00 */
[----:B------:R-:W-:Y:S04]  /*8a2e0*/  STL [R1+0x1028], R7 ;  /* 0x0010280701007387 */ /* 0x000fe80000100800 */
[----:B------:R-:W-:Y:S04]  /*8a2f0*/  STL.64 [R1+0x3df8], R26 ;  /* 0x003df81a01007387 */ /* 0x000fe80000100a00 */
[----:B------:R1:W-:Y:S04]  /*8a300*/  STL [R1+0x3df0], R12 ;  /* 0x003df00c01007387 */ /* 0x0003e80000100800 */
[----:B-1----:R-:W3:Y:S01]  /*8a310*/  LDL.LU R12, [R1+0x1024] ;  /* 0x00102400010c7983 */ /* 0x002ee20000300800 */
[----:B------:R-:W-:Y:S01]  /*8a320*/  IMAD.X R11, R29, 0x1, R14, P2 ;  /* 0x000000011d0b7824 */ /* 0x000fe200010e060e */
[----:B---3--:R-:W-:-:S05]  /*8a330*/  IADD3 R26, P1, PT, R12, R9, RZ ;  /* 0x000000090c1a7210 */ /* 0x008fca0007f3e0ff */
[----:B------:R-:W-:Y:S04]  /*8a340*/  STL [R1+0x3e04], R26 ;  /* 0x003e041a01007387 */ /* 0x000fe80000100800 */
[----:B------:R1:W-:Y:S04]  /*8a350*/  STL [R1+0x235c], R11 ;  /* 0x00235c0b01007387 */ /* 0x0003e80000100800 */
[----:B-1----:R-:W3:Y:S01]  /*8a360*/  LDL.LU.64 R10, [R1+0x3e18] ;  /* 0x003e1800010a7983 */ /* 0x002ee20000300a00 */
[----:B--2---:R-:W-:Y:S01]  /*8a370*/  IMAD.X R29, R29, 0x1, R16, P4 ;  /* 0x000000011d1d7824 */ /* 0x004fe200020e0610 */
[----:B------:R-:W-:-:S02]  /*8a380*/  IADD3 R26, P4, PT, R12, R13, RZ ;  /* 0x0000000d0c1a7210 */ /* 0x000fc40007f9e0ff */
[----:B---3--:R-:W-:-:S05]  /*8a390*/  IADD3 R24, P2, PT, R12, R11, RZ ;  /* 0x0000000b0c187210 */ /* 0x008fca0007f5e0ff */
[----:B------:R1:W-:Y:S04]  /*8a3a0*/  STL [R1+0x2340], R24 ;  /* 0x0023401801007387 */ /* 0x0003e80000100800 */
[----:B-1----:R-:W2:Y:S04]  /*8a3b0*/  LDL.LU.64 R24, [R1+0x3e10] ;  /* 0x003e100001187983 */ /* 0x002ea80000300a00 */
[----:B------:R1:W-:Y:S04]  /*8a3c0*/  STL [R1+0x2354], R29 ;  /* 0x0023541d01007387 */ /* 0x0003e80000100800 */
[----:B-1----:R-:W3:Y:S04]  /*8a3d0*/  LDL.LU.64 R28, [R1+0x3e08] ;  /* 0x003e0800011c7983 */ /* 0x002ee80000300a00 */
[----:B------:R1:W-:Y:S04]  /*8a3e0*/  STL.64 [R1+0x3de8], R8 ;  /* 0x003de80801007387 */ /* 0x0003e80000100a00 */
[----:B-1----:R0:W4:Y:S04]  /*8a3f0*/  LDL.64 R8, [R1+0x2340] ;  /* 0x0023400001087983 */ /* 0x0021280000100a00 */
[----:B------:R1:W-:Y:S04]  /*8a400*/  STL [R1+0x2338], R26 ;  /* 0x0023381a01007387 */ /* 0x0003e80000100800 */
[----:B-1----:R-:W2:Y:S01]  /*8a410*/  LDL.LU R26, [R1+0x3e04] ;  /* 0x003e0400011a7983 */ /* 0x002ea20000300800 */
[----:B------:R-:W-:-:S03]  /*8a420*/  IMAD.X R27, R7, 0x1, R10, P1 ;  /* 0x00000001071b7824 */ /* 0x000fc600008e060a */
[----:B------:R-:W4:Y:S04]  /*8a430*/  LDL.LU R7, [R1+0x3e00] ;  /* 0x003e000001077983 */ /* 0x000f280000300800 */
[----:B--2---:R1:W-:Y:S04]  /*8a440*/  STL.64 [R1+0x2348], R26 ;  /* 0x0023481a01007387 */ /* 0x0043e80000100a00 */
[----:B-1----:R-:W2:Y:S04]  /*8a450*/  LDL.LU.64 R26, [R1+0x3df8] ;  /* 0x003df800011a7983 */ /* 0x002ea80000300a00 */
[----:B------:R1:W-:Y:S04]  /*8a460*/  STL.64 [R1+0x3dd8], R10 ;  /* 0x003dd80a01007387 */ /* 0x0003e80000100a00 */
[----:B-1----:R-:W2:Y:S01]  /*8a470*/  LDL.64 R10, [R1+0x2338] ;  /* 0x00233800010a7983 */ /* 0x002ea20000100a00 */
[----:B----4-:R-:W-:-:S03]  /*8a480*/  SHF.R.S32.HI R9, RZ, 0x1f, R7 ;  /* 0x0000001fff097819 */ /* 0x010fc60000011407 */
[----:B--2---:R-:W-:Y:S04]  /*8a490*/  STL [R1+0x3de0], R10 ;  /* 0x003de00a01007387 */ /* 0x004fe80000100800 */
[----:B------:R1:W-:Y:S02]  /*8a4a0*/  STL.64 [R1+0x3dc8], R26 ;  /* 0x003dc81a01007387 */ /* 0x0003e40000100a00 */
[----:B-1----:R-:W-:Y:S02]  /*8a4b0*/  IADD3 R26, P1, PT, R12, R15, RZ ;  /* 0x0000000f0c1a7210 */ /* 0x002fe40007f3e0ff */
[----:B------:R-:W2:Y:S04]  /*8a4c0*/  LDL.LU R12, [R1+0x3df0] ;  /* 0x003df000010c7983 */ /* 0x000ea80000300800 */
[----:B------:R-:W2:Y:S04]  /*8a4d0*/  LDL.LU R27, [R1+0x1028] ;  /* 0x00102800011b7983 */ /* 0x000ea80000300800 */
[----:B------:R2:W-:Y:S04]  /*8a4e0*/  STL [R1+0x1024], R9 ;  /* 0x0010240901007387 */ /* 0x0005e80000100800 */
[----:B---3--:R-:W-:Y:S01]  /*8a4f0*/  STL.64 [R1+0x3dd0], R28 ;  /* 0x003dd01c01007387 */ /* 0x008fe20000100a00 */
[----:B--2---:R-:W-:-:S05]  /*8a500*/  IMAD.X R9, R27, 0x1, R12, P2 ;  /* 0x000000011b097824 */ /* 0x004fca00010e060c */
[----:B------:R1:W-:Y:S04]  /*8a510*/  STL [R1+0x2344], R9 ;  /* 0x0023440901007387 */ /* 0x0003e80000100800 */
[----:B-1----:R-:W2:Y:S02]  /*8a520*/  LDL.LU.64 R8, [R1+0x3de8] ;  /* 0x003de80001087983 */ /* 0x002ea40000300a00 */
[----:B--2---:R-:W-:-:S05]  /*8a530*/  IADD3 R10, P2, PT, R7, R9, RZ ;  /* 0x00000009070a7210 */ /* 0x004fca0007f5e0ff */
[----:B------:R1:W-:Y:S04]  /*8a540*/  STL [R1+0x2328], R10 ;  /* 0x0023280a01007387 */ /* 0x0003e80000100800 */
[----:B-1----:R0:W2:Y:S01]  /*8a550*/  LDL.LU R10, [R1+0x3de0] ;  /* 0x003de000010a7983 */ /* 0x0020a20000300800 */
[----:B------:R-:W-:-:S05]  /*8a560*/  IMAD.X R11, R27, 0x1, R14, P4 ;  /* 0x000000011b0b7824 */ /* 0x000fca00020e060e */
[----:B------:R2:W-:Y:S04]  /*8a570*/  STL [R1+0x233c], R11 ;  /* 0x00233c0b01007387 */ /* 0x0005e80000100800 */
[----:B--2---:R-:W2:Y:S01]  /*8a580*/  LDL.LU.64 R10, [R1+0x3dd8] ;  /* 0x003dd800010a7983 */ /* 0x004ea20000300a00 */
[----:B------:R-:W-:-:S03]  /*8a590*/  IMAD.X R27, R27, 0x1, R16, P1 ;  /* 0x000000011b1b7824 */ /* 0x000fc600008e0610 */
[----:B------:R1:W-:Y:S04]  /*8a5a0*/  STL.64 [R1+0x3db8], R14 ;  /* 0x003db80e01007387 */ /* 0x0003e80000100a00 */
[----:B-1----:R0:W3:Y:S01]  /*8a5b0*/  LDL.64 R14, [R1+0x2328] ;  /* 0x00232800010e7983 */ /* 0x0020e20000100a00 */
[----:B--2---:R-:W-:-:S05]  /*8a5c0*/  IADD3 R28, P4, PT, R7, R11, RZ ;  /* 0x0000000b071c7210 */ /* 0x004fca0007f9e0ff */
[----:B------:R1:W-:Y:S04]  /*8a5d0*/  STL [R1+0x2320], R28 ;  /* 0x0023201c01007387 */ /* 0x0003e80000100800 */
[----:B-1----:R-:W2:Y:S04]  /*8a5e0*/  LDL.LU.64 R28, [R1+0x3dd0] ;  /* 0x003dd000011c7983 */ /* 0x002ea80000300a00 */
[----:B------:R-:W-:Y:S04]  /*8a5f0*/  STL.64 [R1+0x3dc0], R10 ;  /* 0x003dc00a01007387 */ /* 0x000fe80000100a00 */
[----:B------:R1:W-:Y:S04]  /*8a600*/  STL.64 [R1+0x2330], R26 ;  /* 0x0023301a01007387 */ /* 0x0003e80000100a00 */
[----:B-1----:R-:W4:Y:S01]  /*8a610*/  LDL.LU.64 R26, [R1+0x3dc8] ;  /* 0x003dc800011a7983 */ /* 0x002f220000300a00 */
[----:B------:R-:W-:-:S03]  /*8a620*/  IADD3 R10, P1, PT, R7, R13, RZ ;  /* 0x0000000d070a7210 */ /* 0x000fc60007f3e0ff */
[----:B------:R-:W-:Y:S04]  /*8a630*/  STL.64 [R1+0x3da8], R16 ;  /* 0x003da81001007387 */ /* 0x000fe80000100a00 */
[----:B----4-:R1:W-:Y:S04]  /*8a640*/  STL.64 [R1+0x3da0], R26 ;  /* 0x003da01a01007387 */ /* 0x0103e80000100a00 */
[----:B-1----:R0:W4:Y:S04]  /*8a650*/  LDL.64 R26, [R1+0x2320] ;  /* 0x00232000011a7983 */ /* 0x0021280000100a00 */
[----:B------:R1:W-:Y:S04]  /*8a660*/  STL [R1+0x2318], R10 ;  /* 0x0023180a01007387 */ /* 0x0003e80000100800 */
[----:B-1----:R-:W2:Y:S01]  /*8a670*/  LDL.LU.64 R10, [R1+0x3dc0] ;  /* 0x003dc000010a7983 */ /* 0x002ea20000300a00 */
[----:B---3--:R-:W-:-:S05]  /*8a680*/  SHF.R.S32.HI R15, RZ, 0x1f, R7 ;  /* 0x0000001fff0f7819 */ /* 0x008fca0000011407 */
[----:B--2---:R-:W-:-:S05]  /*8a690*/  IMAD.X R15, R15, 0x1, R10, P2 ;  /* 0x000000010f0f7824 */ /* 0x004fca00010e060a */
[----:B------:R1:W-:Y:S04]  /*8a6a0*/  STL [R1+0x232c], R15 ;  /* 0x00232c0f01007387 */ /* 0x0003e80000100800 */
[----:B-1----:R-:W2:Y:S04]  /*8a6b0*/  LDL.LU.64 R14, [R1+0x3db8] ;  /* 0x003db800010e7983 */ /* 0x002ea80000300a00 */
[----:B------:R1:W-:Y:S04]  /*8a6c0*/  STL.64 [R1+0x3d98], R10 ;  /* 0x003d980a01007387 */ /* 0x0003e80000100a00 */
[----:B-1----:R0:W3:Y:S01]  /*8a6d0*/  LDL.64 R10, [R1+0x2318] ;  /* 0x00231800010a7983 */ /* 0x0020e20000100a00 */
[----:B--2---:R-:W-:-:S03]  /*8a6e0*/  IADD3 R16, P2, PT, R7, R15, RZ ;  /* 0x0000000f07107210 */ /* 0x004fc60007f5e0ff */
[----:B------:R-:W3:Y:S04]  /*8a6f0*/  LDL.LU R7, [R1+0x3db0] ;  /* 0x003db00001077983 */ /* 0x000ee80000300800 */
[----:B------:R1:W-:Y:S04]  /*8a700*/  STL [R1+0x2310], R16 ;  /* 0x0023101001007387 */ /* 0x0003e80000100800 */
[----:B-1----:R-:W2:Y:S04]  /*8a710*/  LDL.LU.64 R16, [R1+0x3da8] ;  /* 0x003da80001107983 */ /* 0x002ea80000300a00 */
[----:B--2---:R-:W-:Y:S04]  /*8a720*/  STL.64 [R1+0x3d90], R16 ;  /* 0x003d901001007387 */ /* 0x004fe80000100a00 */
[----:B------:R1:W-:Y:S04]  /*8a730*/  STL.64 [R1+0x3d88], R22 ;  /* 0x003d881601007387 */ /* 0x0003e80000100a00 */
[----:B-1----:R0:W2:Y:S04]  /*8a740*/  LDL.64 R22, [R1+0x2310] ;  /* 0x0023100001167983 */ /* 0x0020a80000100a00 */
[----:B--2---:R-:W4:Y:S01]  /*8a750*/  LDL.LU R23, [R1+0x1024] ;  /* 0x0010240001177983 */ /* 0x004f220000300800 */
[----:B---3--:R-:W-:Y:S01]  /*8a760*/  SHF.R.S32.HI R11, RZ, 0x1f, R7 ;  /* 0x0000001fff0b7819 */ /* 0x008fe20000011407 */
[----:B----4-:R-:W-:-:S05]  /*8a770*/  IMAD.X R27, R23, 0x1, R12, P4 ;  /* 0x00000001171b7824 */ /* 0x010fca00020e060c */
[----:B------:R1:W-:Y:S04]  /*8a780*/  STL [R1+0x2324], R27 ;  /* 0x0023241b01007387 */ /* 0x0003e80000100800 */
[----:B------:R2:W-:Y:S04]  /*8a790*/  STL [R1+0x1020], R11 ;  /* 0x0010200b01007387 */ /* 0x0005e80000100800 */
[----:B-1----:R-:W3:Y:S01]  /*8a7a0*/  LDL.LU.64 R26, [R1+0x3da0] ;  /* 0x003da000011a7983 */ /* 0x002ee20000300a00 */
[----:B--2---:R-:W-:-:S03]  /*8a7b0*/  IMAD.X R11, R23, 0x1, R14, P1 ;  /* 0x00000001170b7824 */ /* 0x004fc600008e060e */
[----:B------:R-:W-:Y:S04]  /*8a7c0*/  STL.64 [R1+0x3d80], R18 ;  /* 0x003d801201007387 */ /* 0x000fe80000100a00 */
[----:B---3--:R-:W-:Y:S04]  /*8a7d0*/  STL.64 [R1+0x3d78], R26 ;  /* 0x003d781a01007387 */ /* 0x008fe80000100a00 */
[----:B------:R1:W-:Y:S04]  /*8a7e0*/  STL [R1+0x231c], R11 ;  /* 0x00231c0b01007387 */ /* 0x0003e80000100800 */
[----:B-1----:R-:W2:Y:S02]  /*8a7f0*/  LDL.LU.64 R10, [R1+0x3d98] ;  /* 0x003d9800010a7983 */ /* 0x002ea40000300a00 */
[----:B--2---:R-:W-:-:S05]  /*8a800*/  IADD3 R16, P1, PT, R7, R11, RZ ;  /* 0x0000000b07107210 */ /* 0x004fca0007f3e0ff */
[----:B------:R1:W-:Y:S04]  /*8a810*/  STL [R1+0x2300], R16 ;  /* 0x0023001001007387 */ /* 0x0003e80000100800 */
[----:B-1----:R-:W2:Y:S01]  /*8a820*/  LDL.LU.64 R16, [R1+0x3d90] ;  /* 0x003d900001107983 */ /* 0x002ea20000300a00 */
[----:B------:R-:W-:Y:S01]  /*8a830*/  IADD3 R26, P4, PT, R7, R9, RZ ;  /* 0x00000009071a7210 */ /* 0x000fe20007f9e0ff */
[----:B--2---:R-:W-:Y:S01]  /*8a840*/  IMAD.X R23, R23, 0x1, R16, P2 ;  /* 0x0000000117177824 */ /* 0x004fe200010e0610 */
[----:B------:R-:W-:-:S04]  /*8a850*/  IADD3 R18, P2, PT, R7, R13, RZ ;  /* 0x0000000d07127210 */ /* 0x000fc80007f5e0ff */
[----:B------:R1:W-:Y:S04]  /*8a860*/  STL [R1+0x2314], R23 ;  /* 0x0023141701007387 */ /* 0x0003e80000100800 */
[----:B-1----:R-:W2:Y:S04]  /*8a870*/  LDL.LU.64 R22, [R1+0x3d88] ;  /* 0x003d880001167983 */ /* 0x002ea80000300a00 */
[----:B------:R1:W-:Y:S04]  /*8a880*/  STL [R1+0x22f8], R18 ;  /* 0x0022f81201007387 */ /* 0x0003e80000100800 */
[----:B-1----:R-:W3:Y:S04]  /*8a890*/  LDL.LU.64 R18, [R1+0x3d80] ;  /* 0x003d800001127983 */ /* 0x002ee80000300a00 */
[----:B------:R1:W-:Y:S04]  /*8a8a0*/  STL.64 [R1+0x3d68], R8 ;  /* 0x003d680801007387 */ /* 0x0003e80000100a00 */
[----:B-1----:R0:W4:Y:S01]  /*8a8b0*/  LDL.64 R8, [R1+0x2300] ;  /* 0x0023000001087983 */ /* 0x0021220000100a00 */
[----:B------:R-:W-:-:S05]  /*8a8c0*/  SHF.R.S32.HI R27, RZ, 0x1f, R7 ;  /* 0x0000001fff1b7819 */ /* 0x000fca0000011407 */
[----:B------:R-:W-:Y:S01]  /*8a8d0*/  IMAD.X R27, R27, 0x1, R10, P4 ;  /* 0x000000011b1b7824 */ /* 0x000fe200020e060a */
[----:B----4-:R-:W4:Y:S04]  /*8a8e0*/  LDL R9, [R1+0xd58] ;  /* 0x000d580001097983 */ /* 0x010f280000100800 */
[----:B------:R1:W-:Y:S04]  /*8a8f0*/  STL.64 [R1+0x2308], R26 ;  /* 0x0023081a01007387 */ /* 0x0003e80000100a00 */
[----:B-1----:R-:W2:Y:S04]  /*8a900*/  LDL.LU.64 R26, [R1+0x3d78] ;  /* 0x003d7800011a7983 */ /* 0x002ea80000300a00 */
[----:B------:R1:W-:Y:S02]  /*8a910*/  STL.64 [R1+0x3d60], R10 ;  /* 0x003d600a01007387 */ /* 0x0003e40000100a00 */
[----:B-1----:R-:W-:-:S02]  /*8a920*/  IADD3 R10, P4, PT, R7, R15, RZ ;  /* 0x0000000f070a7210 */ /* 0x002fc40007f9e0ff */
[----:B------:R0:W2:Y:S04]  /*8a930*/  LDL.LU R7, [R1+0x3d70] ;  /* 0x003d700001077983 */ /* 0x0000a80000300800 */
[----:B------:R-:W-:Y:S04]  /*8a940*/  STL [R1+0x22f0], R10 ;  /* 0x0022f00a01007387 */ /* 0x000fe80000100800 */
[----:B------:R1:W-:Y:S04]  /*8a950*/  STL [R1+0x3d54], R15 ;  /* 0x003d540f01007387 */ /* 0x0003e80000100800 */
[----:B-1----:R-:W2:Y:S04]  /*8a960*/  LDL.LU R15, [R1+0x1020] ;  /* 0x00102000010f7983 */ /* 0x002ea80000300800 */
[----:B------:R0:W3:Y:S04]  /*8a970*/  LDL.64 R10, [R1+0x22f8] ;  /* 0x0022f800010a7983 */ /* 0x0000e80000100a00 */
[----:B------:R4:W-:Y:S02]  /*8a980*/  STL [R1+0x3d58], R6 ;  /* 0x003d580601007387 */ /* 0x0009e40000100800 */
[----:B----4-:R-:W-:Y:S01]  /*8a990*/  SHF.R.S32.HI R6, RZ, 0x1f, R9 ;  /* 0x0000001fff067819 */ /* 0x010fe20000011409 */
[----:B--2---:R-:W-:-:S05]  /*8a9a0*/  IMAD.X R9, R15, 0x1, R12, P1 ;  /* 0x000000010f097824 */ /* 0x004fca00008e060c */
[----:B------:R1:W-:Y:S01]  /*8a9b0*/  STL [R1+0x2304], R9 ;  /* 0x0023040901007387 */ /* 0x0003e20000100800 */
[----:B---3--:R-:W-:-:S03]  /*8a9c0*/  IMAD.X R11, R15, 0x1, R14, P2 ;  /* 0x000000010f0b7824 */ /* 0x008fc600010e060e */
[----:B------:R-:W-:Y:S04]  /*8a9d0*/  STL [R1+0xd5c], R6 ;  /* 0x000d5c0601007387 */ /* 0x000fe80000100800 */
[----:B-1----:R-:W2:Y:S04]  /*8a9e0*/  LDL.LU.64 R8, [R1+0x3d68] ;  /* 0x003d680001087983 */ /* 0x002ea80000300a00 */
[----:B------:R1:W-:Y:S04]  /*8a9f0*/  STL [R1+0x3d38], R12 ;  /* 0x003d380c01007387 */ /* 0x0003e80000100800 */
[----:B-1----:R-:W3:Y:S04]  /*8aa00*/  LDL.LU R12, [R1+0xd58] ;  /* 0x000d5800010c7983 */ /* 0x002ee80000300800 */
[----:B------:R1:W-:Y:S04]  /*8aa10*/  STL.64 [R1+0x3d40], R22 ;  /* 0x003d401601007387 */ /* 0x0003e80000100a00 */
[----:B------:R-:W-:Y:S04]  /*8aa20*/  STL.64 [R1+0x3d48], R24 ;  /* 0x003d481801007387 */ /* 0x000fe80000100a00 */
[----:B------:R4:W-:Y:S04]  /*8aa30*/  STL [R1+0x3d50], R25 ;  /* 0x003d501901007387 */ /* 0x0009e80000100800 */
[----:B-1----:R-:W2:Y:S04]  /*8aa40*/  LDL R23, [R1+0xd5c] ;  /* 0x000d5c0001177983 */ /* 0x002ea80000100800 */
[----:B----4-:R0:W4:Y:S04]  /*8aa50*/  LDL.64 R24, [R1+0x22f0] ;  /* 0x0022f00001187983 */ /* 0x0101280000100a00 */
[----:B------:R1:W-:Y:S04]  /*8aa60*/  STL [R1+0x22fc], R11 ;  /* 0x0022fc0b01007387 */ /* 0x0003e80000100800 */
[----:B-1----:R-:W3:Y:S01]  /*8aa70*/  LDL.LU.64 R10, [R1+0x3d60] ;  /* 0x003d6000010a7983 */ /* 0x002ee20000300a00 */
[----:B----4-:R-:W-:Y:S01]  /*8aa80*/  IMAD.X R25, R15, 0x1, R16, P4 ;  /* 0x000000010f197824 */ /* 0x010fe200020e0610 */
[----:B---3--:R-:W-:-:S05]  /*8aa90*/  IADD3 R6, P2, PT, R12, R11, RZ ;  /* 0x0000000b0c067210 */ /* 0x008fca0007f5e0ff */
[----:B------:R1:W-:Y:S04]  /*8aaa0*/  STL [R1+0x22e0], R6 ;  /* 0x0022e00601007387 */ /* 0x0003e80000100800 */
[----:B-1----:R-:W3:Y:S04]  /*8aab0*/  LDL.LU R6, [R1+0x3d58] ;  /* 0x003d580001067983 */ /* 0x002ee80000300800 */
[----:B------:R-:W4:Y:S04]  /*8aac0*/  LDL R7, [R1+0xd54] ;  /* 0x000d540001077983 */ /* 0x000f280000100800 */
[----:B------:R-:W3:Y:S04]  /*8aad0*/  LDL.LU R15, [R1+0x3d54] ;  /* 0x003d5400010f7983 */ /* 0x000ee80000300800 */
[----:B------:R1:W-:Y:S04]  /*8aae0*/  STL [R1+0x22f4], R25 ;  /* 0x0022f41901007387 */ /* 0x0003e80000100800 */
[----:B-1----:R0:W3:Y:S01]  /*8aaf0*/  LDL.LU R25, [R1+0x3d50] ;  /* 0x003d500001197983 */ /* 0x0020e20000300800 */
[----:B--2---:R-:W-:-:S02]  /*8ab00*/  IADD3 R22, P1, PT, R12, R9, RZ ;  /* 0x000000090c167210 */ /* 0x004fc40007f3e0ff */
[----:B------:R-:W-:-:S03]  /*8ab10*/  IADD3 R24, P4, PT, R12, R13, RZ ;  /* 0x0000000d0c187210 */ /* 0x000fc60007f9e0ff */
[----:B------:R-:W-:Y:S02]  /*8ab20*/  IMAD.X R23, R23, 0x1, R10, P1 ;  /* 0x0000000117177824 */ /* 0x000fe400008e060a */
[----:B------:R3:W-:Y:S04]  /*8ab30*/  STL [R1+0x22d8], R24 ;  /* 0x0022d81801007387 */ /* 0x0007e80000100800 */
[----:B---3--:R-:W2:Y:S04]  /*8ab40*/  LDL.LU.64 R24, [R1+0x3d48] ;  /* 0x003d480001187983 */ /* 0x008ea80000300a00 */
[----:B------:R1:W-:Y:S04]  /*8ab50*/  STL.64 [R1+0x22e8], R22 ;  /* 0x0022e81601007387 */ /* 0x0003e80000100a00 */
[----:B-1----:R-:W3:Y:S04]  /*8ab60*/  LDL.LU.64 R22, [R1+0x3d40] ;  /* 0x003d400001167983 */ /* 0x002ee80000300a00 */
[----:B------:R1:W-:Y:S02]  /*8ab70*/  STL.64 [R1+0x3d30], R10 ;  /* 0x003d300a01007387 */ /* 0x0003e40000100a00 */
[----:B-1----:R-:W-:-:S02]  /*8ab80*/  IADD3 R10, P1, PT, R12, R15, RZ ;  /* 0x0000000f0c0a7210 */ /* 0x002fc40007f3e0ff */
[----:B------:R-:W2:Y:S04]  /*8ab90*/  LDL.LU R12, [R1+0x3d38] ;  /* 0x003d3800010c7983 */ /* 0x000ea80000300800 */
[----:B------:R-:W-:Y:S04]  /*8aba0*/  STL [R1+0x22d0], R10 ;  /* 0x0022d00a01007387 */ /* 0x000fe80000100800 */
[----:B------:R1:W-:Y:S04]  /*8abb0*/  STL [R1+0x3d28], R15 ;  /* 0x003d280f01007387 */ /* 0x0003e80000100800 */
[----:B-1----:R-:W3:Y:S04]  /*8abc0*/  LDL.LU R15, [R1+0xd5c] ;  /* 0x000d5c00010f7983 */ /* 0x002ee80000300800 */
[----:B------:R0:W3:Y:S04]  /*8abd0*/  LDL.64 R10, [R1+0x22d8] ;  /* 0x0022d800010a7983 */ /* 0x0000e80000100a00 */
[----:B------:R1:W-:Y:S04]  /*8abe0*/  STL.64 [R1+0x3d10], R18 ;  /* 0x003d101201007387 */ /* 0x0003e80000100a00 */
[----:B-1----:R0:W3:Y:S01]  /*8abf0*/  LDL.64 R18, [R1+0x22e0] ;  /* 0x0022e00001127983 */ /* 0x0020e20000100a00 */
[----:B----4-:R-:W-:-:S03]  /*8ac00*/  SHF.R.S32.HI R7, RZ, 0x1f, R7 ;  /* 0x0000001fff077819 */ /* 0x010fc60000011407 */
[----:B--2---:R1:W-:Y:S04]  /*8ac10*/  STL.64 [R1+0x3d20], R12 ;  /* 0x003d200c01007387 */ /* 0x0043e80000100a00 */
[----:B------:R2:W-:Y:S01]  /*8ac20*/  STL [R1+0xd58], R7 ;  /* 0x000d580701007387 */ /* 0x0005e20000100800 */
[----:B---3--:R-:W-:-:S03]  /*8ac30*/  IMAD.X R19, R15, 0x1, R12, P2 ;  /* 0x000000010f137824 */ /* 0x008fc600010e060c */
[----:B-1----:R-:W3:Y:S04]  /*8ac40*/  LDL.64 R12, [R1+0x22d0] ;  /* 0x0022d000010c7983 */ /* 0x002ee80000100a00 */
[----:B---3--:R-:W-:Y:S04]  /*8ac50*/  STL [R1+0x3d2c], R12 ;  /* 0x003d2c0c01007387 */ /* 0x008fe80000100800 */
[----:B------:R-:W-:Y:S04]  /*8ac60*/  STL [R1+0x22e4], R19 ;  /* 0x0022e41301007387 */ /* 0x000fe80000100800 */
[----:B--2---:R-:W2:Y:S01]  /*8ac70*/  LDL R7, [R1+0xd50] ;  /* 0x000d500001077983 */ /* 0x004ea20000100800 */
[----:B------:R-:W-:-:S03]  /*8ac80*/  IMAD.X R11, R15, 0x1, R14, P4 ;  /* 0x000000010f0b7824 */ /* 0x000fc600020e060e */
[----:B--2---:R1:W-:Y:S04]  /*8ac90*/  STL.64 [R1+0x3d08], R6 ;  /* 0x003d080601007387 */ /* 0x0043e80000100a00 */
[----:B-1----:R-:W2:Y:S04]  /*8aca0*/  LDL.LU R6, [R1+0xd54] ;  /* 0x000d540001067983 */ /* 0x002ea80000300800 */
[----:B------:R-:W-:Y:S04]  /*8acb0*/  STL.64 [R1+0x3d18], R8 ;  /* 0x003d180801007387 */ /* 0x000fe80000100a00 */
[----:B------:R-:W3:Y:S04]  /*8acc0*/  LDL R19, [R1+0xd58] ;  /* 0x000d580001137983 */ /* 0x000ee80000100800 */
[----:B------:R1:W-:Y:S04]  /*8acd0*/  STL [R1+0x22dc], R11 ;  /* 0x0022dc0b01007387 */ /* 0x0003e80000100800 */
[----:B-1----:R-:W2:Y:S02]  /*8ace0*/  LDL.LU.64 R10, [R1+0x3d30] ;  /* 0x003d3000010a7983 */ /* 0x002ea40000300a00 */
[----:B--2---:R-:W-:-:S05]  /*8acf0*/  IADD3 R12, P4, PT, R6, R11, RZ ;  /* 0x0000000b060c7210 */ /* 0x004fca0007f9e0ff */
[----:B------:R1:W-:Y:S04]  /*8ad00*/  STL [R1+0x22c0], R12 ;  /* 0x0022c00c01007387 */ /* 0x0003e80000100800 */
[----:B-1----:R0:W2:Y:S01]  /*8ad10*/  LDL.LU R12, [R1+0x3d2c] ;  /* 0x003d2c00010c7983 */ /* 0x0020a20000300800 */
[----:B------:R-:W-:-:S03]  /*8ad20*/  IMAD.X R13, R15, 0x1, R16, P1 ;  /* 0x000000010f0d7824 */ /* 0x000fc600008e0610 */
[----:B------:R-:W4:Y:S04]  /*8ad30*/  LDL.LU R15, [R1+0x3d28] ;  /* 0x003d2800010f7983 */ /* 0x000f280000300800 */
[----:B------:R2:W-:Y:S04]  /*8ad40*/  STL [R1+0x22d4], R13 ;  /* 0x0022d40d01007387 */ /* 0x0005e80000100800 */
[----:B--2---:R-:W2:Y:S01]  /*8ad50*/  LDL.LU.64 R12, [R1+0x3d20] ;  /* 0x003d2000010c7983 */ /* 0x004ea20000300a00 */
[----:B------:R-:W-:-:S03]  /*8ad60*/  IADD3 R18, P2, PT, R6, R9, RZ ;  /* 0x0000000906127210 */ /* 0x000fc60007f5e0ff */
[----:B------:R1:W-:Y:S02]  /*8ad70*/  STL.64 [R1+0x3d00], R16 ;  /* 0x003d001001007387 */ /* 0x0003e40000100a00 */
[----:B---3--:R-:W-:Y:S02]  /*8ad80*/  IMAD.X R19, R19, 0x1, R10, P2 ;  /* 0x0000000113137824 */ /* 0x008fe400010e060a */
[----:B-1----:R0:W3:Y:S01]  /*8ad90*/  LDL.64 R16, [R1+0x22c0] ;  /* 0x0022c00001107983 */ /* 0x0020e20000100a00 */
[C---:B--2---:R-:W-:Y:S02]  /*8ada0*/  IADD3 R8, P1, PT, R6.reuse, R13, RZ ;  /* 0x0000000d06087210 */ /* 0x044fe40007f3e0ff */
[----:B----4-:R-:W-:-:S03]  /*8adb0*/  IADD3 R6, P2, PT, R6, R15, RZ ;  /* 0x0000000f06067210 */ /* 0x010fc60007f5e0ff */
[----:B------:R1:W-:Y:S04]  /*8adc0*/  STL [R1+0x22b8], R8 ;  /* 0x0022b80801007387 */ /* 0x0003e80000100800 */
[----:B-1----:R-:W2:Y:S04]  /*8add0*/  LDL.LU.64 R8, [R1+0x3d18] ;  /* 0x003d180001087983 */ /* 0x002ea80000300a00 */
[----:B------:R1:W-:Y:S04]  /*8ade0*/  STL.64 [R1+0x22c8], R18 ;  /* 0x0022c81201007387 */ /* 0x0003e80000100a00 */
[----:B-1----:R-:W4:Y:S04]  /*8adf0*/  LDL.LU.64 R18, [R1+0x3d10] ;  /* 0x003d100001127983 */ /* 0x002f280000300a00 */
[----:B------:R1:W-:Y:S04]  /*8ae00*/  STL [R1+0x22b0], R6 ;  /* 0x0022b00601007387 */ /* 0x0003e80000100800 */
[----:B-1----:R-:W2:Y:S04]  /*8ae10*/  LDL.LU.64 R6, [R1+0x3d08] ;  /* 0x003d080001067983 */ /* 0x002ea80000300a00 */
[----:B------:R1:W-:Y:S04]  /*8ae20*/  STL [R1+0x3cf8], R15 ;  /* 0x003cf80f01007387 */ /* 0x0003e80000100800 */
[----:B-1----:R-:W3:Y:S01]  /*8ae30*/  LDL.LU R15, [R1+0xd58] ;  /* 0x000d5800010f7983 */ /* 0x002ee20000300800 */
[----:B--2---:R-:W-:-:S05]  /*8ae40*/  SHF.R.S32.HI R7, RZ, 0x1f, R7 ;  /* 0x0000001fff077819 */ /* 0x004fca0000011407 */
[----:B------:R-:W-:Y:S01]  /*8ae50*/  STL [R1+0xd54], R7 ;  /* 0x000d540701007387 */ /* 0x000fe20000100800 */
[----:B---3--:R-:W-:-:S05]  /*8ae60*/  IMAD.X R17, R15, 0x1, R12, P4 ;  /* 0x000000010f117824 */ /* 0x008fca00020e060c */
[----:B------:R1:W-:Y:S04]  /*8ae70*/  STL [R1+0x22c4], R17 ;  /* 0x0022c41101007387 */ /* 0x0003e80000100800 */
[----:B-1----:R-:W2:Y:S04]  /*8ae80*/  LDL.LU.64 R16, [R1+0x3d00] ;  /* 0x003d000001107983 */ /* 0x002ea80000300a00 */
[----:B------:R1:W-:Y:S04]  /*8ae90*/  STL.64 [R1+0x3cf0], R12 ;  /* 0x003cf00c01007387 */ /* 0x0003e80000100a00 */
[----:B-1----:R0:W2:Y:S04]  /*8aea0*/  LDL.64 R12, [R1+0x22b0] ;  /* 0x0022b000010c7983 */ /* 0x0020a80000100a00 */
[----:B------:R-:W-:Y:S04]  /*8aeb0*/  STL.64 [R1+0x3ce0], R22 ;  /* 0x003ce01601007387 */ /* 0x000fe80000100a00 */
[----:B------:R-:W-:Y:S04]  /*8aec0*/  STL.64 [R1+0x3ce8], R24 ;  /* 0x003ce81801007387 */ /* 0x000fe80000100a00 */
[----:B------:R1:W-:Y:S04]  /*8aed0*/  STL.64 [R1+0x3cd8], R2 ;  /* 0x003cd80201007387 */ /* 0x0003e80000100a00 */
[----:B-1----:R-:W3:Y:S04]  /*8aee0*/  LDL.LU R2, [R1+0xd50] ;  /* 0x000d500001027983 */ /* 0x002ee80000300800 */
[----:B------:R-:W2:Y:S04]  /*8aef0*/  LDL R7, [R1+0xc6c] ;  /* 0x000c6c0001077983 */ /* 0x000ea80000100800 */
[----:B------:R-:W4:Y:S04]  /*8af00*/  LDL R23, [R1+0xd54] ;  /* 0x000d540001177983 */ /* 0x000f280000100800 */
[----:B------:R1:W-:Y:S01]  /*8af10*/  STL.64 [R1+0x3cd0], R8 ;  /* 0x003cd00801007387 */ /* 0x0003e20000100a00 */
[----:B---3--:R-:W-:-:S03]  /*8af20*/  IADD3 R22, P4, PT, R2, R9, RZ ;  /* 0x0000000902167210 */ /* 0x008fc60007f9e0ff */
[----:B-1----:R0:W3:Y:S01]  /*8af30*/  LDL.64 R8, [R1+0x22b8] ;  /* 0x0022b80001087983 */ /* 0x0020e20000100a00 */
[C---:B--2---:R-:W-:Y:S02]  /*8af40*/  IMAD.X R13, R15.reuse, 0x1, R16, P2 ;  /* 0x000000010f0d7824 */ /* 0x044fe400010e0610 */
[----:B---3--:R-:W-:-:S05]  /*8af50*/  IMAD.X R9, R15, 0x1, R14, P1 ;  /* 0x000000010f097824 */ /* 0x008fca00008e060e */
[----:B------:R-:W-:Y:S04]  /*8af60*/  STL [R1+0x22bc], R9 ;  /* 0x0022bc0901007387 */ /* 0x000fe80000100800 */
[----:B------:R-:W2:Y:S04]  /*8af70*/  LDL.LU R15, [R1+0x3cf8] ;  /* 0x003cf800010f7983 */ /* 0x000ea80000300800 */
[----:B------:R1:W-:Y:S04]  /*8af80*/  STL [R1+0x22b4], R13 ;  /* 0x0022b40d01007387 */ /* 0x0003e80000100800 */
[----:B-1----:R-:W3:Y:S01]  /*8af90*/  LDL.LU.64 R12, [R1+0x3cf0] ;  /* 0x003cf000010c7983 */ /* 0x002ee20000300a00 */
[----:B----4-:R-:W-:Y:S01]  /*8afa0*/  IMAD.X R23, R23, 0x1, R10, P4 ;  /* 0x0000000117177824 */ /* 0x010fe200020e060a */
[----:B---3--:R-:W-:-:S05]  /*8afb0*/  IADD3 R24, P2, PT, R2, R13, RZ ;  /* 0x0000000d02187210 */ /* 0x008fca0007f5e0ff */
[----:B------:R1:W-:Y:S04]  /*8afc0*/  STL [R1+0x2298], R24 ;  /* 0x0022981801007387 */ /* 0x0003e80000100800 */
[----:B-1----:R-:W3:Y:S04]  /*8afd0*/  LDL.LU.64 R24, [R1+0x3ce8] ;  /* 0x003ce80001187983 */ /* 0x002ee80000300a00 */
[----:B------:R1:W-:Y:S04]  /*8afe0*/  STL.64 [R1+0x22a8], R22 ;  /* 0x0022a81601007387 */ /* 0x0003e80000100a00 */
[----:B-1----:R-:W4:Y:S04]  /*8aff0*/  LDL.LU.64 R22, [R1+0x3ce0] ;  /* 0x003ce00001167983 */ /* 0x002f280000300a00 */
[----:B------:R1:W-:Y:S04]  /*8b000*/  STL [R1+0x3cc0], R10 ;  /* 0x003cc00a01007387 */ /* 0x0003e80000100800 */
[----:B-1----:R-:W3:Y:S01]  /*8b010*/  LDL.LU R10, [R1+0xd54] ;  /* 0x000d5400010a7983 */ /* 0x002ee20000300800 */
[----:B------:R-:W-:-:S02]  /*8b020*/  IADD3 R8, P1, PT, R2, R11, RZ ;  /* 0x0000000b02087210 */ /* 0x000fc40007f3e0ff */
[----:B--2---:R-:W-:Y:S02]  /*8b030*/  IADD3 R2, P4, PT, R2, R15, RZ ;  /* 0x0000000f02027210 */ /* 0x004fe40007f9e0ff */
[----:B------:R-:W-:-:S03]  /*8b040*/  SHF.R.S32.HI R7, RZ, 0x1f, R7 ;  /* 0x0000001fff077819 */ /* 0x000fc60000011407 */
[----:B------:R1:W-:Y:S04]  /*8b050*/  STL [R1+0x2290], R2 ;  /* 0x0022900201007387 */ /* 0x0003e80000100800 */
[----:B-1----:R-:W2:Y:S01]  /*8b060*/  LDL.LU.64 R2, [R1+0x3cd8] ;  /* 0x003cd80001027983 */ /* 0x002ea20000300a00 */
[----:B---3--:R-:W-:-:S05]  /*8b070*/  IMAD.X R9, R10, 0x1, R12, P1 ;  /* 0x000000010a097824 */ /* 0x008fca00008e060c */
[----:B------:R1:W-:Y:S04]  /*8b080*/  STL.64 [R1+0x22a0], R8 ;  /* 0x0022a00801007387 */ /* 0x0003e80000100a00 */
[----:B------:R-:W-:Y:S04]  /*8b090*/  STL [R1+0xd50], R7 ;  /* 0x000d500701007387 */ /* 0x000fe80000100800 */
[----:B-1----:R-:W3:Y:S04]  /*8b0a0*/  LDL.LU.64 R8, [R1+0x3cd0] ;  /* 0x003cd00001087983 */ /* 0x002ee80000300a00 */
[----:B------:R1:W-:Y:S04]  /*8b0b0*/  STL.64 [R1+0x3cb8], R4 ;  /* 0x003cb80401007387 */ /* 0x0003e80000100a00 */
[----:B-1----:R-:W2:Y:S04]  /*8b0c0*/  LDL.64 R4, [R1+0x2290] ;  /* 0x0022900001047983 */ /* 0x002ea80000100a00 */
[----:B--2---:R-:W-:Y:S04]  /*8b0d0*/  STL [R1+0x3cc4], R4 ;  /* 0x003cc40401007387 */ /* 0x004fe80000100800 */
[----:B------:R1:W-:Y:S04]  /*8b0e0*/  STL [R1+0x3cc8], R5 ;  /* 0x003cc80501007387 */ /* 0x0003e80000100800 */
[----:B-1----:R0:W2:Y:S04]  /*8b0f0*/  LDL.64 R4, [R1+0x2298] ;  /* 0x0022980001047983 */ /* 0x0020a80000100a00 */
[----:B------:R1:W-:Y:S04]  /*8b100*/  STL [R1+0x3ca0], R12 ;  /* 0x003ca00c01007387 */ /* 0x0003e80000100800 */
[----:B-1----:R-:W3:Y:S04]  /*8b110*/  LDL.LU R12, [R1+0xc6c] ;  /* 0x000c6c00010c7983 */ /* 0x002ee80000300800 */
[----:B------:R-:W4:Y:S01]  /*8b120*/  LDL R7, [R1+0xc68] ;  /* 0x000c680001077983 */ /* 0x000f220000100800 */
[----:B--2---:R-:W-:Y:S01]  /*8b130*/  IMAD.X R5, R10, 0x1, R14, P2 ;  /* 0x000000010a057824 */ /* 0x004fe200010e060e */
[----:B---3--:R-:W-:-:S02]  /*8b140*/  IADD3 R4, P2, PT, R12, R11, RZ ;  /* 0x0000000b0c047210 */ /* 0x008fc40007f5e0ff */
[----:B----4-:R-:W-:Y:S04]  /*8b150*/  STL.64 [R1+0x3ca8], R6 ;  /* 0x003ca80601007387 */ /* 0x010fe80000100a00 */
[----:B------:R-:W-:Y:S04]  /*8b160*/  STL.64 [R1+0x3cb0], R22 ;  /* 0x003cb01601007387 */ /* 0x000fe80000100a00 */
[----:B------:R1:W-:Y:S04]  /*8b170*/  STL [R1+0x229c], R5 ;  /* 0x00229c0501007387 */ /* 0x0003e80000100800 */
[----:B-1----:R0:W2:Y:S04]  /*8b180*/  LDL.LU R5, [R1+0x3cc8] ;  /* 0x003cc80001057983 */ /* 0x0020a80000300800 */
[----:B------:R1:W-:Y:S04]  /*8b190*/  STL [R1+0x2280], R4 ;  /* 0x0022800401007387 */ /* 0x0003e80000100800 */
[----:B-1----:R0:W3:Y:S01]  /*8b1a0*/  LDL.LU R4, [R1+0x3cc4] ;  /* 0x003cc40001047983 */ /* 0x0020e20000300800 */
[----:B--2---:R-:W-:-:S03]  /*8b1b0*/  IMAD.X R5, R10, 0x1, R16, P4 ;  /* 0x000000010a057824 */ /* 0x004fc600020e0610 */
[----:B------:R-:W2:Y:S04]  /*8b1c0*/  LDL.LU R10, [R1+0x3cc0] ;  /* 0x003cc000010a7983 */ /* 0x000ea80000300800 */
[----:B------:R3:W-:Y:S04]  /*8b1d0*/  STL [R1+0x2294], R5 ;  /* 0x0022940501007387 */ /* 0x0007e80000100800 */
[----:B---3--:R-:W3:Y:S04]  /*8b1e0*/  LDL.LU.64 R4, [R1+0x3cb8] ;  /* 0x003cb80001047983 */ /* 0x008ee80000300a00 */
[----:B------:R1:W-:Y:S04]  /*8b1f0*/  STL.64 [R1+0x3c98], R18 ;  /* 0x003c981201007387 */ /* 0x0003e80000100a00 */
[----:B-1----:R0:W4:Y:S01]  /*8b200*/  LDL.64 R18, [R1+0x2280] ;  /* 0x0022800001127983 */ /* 0x0021220000100a00 */
[----:B------:R-:W-:-:S03]  /*8b210*/  IADD3 R6, P1, PT, R12, R9, RZ ;  /* 0x000000090c067210 */ /* 0x000fc60007f3e0ff */
[----:B----4-:R-:W2:Y:S01]  /*8b220*/  LDL R19, [R1+0xd50] ;  /* 0x000d500001137983 */ /* 0x010ea20000100800 */
[----:B------:R-:W-:-:S05]  /*8b230*/  IADD3 R22, P4, PT, R12, R13, RZ ;  /* 0x0000000d0c167210 */ /* 0x000fca0007f9e0ff */
[----:B------:R1:W-:Y:S04]  /*8b240*/  STL [R1+0x2278], R22 ;  /* 0x0022781601007387 */ /* 0x0003e80000100800 */
[----:B-1----:R-:W4:Y:S01]  /*8b250*/  LDL.LU.64 R22, [R1+0x3cb0] ;  /* 0x003cb00001167983 */ /* 0x002f220000300a00 */
[----:B--2---:R-:W-:-:S05]  /*8b260*/  IMAD.X R7, R19, 0x1, R10, P1 ;  /* 0x0000000113077824 */ /* 0x004fca00008e060a */
[----:B------:R1:W-:Y:S04]  /*8b270*/  STL.64 [R1+0x2288], R6 ;  /* 0x0022880601007387 */ /* 0x0003e80000100a00 */
[----:B-1----:R-:W2:Y:S04]  /*8b280*/  LDL.LU.64 R6, [R1+0x3ca8] ;  /* 0x003ca80001067983 */ /* 0x002ea80000300a00 */
[----:B------:R1:W-:Y:S02]  /*8b290*/  STL.64 [R1+0x3c88], R10 ;  /* 0x003c880a01007387 */ /* 0x0003e40000100a00 */
[----:B-1----:R-:W-:-:S02]  /*8b2a0*/  IADD3 R10, P1, PT, R12, R15, RZ ;  /* 0x0000000f0c0a7210 */ /* 0x002fc40007f3e0ff */
[----:B------:R-:W2:Y:S04]  /*8b2b0*/  LDL.LU R12, [R1+0x3ca0] ;  /* 0x003ca000010c7983 */ /* 0x000ea80000300800 */
[----:B------:R-:W-:Y:S04]  /*8b2c0*/  STL.64 [R1+0x3c90], R14 ;  /* 0x003c900e01007387 */ /* 0x000fe80000100a00 */
[----:B------:R1:W-:Y:S04]  /*8b2d0*/  STL [R1+0x2270], R10 ;  /* 0x0022700a01007387 */ /* 0x0003e80000100800 */
[----:B-1----:R0:W3:Y:S01]  /*8b2e0*/  LDL.64 R10, [R1+0x2278] ;  /* 0x00227800010a7983 */ /* 0x0020e20000100a00 */
[----:B--2---:R-:W-:-:S05]  /*8b2f0*/  IMAD.X R19, R19, 0x1, R12, P2 ;  /* 0x0000000113137824 */ /* 0x004fca00010e060c */
[----:B------:R1:W-:Y:S04]  /*8b300*/  STL [R1+0x2284], R19 ;  /* 0x0022841301007387 */ /* 0x0003e80000100800 */
[----:B-1----:R-:W2:Y:S04]  /*8b310*/  LDL.LU.64 R18, [R1+0x3c98] ;  /* 0x003c980001127983 */ /* 0x002ea80000300a00 */
[----:B------:R1:W-:Y:S04]  /*8b320*/  STL.64 [R1+0x3c80], R12 ;  /* 0x003c800c01007387 */ /* 0x0003e80000100a00 */
[----:B-1----:R0:W2:Y:S04]  /*8b330*/  LDL.64 R12, [R1+0x2270] ;  /* 0x00227000010c7983 */ /* 0x0020a80000100a00 */
[----:B--2---:R-:W2:Y:S04]  /*8b340*/  LDL.LU R13, [R1+0xd50] ;  /* 0x000d5000010d7983 */ /* 0x004ea80000300800 */
[----:B---3--:R1:W-:Y:S04]  /*8b350*/  STL.64 [R1+0x3c68], R4 ;  /* 0x003c680401007387 */ /* 0x0083e80000100a00 */
[----:B-1----:R-:W3:Y:S02]  /*8b360*/  LDL.LU R4, [R1+0xc68] ;  /* 0x000c680001047983 */ /* 0x002ee40000300800 */
[----:B---3--:R-:W-:-:S05]  /*8b370*/  IADD3 R14, P2, PT, R4, R9, RZ ;  /* 0x00000009040e7210 */ /* 0x008fca0007f5e0ff */
[----:B------:R1:W-:Y:S04]  /*8b380*/  STL [R1+0x2268], R14 ;  /* 0x0022680e01007387 */ /* 0x0003e80000100800 */
[----:B-1----:R-:W2:Y:S04]  /*8b390*/  LDL.LU.64 R14, [R1+0x3c90] ;  /* 0x003c9000010e7983 */ /* 0x002ea80000300a00 */
[----:B------:R1:W-:Y:S04]  /*8b3a0*/  STL.64 [R1+0x3c70], R8 ;  /* 0x003c700801007387 */ /* 0x0003e80000100a00 */
[----:B-1----:R-:W3:Y:S01]  /*8b3b0*/  LDL.64 R8, [R1+0x2268] ;  /* 0x0022680001087983 */ /* 0x002ee20000100a00 */
[----:B--2---:R-:W-:-:S02]  /*8b3c0*/  IMAD.X R11, R13, 0x1, R14, P4 ;  /* 0x000000010d0b7824 */ /* 0x004fc400020e060e */
[----:B------:R-:W-:Y:S01]  /*8b3d0*/  IMAD.X R13, R13, 0x1, R16, P1 ;  /* 0x000000010d0d7824 */ /* 0x000fe200008e0610 */
[----:B---3--:R-:W-:Y:S04]  /*8b3e0*/  STL [R1+0x3c78], R8 ;  /* 0x003c780801007387 */ /* 0x008fe80000100800 */
[----:B------:R1:W-:Y:S04]  /*8b3f0*/  STL [R1+0x227c], R11 ;  /* 0x00227c0b01007387 */ /* 0x0003e80000100800 */
[----:B-1----:R-:W2:Y:S04]  /*8b400*/  LDL.LU.64 R10, [R1+0x3c88] ;  /* 0x003c8800010a7983 */ /* 0x002ea80000300a00 */
[----:B------:R1:W-:Y:S04]  /*8b410*/  STL.64 [R1+0x3c60], R2 ;  /* 0x003c600201007387 */ /* 0x0003e80000100a00 */
[----:B-1----:R-:W3:Y:S04]  /*8b420*/  LDL R3, [R1+0xc64] ;  /* 0x000c640001037983 */ /* 0x002ee80000100800 */
[----:B------:R1:W-:Y:S04]  /*8b430*/  STL [R1+0x2274], R13 ;  /* 0x0022740d01007387 */ /* 0x0003e80000100800 */
[----:B-1----:R-:W2:Y:S01]  /*8b440*/  LDL.LU.64 R12, [R1+0x3c80] ;  /* 0x003c8000010c7983 */ /* 0x002ea20000300a00 */
[----:B------:R-:W-:-:S02]  /*8b450*/  SHF.R.S32.HI R7, RZ, 0x1f, R7 ;  /* 0x0000001fff077819 */ /* 0x000fc40000011407 */
[----:B--2---:R-:W-:-:S05]  /*8b460*/  IADD3 R8, P1, PT, R4, R13, RZ ;  /* 0x0000000d04087210 */ /* 0x004fca0007f3e0ff */
[----:B------:R1:W-:Y:S04]  /*8b470*/  STL [R1+0x2258], R8 ;  /* 0x0022580801007387 */ /* 0x0003e80000100800 */
[----:B-1----:R0:W2:Y:S01]  /*8b480*/  LDL.LU R8, [R1+0x3c78] ;  /* 0x003c780001087983 */ /* 0x0020a20000300800 */
[----:B------:R-:W-:Y:S01]  /*8b490*/  IMAD.X R9, R7, 0x1, R10, P2 ;  /* 0x0000000107097824 */ /* 0x000fe200010e060a */
[----:B------:R-:W-:-:S04]  /*8b4a0*/  IADD3 R2, P4, PT, R4, R11, RZ ;  /* 0x0000000b04027210 */ /* 0x000fc80007f9e0ff */
[----:B------:R2:W-:Y:S04]  /*8b4b0*/  STL [R1+0x226c], R9 ;  /* 0x00226c0901007387 */ /* 0x0005e80000100800 */
[----:B--2---:R-:W2:Y:S04]  /*8b4c0*/  LDL.LU.64 R8, [R1+0x3c70] ;  /* 0x003c700001087983 */ /* 0x004ea80000300a00 */
[----:B------:R1:W-:Y:S04]  /*8b4d0*/  STL.64 [R1+0x3c50], R10 ;  /* 0x003c500a01007387 */ /* 0x0003e80000100a00 */
[----:B-1----:R-:W2:Y:S01]  /*8b4e0*/  LDL.64 R10, [R1+0x2258] ;  /* 0x00225800010a7983 */ /* 0x002ea20000100a00 */
[----:B------:R-:W-:-:S03]  /*8b4f0*/  IADD3 R4, P2, PT, R4, R15, RZ ;  /* 0x0000000f04047210 */ /* 0x000fc60007f5e0ff */
[----:B--2---:R-:W-:Y:S04]  /*8b500*/  STL [R1+0x3c58], R10 ;  /* 0x003c580a01007387 */ /* 0x004fe80000100800 */
[----:B------:R1:W-:Y:S04]  /*8b510*/  STL [R1+0x2250], R4 ;  /* 0x0022500401007387 */ /* 0x0003e80000100800 */
[----:B-1----:R-:W2:Y:S01]  /*8b520*/  LDL.LU.64 R4, [R1+0x3c68] ;  /* 0x003c680001047983 */ /* 0x002ea20000300a00 */
[----:B---3--:R-:W-:-:S03]  /*8b530*/  SHF.R.S32.HI R3, RZ, 0x1f, R3 ;  /* 0x0000001fff037819 */ /* 0x008fc60000011403 */
[----:B--2---:R-:W-:Y:S04]  /*8b540*/  STL.64 [R1+0x3c48], R4 ;  /* 0x003c480401007387 */ /* 0x004fe80000100a00 */
[----:B------:R1:W-:Y:S02]  /*8b550*/  STL [R1+0xc68], R3 ;  /* 0x000c680301007387 */ /* 0x0003e40000100800 */
[----:B-1----:R-:W-:-:S05]  /*8b560*/  IMAD.X R3, R7, 0x1, R12, P4 ;  /* 0x0000000107037824 */ /* 0x002fca00020e060c */
[----:B------:R1:W-:Y:S04]  /*8b570*/  STL.64 [R1+0x2260], R2 ;  /* 0x0022600201007387 */ /* 0x0003e80000100a00 */
[----:B-1----:R-:W2:Y:S04]  /*8b580*/  LDL.LU.64 R2, [R1+0x3c60] ;  /* 0x003c600001027983 */ /* 0x002ea80000300a00 */
[----:B------:R1:W-:Y:S04]  /*8b590*/  STL [R1+0x3c38], R12 ;  /* 0x003c380c01007387 */ /* 0x0003e80000100800 */
[----:B-1----:R-:W3:Y:S02]  /*8b5a0*/  LDL.LU R12, [R1+0xc64] ;  /* 0x000c6400010c7983 */ /* 0x002ee40000300800 */
[----:B---3--:R-:W-:-:S05]  /*8b5b0*/  IADD3 R10, P4, PT, R12, R9, RZ ;  /* 0x000000090c0a7210 */ /* 0x008fca0007f9e0ff */
[----:B------:R1:W-:Y:S04]  /*8b5c0*/  STL [R1+0x2248], R10 ;  /* 0x0022480a01007387 */ /* 0x0003e80000100800 */
[----:B-1----:R0:W3:Y:S01]  /*8b5d0*/  LDL.LU R10, [R1+0x3c58] ;  /* 0x003c5800010a7983 */ /* 0x0020e20000300800 */
[----:B------:R-:W-:-:S05]  /*8b5e0*/  IMAD.X R11, R7, 0x1, R14, P1 ;  /* 0x00000001070b7824 */ /* 0x000fca00008e060e */
[----:B------:R3:W-:Y:S04]  /*8b5f0*/  STL [R1+0x225c], R11 ;  /* 0x00225c0b01007387 */ /* 0x0007e80000100800 */
[----:B---3--:R-:W3:Y:S04]  /*8b600*/  LDL.LU.64 R10, [R1+0x3c50] ;  /* 0x003c5000010a7983 */ /* 0x008ee80000300a00 */
[----:B------:R1:W-:Y:S04]  /*8b610*/  STL.64 [R1+0x3c40], R14 ;  /* 0x003c400e01007387 */ /* 0x0003e80000100a00 */
[----:B-1----:R0:W2:Y:S01]  /*8b620*/  LDL.64 R14, [R1+0x2250] ;  /* 0x00225000010e7983 */ /* 0x0020a20000100a00 */
[----:B---3--:R-:W-:-:S05]  /*8b630*/  IADD3 R4, P1, PT, R12, R11, RZ ;  /* 0x0000000b0c047210 */ /* 0x008fca0007f3e0ff */
[----:B------:R1:W-:Y:S04]  /*8b640*/  STL [R1+0x2240], R4 ;  /* 0x0022400401007387 */ /* 0x0003e80000100800 */
[----:B-1----:R-:W3:Y:S01]  /*8b650*/  LDL.LU.64 R4, [R1+0x3c48] ;  /* 0x003c480001047983 */ /* 0x002ee20000300a00 */
[----:B--2---:R-:W-:-:S05]  /*8b660*/  IMAD.X R15, R7, 0x1, R16, P2 ;  /* 0x00000001070f7824 */ /* 0x004fca00010e0610 */
[----:B------:R1:W-:Y:S04]  /*8b670*/  STL [R1+0x2254], R15 ;  /* 0x0022540f01007387 */ /* 0x0003e80000100800 */
[----:B-1----:R0:W2:Y:S04]  /*8b680*/  LDL.64 R14, [R1+0x2248] ;  /* 0x00224800010e7983 */ /* 0x0020a80000100a00 */
[----:B--2---:R-:W2:Y:S04]  /*8b690*/  LDL R15, [R1+0xc68] ;  /* 0x000c6800010f7983 */ /* 0x004ea80000100800 */
[----:B------:R1:W-:Y:S04]  /*8b6a0*/  STL.64 [R1+0x3c28], R8 ;  /* 0x003c280801007387 */ /* 0x0003e80000100a00 */
[----:B---3--:R-:W-:Y:S04]  /*8b6b0*/  STL.64 [R1+0x3c30], R4 ;  /* 0x003c300401007387 */ /* 0x008fe80000100a00 */
[----:B-1----:R0:W3:Y:S04]  /*8b6c0*/  LDL.64 R8, [R1+0x2240] ;  /* 0x0022400001087983 */ /* 0x0020e80000100a00 */
[----:B------:R1:W-:Y:S04]  /*8b6d0*/  STL.64 [R1+0x3c18], R20 ;  /* 0x003c181401007387 */ /* 0x0003e80000100a00 */
[----:B------:R-:W-:Y:S04]  /*8b6e0*/  STL [R1+0x3c20], R21 ;  /* 0x003c201501007387 */ /* 0x000fe80000100800 */
[----:B------:R-:W3:Y:S01]  /*8b6f0*/  LDL.LU R7, [R1+0x994] ;  /* 0x0009940001077983 */ /* 0x000ee20000300800 */
[----:B-1----:R-:W-:Y:S01]  /*8b700*/  IADD3 R20, P2, PT, R12, R13, RZ ;  /* 0x0000000d0c147210 */ /* 0x002fe20007f5e0ff */
[----:B--2---:R-:W-:-:S02]  /*8b710*/  IMAD.X R15, R15, 0x1, R10, P4 ;  /* 0x000000010f0f7824 */ /* 0x004fc400020e060a */
[----:B---3--:R1:W-:Y:S04]  /*8b720*/  STL [R1+0x3ba8], R7 ;  /* 0x003ba80701007387 */ /* 0x0083e80000100800 */
[----:B-1----:R-:W2:Y:S04]  /*8b730*/  LDL.LU R7, [R1+0xc60] ;  /* 0x000c600001077983 */ /* 0x002ea80000300800 */
[----:B------:R-:W-:Y:S04]  /*8b740*/  STL [R1+0x3c24], R20 ;  /* 0x003c241401007387 */ /* 0x000fe80000100800 */
[----:B------:R1:W-:Y:S04]  /*8b750*/  STL [R1+0x224c], R15 ;  /* 0x00224c0f01007387 */ /* 0x0003e80000100800 */
[----:B-1----:R-:W3:Y:S02]  /*8b760*/  LDL.LU.64 R14, [R1+0x3c40] ;  /* 0x003c4000010e7983 */ /* 0x002ee40000300a00 */
[----:B---3--:R-:W-:-:S02]  /*8b770*/  IADD3 R4, P4, PT, R12, R15, RZ ;  /* 0x0000000f0c047210 */ /* 0x008fc40007f9e0ff */
[----:B------:R-:W3:Y:S04]  /*8b780*/  LDL.LU R12, [R1+0x3c38] ;  /* 0x003c3800010c7983 */ /* 0x000ee80000300800 */
[----:B------:R1:W-:Y:S04]  /*8b790*/  STL [R1+0x2230], R4 ;  /* 0x0022300401007387 */ /* 0x0003e80000100800 */
[----:B-1----:R-:W2:Y:S04]  /*8b7a0*/  LDL.LU.64 R4, [R1+0x3c30] ;  /* 0x003c300001047983 */ /* 0x002ea80000300a00 */
[----:B--2---:R1:W-:Y:S04]  /*8b7b0*/  STL.64 [R1+0x3c10], R4 ;  /* 0x003c100401007387 */ /* 0x0043e80000100a00 */
[----:B-1----:R0:W2:Y:S01]  /*8b7c0*/  LDL.64 R4, [R1+0x2230] ;  /* 0x0022300001047983 */ /* 0x0020a20000100a00 */
[----:B------:R-:W-:-:S03]  /*8b7d0*/  SHF.R.S32.HI R9, RZ, 0x1f, R7 ;  /* 0x0000001fff097819 */ /* 0x000fc60000011407 */
[----:B--2---:R-:W3:Y:S04]  /*8b7e0*/  LDL.LU R5, [R1+0xc68] ;  /* 0x000c680001057983 */ /* 0x004ee80000300800 */
[----:B------:R3:W-:Y:S02]  /*8b7f0*/  STL [R1+0xc64], R9 ;  /* 0x000c640901007387 */ /* 0x0007e40000100800 */
[----:B---3--:R-:W-:-:S05]  /*8b800*/  IMAD.X R9, R5, 0x1, R12, P1 ;  /* 0x0000000105097824 */ /* 0x008fca00008e060c */
[----:B------:R1:W-:Y:S04]  /*8b810*/  STL [R1+0x2244], R9 ;  /* 0x0022440901007387 */ /* 0x0003e80000100800 */
[----:B-1----:R-:W2:Y:S02]  /*8b820*/  LDL.LU.64 R8, [R1+0x3c28] ;  /* 0x003c280001087983 */ /* 0x002ea40000300a00 */
[----:B--2---:R-:W-:-:S05]  /*8b830*/  IADD3 R20, P1, PT, R7, R9, RZ ;  /* 0x0000000907147210 */ /* 0x004fca0007f3e0ff */
[----:B------:R1:W-:Y:S04]  /*8b840*/  STL [R1+0x2228], R20 ;  /* 0x0022281401007387 */ /* 0x0003e80000100800 */
[----:B-1----:R-:W2:Y:S01]  /*8b850*/  LDL.LU R20, [R1+0x3c24] ;  /* 0x003c240001147983 */ /* 0x002ea20000300800 */
[----:B------:R-:W-:-:S05]  /*8b860*/  IMAD.X R21, R5, 0x1, R14, P2 ;  /* 0x0000000105157824 */ /* 0x000fca00010e060e */
[----:B--2---:R1:W-:Y:S04]  /*8b870*/  STL.64 [R1+0x2238], R20 ;  /* 0x0022381401007387 */ /* 0x0043e80000100a00 */
[----:B-1----:R0:W2:Y:S01]  /*8b880*/  LDL.LU R21, [R1+0x3c20] ;  /* 0x003c200001157983 */ /* 0x0020a20000300800 */
[----:B------:R-:W-:Y:S01]  /*8b890*/  IADD3 R20, P2, PT, R7, R11, RZ ;  /* 0x0000000b07147210 */ /* 0x000fe20007f5e0ff */
[----:B------:R-:W-:Y:S02]  /*8b8a0*/  IMAD.X R5, R5, 0x1, R16, P4 ;  /* 0x0000000105057824 */ /* 0x000fe400020e0610 */
[----:B------:R1:W-:Y:S04]  /*8b8b0*/  STL.64 [R1+0x3c00], R14 ;  /* 0x003c000e01007387 */ /* 0x0003e80000100a00 */
[----:B-1----:R0:W3:Y:S04]  /*8b8c0*/  LDL.64 R14, [R1+0x2228] ;  /* 0x00222800010e7983 */ /* 0x0020e80000100a00 */
[----:B------:R2:W-:Y:S04]  /*8b8d0*/  STL [R1+0x2220], R20 ;  /* 0x0022201401007387 */ /* 0x0005e80000100800 */
[----:B--2---:R-:W2:Y:S04]  /*8b8e0*/  LDL.LU.64 R20, [R1+0x3c18] ;  /* 0x003c180001147983 */ /* 0x004ea80000300a00 */
[----:B------:R1:W-:Y:S04]  /*8b8f0*/  STL.64 [R1+0x3c08], R10 ;  /* 0x003c080a01007387 */ /* 0x0003e80000100a00 */
[----:B------:R0:W-:Y:S01]  /*8b900*/  STL [R1+0x2234], R5 ;  /* 0x0022340501007387 */ /* 0x0001e20000100800 */
[----:B-1----:R-:W-:-:S03]  /*8b910*/  IADD3 R10, P4, PT, R7, R13, RZ ;  /* 0x0000000d070a7210 */ /* 0x002fc60007f9e0ff */
[----:B0-----:R-:W2:Y:S04]  /*8b920*/  LDL.LU.64 R4, [R1+0x3c10] ;  /* 0x003c100001047983 */ /* 0x001ea80000300a00 */
[----:B------:R0:W-:Y:S04]  /*8b930*/  STL.64 [R1+0x3bf8], R8 ;  /* 0x003bf80801007387 */ /* 0x0001e80000100a00 */
[----:B0-----:R0:W2:Y:S04]  /*8b940*/  LDL.64 R8, [R1+0x2220] ;  /* 0x0022200001087983 */ /* 0x0010a80000100a00 */
[----:B------:R-:W-:Y:S04]  /*8b950*/  STL.64 [R1+0x3bf0], R16 ;  /* 0x003bf01001007387 */ /* 0x000fe80000100a00 */
[----:B------:R1:W-:Y:S04]  /*8b960*/  STL [R1+0x2218], R10 ;  /* 0x0022180a01007387 */ /* 0x0003e80000100800 */
[----:B-1----:R-:W2:Y:S01]  /*8b970*/  LDL.LU.64 R10, [R1+0x3c08] ;  /* 0x003c0800010a7983 */ /* 0x002ea20000300a00 */
[----:B---3--:R-:W-:-:S05]  /*8b980*/  SHF.R.S32.HI R15, RZ, 0x1f, R7 ;  /* 0x0000001fff0f7819 */ /* 0x008fca0000011407 */
[----:B--2---:R-:W-:-:S05]  /*8b990*/  IMAD.X R15, R15, 0x1, R10, P1 ;  /* 0x000000010f0f7824 */ /* 0x004fca00008e060a */
[----:B------:R1:W-:Y:S04]  /*8b9a0*/  STL [R1+0x222c], R15 ;  /* 0x00222c0f01007387 */ /* 0x0003e80000100800 */
[----:B-1----:R-:W2:Y:S04]  /*8b9b0*/  LDL.LU.64 R14, [R1+0x3c00] ;  /* 0x003c0000010e7983 */ /* 0x002ea80000300a00 */
[----:B------:R1:W-:Y:S04]  /*8b9c0*/  STL.64 [R1+0x3be8], R10 ;  /* 0x003be80a01007387 */ /* 0x0003e80000100a00 */
[----:B-1----:R0:W2:Y:S04]  /*8b9d0*/  LDL.64 R10, [R1+0x2218] ;  /* 0x00221800010a7983 */ /* 0x0020a80000100a00 */
[----:B------:R1:W-:Y:S04]  /*8b9e0*/  STL.64 [R1+0x3bd8], R28 ;  /* 0x003bd81c01007387 */ /* 0x0003e80000100a00 */
[----:B-1----:R-:W3:Y:S04]  /*8b9f0*/  LDL.LU R29, [R1+0xc64] ;  /* 0x000c6400011d7983 */ /* 0x002ee80000300800 */
[----:B------:R1:W-:Y:S04]  /*8ba00*/  STL.64 [R1+0x3be0], R20 ;  /* 0x003be01401007387 */ /* 0x0003e80000100a00 */
[----:B-1----:R-:W2:Y:S01]  /*8ba10*/  LDL R20, [R1+0x99c] ;  /* 0x00099c0001147983 */ /* 0x002ea20000100800 */
[----:B---3--:R-:W-:-:S05]  /*8ba20*/  IMAD.X R9, R29, 0x1, R12, P2 ;  /* 0x000000011d097824 */ /* 0x008fca00010e060c */
[----:B------:R1:W-:Y:S04]  /*8ba30*/  STL [R1+0x2224], R9 ;  /* 0x0022240901007387 */ /* 0x0003e80000100800 */
[----:B-1----:R-:W3:Y:S01]  /*8ba40*/  LDL.LU.64 R8, [R1+0x3bf8] ;  /* 0x003bf80001087983 */ /* 0x002ee20000300a00 */
[----:B--2---:R-:W-:Y:S01]  /*8ba50*/  IMAD.X R11, R29, 0x1, R14, P4 ;  /* 0x000000011d0b7824 */ /* 0x004fe200020e060e */
[----:B---3--:R-:W-:-:S05]  /*8ba60*/  IADD3 R16, P2, PT, R20, R9, RZ ;  /* 0x0000000914107210 */ /* 0x008fca0007f5e0ff */
[----:B------:R1:W-:Y:S04]  /*8ba70*/  STL [R1+0x2210], R16 ;  /* 0x0022101001007387 */ /* 0x0003e80000100800 */
[----:B-1----:R-:W2:Y:S04]  /*8ba80*/  LDL.LU.64 R16, [R1+0x3bf0] ;  /* 0x003bf00001107983 */ /* 0x002ea80000300a00 */
[----:B------:R1:W-:Y:S04]  /*8ba90*/  STL [R1+0x221c], R11 ;  /* 0x00221c0b01007387 */ /* 0x0003e80000100800 */
[----:B-1----:R-:W3:Y:S01]  /*8baa0*/  LDL.LU.64 R10, [R1+0x3be8] ;  /* 0x003be800010a7983 */ /* 0x002ee20000300a00 */
[----:B------:R-:W-:-:S02]  /*8bab0*/  IADD3 R28, P1, PT, R7, R15, RZ ;  /* 0x0000000f071c7210 */ /* 0x000fc40007f3e0ff */
[----:B------:R-:W-:Y:S01]  /*8bac0*/  SHF.R.S32.HI R7, RZ, 0x1f, R20 ;  /* 0x0000001fff077819 */ /* 0x000fe20000011414 */
[----:B------:R1:W-:Y:S04]  /*8bad0*/  STL.64 [R1+0x3bd0], R14 ;  /* 0x003bd00e01007387 */ /* 0x0003e80000100a00 */
[----:B-1----:R0:W4:Y:S01]  /*8bae0*/  LDL.64 R14, [R1+0x2210] ;  /* 0x00221000010e7983 */ /* 0x0021220000100a00 */
[----:B--2---:R-:W-:Y:S01]  /*8baf0*/  IMAD.X R29, R29, 0x1, R16, P1 ;  /* 0x000000011d1d7824 */ /* 0x004fe200008e0610 */
[----:B---3--:R-:W-:-:S05]  /*8bb00*/  IADD3 R20, P4, PT, R20, R11, RZ ;  /* 0x0000000b14147210 */ /* 0x008fca0007f9e0ff */
[----:B------:R1:W-:Y:S04]  /*8bb10*/  STL [R1+0x2208], R20 ;  /* 0x0022081401007387 */ /* 0x0003e80000100800 */
[----:B-1----:R-:W2:Y:S04]  /*8bb20*/  LDL.LU.64 R20, [R1+0x3be0] ;  /* 0x003be00001147983 */ /* 0x002ea80000300a00 */
[----:B------:R1:W-:Y:S04]  /*8bb30*/  STL.64 [R1+0x2200], R28 ;  /* 0x0022001c01007387 */ /* 0x0003e80000100a00 */
[----:B-1----:R-:W3:Y:S01]  /*8bb40*/  LDL.LU.64 R28, [R1+0x3bd8] ;  /* 0x003bd800011c7983 */ /* 0x002ee20000300a00 */
[----:B----4-:R-:W-:-:S03]  /*8bb50*/  IMAD.X R15, R7, 0x1, R10, P2 ;  /* 0x00000001070f7824 */ /* 0x010fc600010e060a */
[----:B------:R1:W-:Y:S04]  /*8bb60*/  STL.64 [R1+0x3bc8], R18 ;  /* 0x003bc81201007387 */ /* 0x0003e80000100a00 */
[----:B-1----:R-:W4:Y:S04]  /*8bb70*/  LDL.LU R18, [R1+0x99c] ;  /* 0x00099c0001127983 */ /* 0x002f280000300800 */
[----:B---3--:R-:W-:Y:S04]  /*8bb80*/  STL.64 [R1+0x3bb0], R28 ;  /* 0x003bb01c01007387 */ /* 0x008fe80000100a00 */
[----:B--2---:R1:W-:Y:S04]  /*8bb90*/  STL.64 [R1+0x3bb8], R20 ;  /* 0x003bb81401007387 */ /* 0x0043e80000100a00 */
[----:B-1----:R-:W2:Y:S04]  /*8bba0*/  LDL R20, [R1+0x998] ;  /* 0x0009980001147983 */ /* 0x002ea80000100800 */
[----:B------:R1:W-:Y:S04]  /*8bbb0*/  STL.64 [R1+0x3bc0], R8 ;  /* 0x003bc00801007387 */ /* 0x0003e80000100a00 */
[----:B-1----:R0:W3:Y:S04]  /*8bbc0*/  LDL.64 R8, [R1+0x2208] ;  /* 0x0022080001087983 */ /* 0x0020e80000100a00 */
[----:B------:R1:W-:Y:S04]  /*8bbd0*/  STL [R1+0x2214], R15 ;  /* 0x0022140f01007387 */ /* 0x0003e80000100800 */
[----:B-1----:R-:W3:Y:S01]  /*8bbe0*/  LDL.LU.64 R14, [R1+0x3bd0] ;  /* 0x003bd000010e7983 */ /* 0x002ee20000300a00 */
[----:B----4-:R-:W-:-:S02]  /*8bbf0*/  IADD3 R28, P1, PT, R18, R13, RZ ;  /* 0x0000000d121c7210 */ /* 0x010fc40007f3e0ff */
[----:B--2---:R-:W-:Y:S01]  /*8bc00*/  SHF.R.S32.HI R29, RZ, 0x1f, R20 ;  /* 0x0000001fff1d7819 */ /* 0x004fe20000011414 */
[----:B---3--:R-:W-:Y:S01]  /*8bc10*/  IMAD.X R9, R7, 0x1, R12, P4 ;  /* 0x0000000107097824 */ /* 0x008fe200020e060c */
[----:B------:R-:W-:-:S05]  /*8bc20*/  IADD3 R18, P2, PT, R18, R15, RZ ;  /* 0x0000000f12127210 */ /* 0x000fca0007f5e0ff */
[----:B------:R1:W-:Y:S04]  /*8bc30*/  STL [R1+0x21f0], R18 ;  /* 0x0021f01201007387 */ /* 0x0003e80000100800 */
[----:B-1----:R-:W2:Y:S04]  /*8bc40*/  LDL.LU.64 R18, [R1+0x3bc8] ;  /* 0x003bc80001127983 */ /* 0x002ea80000300a00 */
[----:B------:R-:W-:Y:S04]  /*8bc50*/  STL [R1+0x99c], R29 ;  /* 0x00099c1d01007387 */ /* 0x000fe80000100800 */
[----:B------:R1:W-:Y:S04]  /*8bc60*/  STL [R1+0x220c], R9 ;  /* 0x00220c0901007387 */ /* 0x0003e80000100800 */
[----:B-1----:R-:W3:Y:S04]  /*8bc70*/  LDL.LU.64 R8, [R1+0x3bc0] ;  /* 0x003bc00001087983 */ /* 0x002ee80000300a00 */
[----:B------:R1:W-:Y:S04]  /*8bc80*/  STL.64 [R1+0x3ba0], R12 ;  /* 0x003ba00c01007387 */ /* 0x0003e80000100a00 */
[----:B-1----:R-:W4:Y:S01]  /*8bc90*/  LDL.64 R12, [R1+0x21f0] ;  /* 0x0021f000010c7983 */ /* 0x002f220000100a00 */
[----:B---3--:R-:W-:-:S03]  /*8bca0*/  IADD3 R20, P4, PT, R20, R9, RZ ;  /* 0x0000000914147210 */ /* 0x008fc60007f9e0ff */
[----:B----4-:R-:W-:Y:S04]  /*8bcb0*/  STL [R1+0x3bac], R12 ;  /* 0x003bac0c01007387 */ /* 0x010fe80000100800 */
[----:B------:R1:W-:Y:S04]  /*8bcc0*/  STL [R1+0x21e8], R20 ;  /* 0x0021e81401007387 */ /* 0x0003e80000100800 */
[----:B-1----:R-:W3:Y:S01]  /*8bcd0*/  LDL.LU.64 R20, [R1+0x3bb8] ;  /* 0x003bb80001147983 */ /* 0x002ee20000300a00 */
[----:B------:R-:W-:-:S05]  /*8bce0*/  IMAD.X R29, R7, 0x1, R14, P1 ;  /* 0x00000001071d7824 */ /* 0x000fca00008e060e */
[----:B------:R1:W-:Y:S04]  /*8bcf0*/  STL.64 [R1+0x21f8], R28 ;  /* 0x0021f81c01007387 */ /* 0x0003e80000100a00 */
[----:B-1----:R-:W4:Y:S04]  /*8bd00*/  LDL.LU.64 R28, [R1+0x3bb0] ;  /* 0x003bb000011c7983 */ /* 0x002f280000300a00 */
[----:B------:R1:W-:Y:S04]  /*8bd10*/  STL.64 [R1+0x3b98], R14 ;  /* 0x003b980e01007387 */ /* 0x0003e80000100a00 */
[----:B-1----:R0:W2:Y:S04]  /*8bd20*/  LDL.64 R14, [R1+0x21e8] ;  /* 0x0021e800010e7983 */ /* 0x0020a80000100a00 */
[----:B---3--:R1:W-:Y:S04]  /*8bd30*/  STL.64 [R1+0x3b68], R20 ;  /* 0x003b681401007387 */ /* 0x0083e80000100a00 */
[----:B-1----:R-:W3:Y:S02]  /*8bd40*/  LDL.LU R21, [R1+0x998] ;  /* 0x0009980001157983 */ /* 0x002ee40000300800 */
[----:B---3--:R-:W-:-:S05]  /*8bd50*/  IADD3 R12, P1, PT, R21, R11, RZ ;  /* 0x0000000b150c7210 */ /* 0x008fca0007f3e0ff */
[----:B------:R1:W-:Y:S04]  /*8bd60*/  STL [R1+0x21e0], R12 ;  /* 0x0021e00c01007387 */ /* 0x0003e80000100800 */
[----:B-1----:R0:W3:Y:S01]  /*8bd70*/  LDL.LU R12, [R1+0x3bac] ;  /* 0x003bac00010c7983 */ /* 0x0020e20000300800 */
[----:B------:R-:W-:-:S03]  /*8bd80*/  IMAD.X R13, R7, 0x1, R16, P2 ;  /* 0x00000001070d7824 */ /* 0x000fc600010e0610 */
[----:B------:R-:W2:Y:S04]  /*8bd90*/  LDL.LU R7, [R1+0x3ba8] ;  /* 0x003ba80001077983 */ /* 0x000ea80000300800 */
[----:B------:R3:W-:Y:S04]  /*8bda0*/  STL [R1+0x21f4], R13 ;  /* 0x0021f40d01007387 */ /* 0x0007e80000100800 */
[----:B---3--:R-:W3:Y:S04]  /*8bdb0*/  LDL.LU.64 R12, [R1+0x3ba0] ;  /* 0x003ba000010c7983 */ /* 0x008ee80000300a00 */
[----:B------:R-:W-:Y:S04]  /*8bdc0*/  STL.64 [R1+0x3b78], R16 ;  /* 0x003b781001007387 */ /* 0x000fe80000100a00 */
[----:B------:R-:W-:Y:S04]  /*8bdd0*/  STL [R1+0x3b80], R17 ;  /* 0x003b801101007387 */ /* 0x000fe80000100800 */
[----:B------:R1:W-:Y:S04]  /*8bde0*/  STL [R1+0x3b70], R3 ;  /* 0x003b700301007387 */ /* 0x0003e80000100800 */
[----:B-1----:R-:W3:Y:S04]  /*8bdf0*/  LDL.LU R3, [R1+0x99c] ;  /* 0x00099c0001037983 */ /* 0x002ee80000300800 */
[----:B------:R-:W-:Y:S04]  /*8be00*/  STL.64 [R1+0x3b88], R22 ;  /* 0x003b881601007387 */ /* 0x000fe80000100a00 */
[----:B------:R1:W-:Y:S04]  /*8be10*/  STL [R1+0x3b90], R23 ;  /* 0x003b901701007387 */ /* 0x0003e80000100800 */
[----:B-1----:R0:W4:Y:S01]  /*8be20*/  LDL.64 R22, [R1+0x21e0] ;  /* 0x0021e00001167983 */ /* 0x0021220000100a00 */
[----:B--2---:R-:W-:Y:S01]  /*8be30*/  SHF.R.S32.HI R17, RZ, 0x1f, R7 ;  /* 0x0000001fff117819 */ /* 0x004fe20000011407 */
[----:B---3--:R-:W-:-:S05]  /*8be40*/  IMAD.X R15, R3, 0x1, R10, P4 ;  /* 0x00000001030f7824 */ /* 0x008fca00020e060a */
[----:B------:R1:W-:Y:S04]  /*8be50*/  STL [R1+0x21ec], R15 ;  /* 0x0021ec0f01007387 */ /* 0x0003e80000100800 */
[----:B-1----:R-:W2:Y:S01]  /*8be60*/  LDL.LU.64 R14, [R1+0x3b98] ;  /* 0x003b9800010e7983 */ /* 0x002ea20000300a00 */
[----:B----4-:R-:W-:-:S03]  /*8be70*/  IMAD.X R23, R3, 0x1, R12, P1 ;  /* 0x0000000103177824 */ /* 0x010fc600008e060c */
[----:B------:R-:W-:Y:S04]  /*8be80*/  STL [R1+0x998], R17 ;  /* 0x0009981101007387 */ /* 0x000fe80000100800 */
[----:B------:R1:W-:Y:S04]  /*8be90*/  STL [R1+0x21e4], R23 ;  /* 0x0021e41701007387 */ /* 0x0003e80000100800 */
[----:B-1----:R0:W3:Y:S01]  /*8bea0*/  LDL.LU R23, [R1+0x3b90] ;  /* 0x003b900001177983 */ /* 0x0020e20000300800 */
[----:B------:R-:W-:Y:S02]  /*8beb0*/  IADD3 R16, P2, PT, R21, R13, RZ ;  /* 0x0000000d15107210 */ /* 0x000fe40007f5e0ff */
[----:B------:R-:W-:-:S05]  /*8bec0*/  IADD3 R22, P1, PT, R7, R9, RZ ;  /* 0x0000000907167210 */ /* 0x000fca0007f3e0ff */
[----:B------:R3:W-:Y:S01]  /*8bed0*/  STL [R1+0x21c8], R22 ;  /* 0x0021c81601007387 */ /* 0x0007e20000100800 */
[----:B--2---:R-:W-:-:S03]  /*8bee0*/  IMAD.X R17, R3, 0x1, R14, P2 ;  /* 0x0000000103117824 */ /* 0x004fc600010e060e */
[----:B---3--:R-:W2:Y:S04]  /*8bef0*/  LDL.LU.64 R22, [R1+0x3b88] ;  /* 0x003b880001167983 */ /* 0x008ea80000300a00 */
[----:B------:R1:W-:Y:S04]  /*8bf00*/  STL.64 [R1+0x21d8], R16 ;  /* 0x0021d81001007387 */ /* 0x0003e80000100a00 */
[----:B-1----:R0:W3:Y:S01]  /*8bf10*/  LDL.LU R17, [R1+0x3b80] ;  /* 0x003b800001117983 */ /* 0x0020e20000300800 */
[----:B------:R-:W-:-:S03]  /*8bf20*/  IADD3 R16, P2, PT, R7, R11, RZ ;  /* 0x0000000b07107210 */ /* 0x000fc60007f5e0ff */
[----:B------:R-:W-:Y:S04]  /*8bf30*/  STL.64 [R1+0x3b60], R14 ;  /* 0x003b600e01007387 */ /* 0x000fe80000100a00 */
[----:B------:R3:W-:Y:S04]  /*8bf40*/  STL [R1+0x21c0], R16 ;  /* 0x0021c01001007387 */ /* 0x0007e80000100800 */
[----:B---3--:R-:W3:Y:S01]  /*8bf50*/  LDL.LU.64 R16, [R1+0x3b78] ;  /* 0x003b780001107983 */ /* 0x008ee20000300a00 */
[----:B------:R-:W-:-:S05]  /*8bf60*/  IADD3 R20, P4, PT, R21, R15, RZ ;  /* 0x0000000f15147210 */ /* 0x000fca0007f9e0ff */
[----:B---3--:R-:W-:Y:S02]  /*8bf70*/  IMAD.X R21, R3, 0x1, R16, P4 ;  /* 0x0000000103157824 */ /* 0x008fe400020e0610 */
[----:B------:R-:W3:Y:S04]  /*8bf80*/  LDL.LU R3, [R1+0x3b70] ;  /* 0x003b700001037983 */ /* 0x000ee80000300800 */
[----:B------:R1:W-:Y:S04]  /*8bf90*/  STL.64 [R1+0x21d0], R20 ;  /* 0x0021d01401007387 */ /* 0x0003e80000100a00 */
[----:B-1----:R-:W4:Y:S01]  /*8bfa0*/  LDL.LU.64 R20, [R1+0x3b68] ;  /* 0x003b680001147983 */ /* 0x002f220000300a00 */
[----:B------:R-:W-:-:S03]  /*8bfb0*/  IADD3 R14, P4, PT, R7, R13, RZ ;  /* 0x0000000d070e7210 */ /* 0x000fc60007f9e0ff */
[----:B----4-:R1:W-:Y:S04]  /*8bfc0*/  STL.64 [R1+0x3b58], R20 ;  /* 0x003b581401007387 */ /* 0x0103e80000100a00 */
[----:B-1----:R0:W4:Y:S04]  /*8bfd0*/  LDL.64 R20, [R1+0x21c0] ;  /* 0x0021c00001147983 */ /* 0x0021280000100a00 */
[----:B---3--:R1:W-:Y:S04]  /*8bfe0*/  STL.64 [R1+0x3b38], R2 ;  /* 0x003b380201007387 */ /* 0x0083e80000100a00 */
[----:B-1----:R0:W3:Y:S04]  /*8bff0*/  LDL.64 R2, [R1+0x21c8] ;  /* 0x0021c80001027983 */ /* 0x0020e80000100a00 */
[----:B------:R1:W-:Y:S04]  /*8c000*/  STL [R1+0x21b8], R14 ;  /* 0x0021b80e01007387 */ /* 0x0003e80000100800 */
[----:B-1----:R-:W2:Y:S04]  /*8c010*/  LDL.LU.64 R14, [R1+0x3b60] ;  /* 0x003b6000010e7983 */ /* 0x002ea80000300a00 */
[----:B------:R1:W-:Y:S01]  /*8c020*/  STL.64 [R1+0x3b48], R10 ;  /* 0x003b480a01007387 */ /* 0x0003e20000100a00 */
[----:B----4-:R-:W-:-:S05]  /*8c030*/  SHF.R.S32.HI R21, RZ, 0x1f, R7 ;  /* 0x0000001fff157819 */ /* 0x010fca0000011407 */
[----:B---3--:R-:W-:Y:S02]  /*8c040*/  IMAD.X R3, R21, 0x1, R10, P1 ;  /* 0x0000000115037824 */ /* 0x008fe400008e060a */
[----:B-1----:R-:W3:Y:S04]  /*8c050*/  LDL.64 R10, [R1+0x21b8] ;  /* 0x0021b800010a7983 */ /* 0x002ee80000100a00 */
[----:B---3--:R-:W-:Y:S04]  /*8c060*/  STL [R1+0x3b50], R10 ;  /* 0x003b500a01007387 */ /* 0x008fe80000100800 */
[----:B------:R1:W-:Y:S04]  /*8c070*/  STL [R1+0x21cc], R3 ;  /* 0x0021cc0301007387 */ /* 0x0003e80000100800 */
[----:B-1----:R-:W3:Y:S04]  /*8c080*/  LDL.LU R3, [R1+0x998] ;  /* 0x0009980001037983 */ /* 0x002ee80000300800 */
[----:B------:R1:W-:Y:S04]  /*8c090*/  STL.64 [R1+0x3b40], R16 ;  /* 0x003b401001007387 */ /* 0x0003e80000100a00 */
[----:B-1----:R-:W4:Y:S04]  /*8c0a0*/  LDL R16, [R1+0x990] ;  /* 0x0009900001107983 */ /* 0x002f280000100800 */
[----:B------:R1:W-:Y:S04]  /*8c0b0*/  STL [R1+0x3af8], R6 ;  /* 0x003af80601007387 */ /* 0x0003e80000100800 */
[----:B-1----:R-:W2:Y:S01]  /*8c0c0*/  LDL.LU R6, [R1+0x8ac] ;  /* 0x0008ac0001067983 */ /* 0x002ea20000300800 */
[----:B---3--:R-:W-:-:S05]  /*8c0d0*/  IMAD.X R21, R3, 0x1, R12, P2 ;  /* 0x0000000103157824 */ /* 0x008fca00010e060c */
[----:B------:R1:W-:Y:S04]  /*8c0e0*/  STL [R1+0x21c4], R21 ;  /* 0x0021c41501007387 */ /* 0x0003e80000100800 */
[----:B-1----:R-:W3:Y:S01]  /*8c0f0*/  LDL.LU.64 R20, [R1+0x3b58] ;  /* 0x003b580001147983 */ /* 0x002ee20000300a00 */
[----:B----4-:R-:W-:-:S05]  /*8c100*/  IADD3 R10, P2, PT, R16, R9, RZ ;  /* 0x00000009100a7210 */ /* 0x010fca0007f5e0ff */
[----:B------:R1:W-:Y:S04]  /*8c110*/  STL [R1+0x21a8], R10 ;  /* 0x0021a80a01007387 */ /* 0x0003e80000100800 */
[----:B-1----:R0:W4:Y:S01]  /*8c120*/  LDL.LU R10, [R1+0x3b50] ;  /* 0x003b5000010a7983 */ /* 0x0021220000300800 */
[----:B--2---:R-:W-:-:S05]  /*8c130*/  IMAD.X R11, R3, 0x1, R14, P4 ;  /* 0x00000001030b7824 */ /* 0x004fca00020e060e */
[----:B------:R4:W-:Y:S04]  /*8c140*/  STL [R1+0x21bc], R11 ;  /* 0x0021bc0b01007387 */ /* 0x0009e80000100800 */
[----:B----4-:R-:W2:Y:S01]  /*8c150*/  LDL.LU.64 R10, [R1+0x3b48] ;  /* 0x003b4800010a7983 */ /* 0x010ea20000300a00 */
[----:B------:R-:W-:Y:S02]  /*8c160*/  IADD3 R2, P1, PT, R7, R15, RZ ;  /* 0x0000000f07027210 */ /* 0x000fe40007f3e0ff */
[----:B------:R-:W-:Y:S02]  /*8c170*/  SHF.R.S32.HI R7, RZ, 0x1f, R16 ;  /* 0x0000001fff077819 */ /* 0x000fe40000011410 */
[----:B--2---:R-:W-:-:S05]  /*8c180*/  IADD3 R16, P4, PT, R16, R11, RZ ;  /* 0x0000000b10107210 */ /* 0x004fca0007f9e0ff */
[----:B------:R1:W-:Y:S04]  /*8c190*/  STL [R1+0x21a0], R16 ;  /* 0x0021a01001007387 */ /* 0x0003e80000100800 */
[----:B-1----:R-:W2:Y:S02]  /*8c1a0*/  LDL.LU.64 R16, [R1+0x3b40] ;  /* 0x003b400001107983 */ /* 0x002ea40000300a00 */
[----:B--2---:R-:W-:-:S05]  /*8c1b0*/  IMAD.X R3, R3, 0x1, R16, P1 ;  /* 0x0000000103037824 */ /* 0x004fca00008e0610 */
[----:B------:R1:W-:Y:S04]  /*8c1c0*/  STL.64 [R1+0x21b0], R2 ;  /* 0x0021b00201007387 */ /* 0x0003e80000100a00 */
[----:B-1----:R-:W2:Y:S04]  /*8c1d0*/  LDL.LU.64 R2, [R1+0x3b38] ;  /* 0x003b380001027983 */ /* 0x002ea80000300a00 */
[----:B--2---:R-:W-:Y:S04]  /*8c1e0*/  STL.64 [R1+0x3b20], R2 ;  /* 0x003b200201007387 */ /* 0x004fe80000100a00 */
[----:B------:R1:W-:Y:S04]  /*8c1f0*/  STL.64 [R1+0x3b30], R8 ;  /* 0x003b300801007387 */ /* 0x0003e80000100a00 */
[----:B-1----:R0:W2:Y:S04]  /*8c200*/  LDL.64 R8, [R1+0x21a0] ;  /* 0x0021a00001087983 */ /* 0x0020a80000100a00 */
[----:B--2---:R-:W2:Y:S04]  /*8c210*/  LDL.LU R9, [R1+0x990] ;  /* 0x0009900001097983 */ /* 0x004ea80000300800 */
[----:B------:R-:W-:Y:S04]  /*8c220*/  STL.64 [R1+0x3b18], R16 ;  /* 0x003b181001007387 */ /* 0x000fe80000100a00 */
[----:B------:R-:W-:Y:S04]  /*8c230*/  STL [R1+0x3b28], R17 ;  /* 0x003b281101007387 */ /* 0x000fe80000100800 */
[----:B------:R1:W-:Y:S04]  /*8c240*/  STL.64 [R1+0x3b10], R4 ;  /* 0x003b100401007387 */ /* 0x0003e80000100a00 */
[----:B-1----:R0:W4:Y:S01]  /*8c250*/  LDL.64 R4, [R1+0x21a8] ;  /* 0x0021a80001047983 */ /* 0x0021220000100a00 */
[----:B------:R-:W-:-:S02]  /*8c260*/  SHF.R.S32.HI R3, RZ, 0x1f, R6 ;  /* 0x0000001fff037819 */ /* 0x000fc40000011406 */
[----:B--2---:R-:W-:Y:S01]  /*8c270*/  IADD3 R2, P1, PT, R9, R13, RZ ;  /* 0x0000000d09027210 */ /* 0x004fe20007f3e0ff */
[----:B----4-:R-:W-:Y:S01]  /*8c280*/  IMAD.X R5, R7, 0x1, R10, P2 ;  /* 0x0000000107057824 */ /* 0x010fe200010e060a */
[----:B------:R-:W-:Y:S01]  /*8c290*/  IADD3 R4, P2, PT, R9, R15, RZ ;  /* 0x0000000f09047210 */ /* 0x000fe20007f5e0ff */
[----:B------:R-:W-:-:S03]  /*8c2a0*/  IMAD.X R9, R7, 0x1, R12, P4 ;  /* 0x0000000107097824 */ /* 0x000fc600020e060c */
[----:B------:R-:W-:Y:S04]  /*8c2b0*/  STL [R1+0x21ac], R5 ;  /* 0x0021ac0501007387 */ /* 0x000fe80000100800 */
[----:B------:R1:W-:Y:S04]  /*8c2c0*/  STL [R1+0x21a4], R9 ;  /* 0x0021a40901007387 */ /* 0x0003e80000100800 */
[----:B------:R2:W-:Y:S04]  /*8c2d0*/  STL [R1+0x990], R3 ;  /* 0x0009900301007387 */ /* 0x0005e80000100800 */
[----:B-1----:R-:W4:Y:S01]  /*8c2e0*/  LDL.LU.64 R8, [R1+0x3b30] ;  /* 0x003b300001087983 */ /* 0x002f220000300a00 */
[----:B--2---:R-:W-:Y:S01]  /*8c2f0*/  IMAD.X R3, R7, 0x1, R14, P1 ;  /* 0x0000000107037824 */ /* 0x004fe200008e060e */
[----:B----4-:R-:W-:-:S05]  /*8c300*/  IADD3 R16, P4, PT, R6, R9, RZ ;  /* 0x0000000906107210 */ /* 0x010fca0007f9e0ff */
[----:B------:R-:W-:Y:S04]  /*8c310*/  STL [R1+0x2188], R16 ;  /* 0x0021881001007387 */ /* 0x000fe80000100800 */
[----:B------:R0:W2:Y:S04]  /*8c320*/  LDL.LU R17, [R1+0x3b28] ;  /* 0x003b280001117983 */ /* 0x0000a80000300800 */
[----:B------:R1:W-:Y:S04]  /*8c330*/  STL.64 [R1+0x2198], R2 ;  /* 0x0021980201007387 */ /* 0x0003e80000100a00 */
[----:B-1----:R-:W4:Y:S04]  /*8c340*/  LDL.LU.64 R2, [R1+0x3b20] ;  /* 0x003b200001027983 */ /* 0x002f280000300a00 */
[----:B------:R1:W-:Y:S04]  /*8c350*/  STL.64 [R1+0x3b00], R14 ;  /* 0x003b000e01007387 */ /* 0x0003e80000100a00 */
[----:B-1----:R-:W2:Y:S01]  /*8c360*/  LDL.64 R14, [R1+0x2188] ;  /* 0x00218800010e7983 */ /* 0x002ea20000100a00 */
[----:B------:R-:W-:-:S03]  /*8c370*/  IADD3 R16, P1, PT, R6, R11, RZ ;  /* 0x0000000b06107210 */ /* 0x000fc60007f3e0ff */
[----:B--2---:R-:W-:Y:S04]  /*8c380*/  STL [R1+0x3b08], R14 ;  /* 0x003b080e01007387 */ /* 0x004fe80000100800 */
[----:B----4-:R-:W-:Y:S04]  /*8c390*/  STL.64 [R1+0x3af0], R2 ;  /* 0x003af00201007387 */ /* 0x010fe80000100a00 */
[----:B------:R1:W-:Y:S04]  /*8c3a0*/  STL [R1+0x2180], R16 ;  /* 0x0021801001007387 */ /* 0x0003e80000100800 */
[----:B-1----:R-:W2:Y:S02]  /*8c3b0*/  LDL.LU.64 R16, [R1+0x3b18] ;  /* 0x003b180001107983 */ /* 0x002ea40000300a00 */
[----:B--2---:R-:W-:-:S05]  /*8c3c0*/  IMAD.X R5, R7, 0x1, R16, P2 ;  /* 0x0000000107057824 */ /* 0x004fca00010e0610 */
[----:B------:R1:W-:Y:S04]  /*8c3d0*/  STL.64 [R1+0x2190], R4 ;  /* 0x0021900401007387 */ /* 0x0003e80000100a00 */
[----:B-1----:R-:W2:Y:S04]  /*8c3e0*/  LDL.LU.64 R4, [R1+0x3b10] ;  /* 0x003b100001047983 */ /* 0x002ea80000300a00 */
[----:B------:R1:W-:Y:S04]  /*8c3f0*/  STL.64 [R1+0x3ae8], R8 ;  /* 0x003ae80801007387 */ /* 0x0003e80000100a00 */
[----:B-1----:R0:W4:Y:S04]  /*8c400*/  LDL.64 R8, [R1+0x2180] ;  /* 0x0021800001087983 */ /* 0x0021280000100a00 */
[----:B------:R-:W2:Y:S01]  /*8c410*/  LDL.LU R7, [R1+0x34c] ;  /* 0x00034c0001077983 */ /* 0x000ea20000300800 */
[----:B------:R-:W-:-:S03]  /*8c420*/  IADD3 R14, P2, PT, R6, R13, RZ ;  /* 0x0000000d060e7210 */ /* 0x000fc60007f5e0ff */
[----:B--2---:R1:W-:Y:S04]  /*8c430*/  STL [R1+0x3ad0], R7 ;  /* 0x003ad00701007387 */ /* 0x0043e80000100800 */
[----:B-1----:R-:W2:Y:S04]  /*8c440*/  LDL.LU R7, [R1+0x990] ;  /* 0x0009900001077983 */ /* 0x002ea80000300800 */
[----:B------:R1:W-:Y:S04]  /*8c450*/  STL [R1+0x2178], R14 ;  /* 0x0021780e01007387 */ /* 0x0003e80000100800 */
[----:B-1----:R0:W3:Y:S01]  /*8c460*/  LDL.LU R14, [R1+0x3b08] ;  /* 0x003b0800010e7983 */ /* 0x0020e20000300800 */
[----:B--2---:R-:W-:-:S05]  /*8c470*/  IMAD.X R15, R7, 0x1, R10, P4 ;  /* 0x00000001070f7824 */ /* 0x004fca00020e060a */
[----:B------:R3:W-:Y:S04]  /*8c480*/  STL [R1+0x218c], R15 ;  /* 0x00218c0f01007387 */ /* 0x0007e80000100800 */
[----:B---3--:R-:W2:Y:S04]  /*8c490*/  LDL.LU.64 R14, [R1+0x3b00] ;  /* 0x003b0000010e7983 */ /* 0x008ea80000300a00 */
[----:B------:R1:W-:Y:S04]  /*8c4a0*/  STL.64 [R1+0x3ad8], R10 ;  /* 0x003ad80a01007387 */ /* 0x0003e80000100a00 */
[----:B-1----:R-:W3:Y:S01]  /*8c4b0*/  LDL.64 R10, [R1+0x2178] ;  /* 0x00217800010a7983 */ /* 0x002ee20000100a00 */
[----:B--2---:R-:W-:-:S03]  /*8c4c0*/  IADD3 R2, P4, PT, R6, R15, RZ ;  /* 0x0000000f06027210 */ /* 0x004fc60007f9e0ff */
[----:B---3--:R-:W-:Y:S04]  /*8c4d0*/  STL [R1+0x3ae0], R10 ;  /* 0x003ae00a01007387 */ /* 0x008fe80000100800 */
[----:B------:R-:W2:Y:S04]  /*8c4e0*/  LDL.LU R6, [R1+0x3af8] ;  /* 0x003af80001067983 */ /* 0x000ea80000300800 */
[----:B------:R1:W-:Y:S04]  /*8c4f0*/  STL [R1+0x2170], R2 ;  /* 0x0021700201007387 */ /* 0x0003e80000100800 */
[----:B-1----:R-:W3:Y:S04]  /*8c500*/  LDL.LU.64 R2, [R1+0x3af0] ;  /* 0x003af00001027983 */ /* 0x002ee80000300a00 */
[----:B---3--:R1:W-:Y:S04]  /*8c510*/  STL.64 [R1+0x3ac8], R2 ;  /* 0x003ac80201007387 */ /* 0x0083e80000100a00 */
[----:B-1----:R-:W3:Y:S01]  /*8c520*/  LDL.64 R2, [R1+0x2170] ;  /* 0x0021700001027983 */ /* 0x002ee20000100a00 */
[----:B----4-:R-:W-:-:S03]  /*8c530*/  IMAD.X R9, R7, 0x1, R12, P1 ;  /* 0x0000000107097824 */ /* 0x010fc600008e060c */
[----:B---3--:R2:W-:Y:S04]  /*8c540*/  STL [R1+0x3ad4], R2 ;  /* 0x003ad40201007387 */ /* 0x0085e80000100800 */
[----:B------:R1:W-:Y:S01]  /*8c550*/  STL [R1+0x2184], R9 ;  /* 0x0021840901007387 */ /* 0x0003e20000100800 */
[----:B--2---:R-:W-:-:S05]  /*8c560*/  SHF.R.S32.HI R2, RZ, 0x1f, R6 ;  /* 0x0000001fff027819 */ /* 0x004fca0000011406 */
[----:B------:R-:W-:Y:S04]  /*8c570*/  STL [R1+0x8ac], R2 ;  /* 0x0008ac0201007387 */ /* 0x000fe80000100800 */
[----:B-1----:R-:W2:Y:S02]  /*8c580*/  LDL.LU.64 R8, [R1+0x3ae8] ;  /* 0x003ae80001087983 */ /* 0x002ea40000300a00 */
[----:B--2---:R-:W-:-:S05]  /*8c590*/  IADD3 R10, P1, PT, R6, R9, RZ ;  /* 0x00000009060a7210 */ /* 0x004fca0007f3e0ff */
[----:B------:R1:W-:Y:S04]  /*8c5a0*/  STL [R1+0x2168], R10 ;  /* 0x0021680a01007387 */ /* 0x0003e80000100800 */
[----:B-1----:R0:W2:Y:S01]  /*8c5b0*/  LDL.LU R10, [R1+0x3ae0] ;  /* 0x003ae000010a7983 */ /* 0x0020a20000300800 */
[----:B------:R-:W-:-:S05]  /*8c5c0*/  IMAD.X R11, R7, 0x1, R14, P2 ;  /* 0x00000001070b7824 */ /* 0x000fca00010e060e */
[----:B------:R2:W-:Y:S04]  /*8c5d0*/  STL [R1+0x217c], R11 ;  /* 0x00217c0b01007387 */ /* 0x0005e80000100800 */
[----:B--2---:R-:W2:Y:S04]  /*8c5e0*/  LDL.LU.64 R10, [R1+0x3ad8] ;  /* 0x003ad800010a7983 */ /* 0x004ea80000300a00 */
[----:B------:R-:W-:Y:S01]  /*8c5f0*/  STL.64 [R1+0x3ac0], R14 ;  /* 0x003ac00e01007387 */ /* 0x000fe20000100a00 */
[----:B--2---:R-:W-:-:S05]  /*8c600*/  IADD3 R2, P2, PT, R6, R11, RZ ;  /* 0x0000000b06027210 */ /* 0x004fca0007f5e0ff */
[----:B------:R1:W-:Y:S04]  /*8c610*/  STL [R1+0x2160], R2 ;  /* 0x0021600201007387 */ /* 0x0003e80000100800 */
[----:B-1----:R0:W2:Y:S01]  /*8c620*/  LDL.LU R2, [R1+0x3ad4] ;  /* 0x003ad40001027983 */ /* 0x0020a20000300800 */
[----:B------:R-:W-:-:S03]  /*8c630*/  IMAD.X R3, R7, 0x1, R16, P4 ;  /* 0x0000000107037824 */ /* 0x000fc600020e0610 */
[----:B------:R-:W3:Y:S04]  /*8c640*/  LDL.LU R7, [R1+0x3ad0] ;  /* 0x003ad00001077983 */ /* 0x000ee80000300800 */
[----:B------:R2:W-:Y:S04]  /*8c650*/  STL [R1+0x2174], R3 ;  /* 0x0021740301007387 */ /* 0x0005e80000100800 */
[----:B--2---:R-:W2:Y:S04]  /*8c660*/  LDL.LU.64 R2, [R1+0x3ac8] ;  /* 0x003ac80001027983 */ /* 0x004ea80000300a00 */
[----:B------:R1:W-:Y:S04]  /*8c670*/  STL [R1+0x3aa0], R28 ;  /* 0x003aa01c01007387 */ /* 0x0003e80000100800 */
[----:B-1----:R-:W4:Y:S04]  /*8c680*/  LDL.LU R28, [R1+0x8ac] ;  /* 0x0008ac00011c7983 */ /* 0x002f280000300800 */
[----:B------:R1:W-:Y:S04]  /*8c690*/  STL.64 [R1+0x3ab8], R8 ;  /* 0x003ab80801007387 */ /* 0x0003e80000100a00 */
[----:B-1----:R0:W2:Y:S04]  /*8c6a0*/  LDL.64 R8, [R1+0x2160] ;  /* 0x0021600001087983 */ /* 0x0020a80000100a00 */
[----:B------:R1:W-:Y:S04]  /*8c6b0*/  STL.64 [R1+0x3a98], R20 ;  /* 0x003a981401007387 */ /* 0x0003e80000100a00 */
[----:B-1----:R0:W4:Y:S01]  /*8c6c0*/  LDL.64 R20, [R1+0x2168] ;  /* 0x0021680001147983 */ /* 0x0021220000100a00 */
[----:B--2---:R-:W-:-:S03]  /*8c6d0*/  IMAD.MOV.U32 R9, RZ, RZ, R6 ;  /* 0x000000ffff097224 */ /* 0x004fc600078e0006 */
[----:B------:R-:W2:Y:S02]  /*8c6e0*/  LDL.LU R6, [R1+0x348] ;  /* 0x0003480001067983 */ /* 0x000ea40000300800 */
[C---:B------:R-:W-:Y:S01]  /*8c6f0*/  IADD3 R14, P4, PT, R9.reuse, R13, RZ ;  /* 0x0000000d090e7210 */ /* 0x040fe20007f9e0ff */
[C---:B----4-:R-:W-:Y:S01]  /*8c700*/  IMAD.X R21, R28.reuse, 0x1, R10, P1 ;  /* 0x000000011c157824 */ /* 0x050fe200008e060a */
[----:B--2---:R1:W-:Y:S04]  /*8c710*/  STL [R1+0x3a28], R6 ;  /* 0x003a280601007387 */ /* 0x0043e80000100800 */
[----:B-1----:R-:W2:Y:S04]  /*8c720*/  LDL.LU R6, [R1+0x8a0] ;  /* 0x0008a00001067983 */ /* 0x002ea80000300800 */
[----:B---3--:R-:W-:Y:S04]  /*8c730*/  STL [R1+0x3a60], R7 ;  /* 0x003a600701007387 */ /* 0x008fe80000100800 */
[----:B------:R-:W-:Y:S04]  /*8c740*/  STL [R1+0x3a78], R7 ;  /* 0x003a780701007387 */ /* 0x000fe80000100800 */
[----:B------:R1:W-:Y:S04]  /*8c750*/  STL [R1+0x2158], R14 ;  /* 0x0021580e01007387 */ /* 0x0003e80000100800 */
[----:B-1----:R-:W3:Y:S04]  /*8c760*/  LDL.LU.64 R14, [R1+0x3ac0] ;  /* 0x003ac000010e7983 */ /* 0x002ee80000300a00 */
[----:B------:R1:W-:Y:S04]  /*8c770*/  STL.64 [R1+0x3aa8], R10 ;  /* 0x003aa80a01007387 */ /* 0x0003e80000100a00 */
[----:B-1----:R-:W4:Y:S01]  /*8c780*/  LDL.64 R10, [R1+0x2158] ;  /* 0x00215800010a7983 */ /* 0x002f220000100a00 */
[----:B---3--:R-:W-:Y:S01]  /*8c790*/  IADD3 R20, P1, PT, R9, R15, RZ ;  /* 0x0000000f09147210 */ /* 0x008fe20007f3e0ff */
[----:B------:R-:W-:-:S02]  /*8c7a0*/  IMAD.X R9, R28, 0x1, R12, P2 ;  /* 0x000000011c097824 */ /* 0x000fc400010e060c */
[----:B----4-:R-:W-:Y:S04]  /*8c7b0*/  STL [R1+0x3ab0], R10 ;  /* 0x003ab00a01007387 */ /* 0x010fe80000100800 */
[----:B------:R1:W-:Y:S04]  /*8c7c0*/  STL [R1+0x216c], R21 ;  /* 0x00216c1501007387 */ /* 0x0003e80000100800 */
[----:B-1----:R-:W3:Y:S04]  /*8c7d0*/  LDL R21, [R1+0x8a4] ;  /* 0x0008a40001157983 */ /* 0x002ee80000100800 */
[----:B------:R1:W-:Y:S04]  /*8c7e0*/  STL [R1+0x2164], R9 ;  /* 0x0021640901007387 */ /* 0x0003e80000100800 */
[----:B-1----:R-:W3:Y:S02]  /*8c7f0*/  LDL.LU.64 R8, [R1+0x3ab8] ;  /* 0x003ab80001087983 */ /* 0x002ee40000300a00 */
[----:B---3--:R-:W-:-:S05]  /*8c800*/  IADD3 R10, P2, PT, R21, R9, RZ ;  /* 0x00000009150a7210 */ /* 0x008fca0007f5e0ff */
[----:B------:R1:W-:Y:S04]  /*8c810*/  STL [R1+0x2148], R10 ;  /* 0x0021480a01007387 */ /* 0x0003e80000100800 */
[----:B-1----:R0:W3:Y:S01]  /*8c820*/  LDL.LU R10, [R1+0x3ab0] ;  /* 0x003ab000010a7983 */ /* 0x0020e20000300800 */
[----:B------:R-:W-:-:S05]  /*8c830*/  IMAD.X R11, R28, 0x1, R14, P4 ;  /* 0x000000011c0b7824 */ /* 0x000fca00020e060e */
[----:B------:R3:W-:Y:S04]  /*8c840*/  STL [R1+0x215c], R11 ;  /* 0x00215c0b01007387 */ /* 0x0007e80000100800 */
[----:B---3--:R-:W3:Y:S01]  /*8c850*/  LDL.LU.64 R10, [R1+0x3aa8] ;  /* 0x003aa800010a7983 */ /* 0x008ee20000300a00 */
[----:B------:R-:W-:-:S03]  /*8c860*/  SHF.R.S32.HI R7, RZ, 0x1f, R21 ;  /* 0x0000001fff077819 */ /* 0x000fc60000011415 */
[----:B------:R1:W-:Y:S04]  /*8c870*/  STL.64 [R1+0x3a90], R8 ;  /* 0x003a900801007387 */ /* 0x0003e80000100a00 */
[----:B-1----:R-:W4:Y:S01]  /*8c880*/  LDL.LU R9, [R1+0x8a4] ;  /* 0x0008a40001097983 */ /* 0x002f220000300800 */
[----:B---3--:R-:W-:Y:S01]  /*8c890*/  IADD3 R8, P4, PT, R21, R11, RZ ;  /* 0x0000000b15087210 */ /* 0x008fe20007f9e0ff */
[----:B------:R-:W-:Y:S02]  /*8c8a0*/  IMAD.X R21, R28, 0x1, R16, P1 ;  /* 0x000000011c157824 */ /* 0x000fe400008e0610 */
[----:B------:R-:W3:Y:S04]  /*8c8b0*/  LDL.LU R28, [R1+0x3aa0] ;  /* 0x003aa000011c7983 */ /* 0x000ee80000300800 */
[----:B------:R1:W-:Y:S04]  /*8c8c0*/  STL.64 [R1+0x2150], R20 ;  /* 0x0021501401007387 */ /* 0x0003e80000100a00 */
[----:B-1----:R-:W2:Y:S04]  /*8c8d0*/  LDL.LU.64 R20, [R1+0x3a98] ;  /* 0x003a980001147983 */ /* 0x002ea80000300a00 */
[----:B--2---:R1:W-:Y:S04]  /*8c8e0*/  STL.64 [R1+0x3a70], R20 ;  /* 0x003a701401007387 */ /* 0x0043e80000100a00 */
[----:B-1----:R0:W2:Y:S04]  /*8c8f0*/  LDL.64 R20, [R1+0x2148] ;  /* 0x0021480001147983 */ /* 0x0020a80000100a00 */
[----:B---3--:R4:W-:Y:S04]  /*8c900*/  STL.64 [R1+0x3a80], R28 ;  /* 0x003a801c01007387 */ /* 0x0089e80000100a00 */
[----:B------:R-:W-:Y:S01]  /*8c910*/  STL [R1+0x3a88], R29 ;  /* 0x003a881d01007387 */ /* 0x000fe20000100800 */
[----:B----4-:R-:W-:-:S05]  /*8c920*/  IADD3 R28, P1, PT, R9, R13, RZ ;  /* 0x0000000d091c7210 */ /* 0x010fca0007f3e0ff */
[----:B------:R-:W-:Y:S01]  /*8c930*/  STL [R1+0x3a8c], R28 ;  /* 0x003a8c1c01007387 */ /* 0x000fe20000100800 */
[----:B--2---:R-:W-:Y:S01]  /*8c940*/  IMAD.X R21, R7, 0x1, R10, P2 ;  /* 0x0000000107157824 */ /* 0x004fe200010e060a */
[----:B------:R-:W-:Y:S01]  /*8c950*/  IADD3 R20, P2, PT, R9, R15, RZ ;  /* 0x0000000f09147210 */ /* 0x000fe20007f5e0ff */
[----:B------:R-:W-:-:S03]  /*8c960*/  IMAD.X R9, R7, 0x1, R12, P4 ;  /* 0x0000000107097824 */ /* 0x000fc600020e060c */
[----:B------:R1:W-:Y:S04]  /*8c970*/  STL [R1+0x214c], R21 ;  /* 0x00214c1501007387 */ /* 0x0003e80000100800 */
[----:B------:R2:W-:Y:S01]  /*8c980*/  STL.64 [R1+0x2140], R8 ;  /* 0x0021400801007387 */ /* 0x0005e20000100a00 */
[----:B-1----:R-:W-:-:S05]  /*8c990*/  SHF.R.S32.HI R21, RZ, 0x1f, R6 ;  /* 0x0000001fff157819 */ /* 0x002fca0000011406 */
[----:B------:R-:W-:Y:S04]  /*8c9a0*/  STL [R1+0x8a4], R21 ;  /* 0x0008a41501007387 */ /* 0x000fe80000100800 */
[----:B--2---:R-:W2:Y:S02]  /*8c9b0*/  LDL.LU.64 R8, [R1+0x3a90] ;  /* 0x003a900001087983 */ /* 0x004ea40000300a00 */
[----:B--2---:R-:W-:-:S05]  /*8c9c0*/  IADD3 R28, P4, PT, R6, R9, RZ ;  /* 0x00000009061c7210 */ /* 0x004fca0007f9e0ff */
[----:B------:R1:W-:Y:S04]  /*8c9d0*/  STL [R1+0x2128], R28 ;  /* 0x0021281c01007387 */ /* 0x0003e80000100800 */
[----:B-1----:R-:W2:Y:S01]  /*8c9e0*/  LDL.LU R28, [R1+0x3a8c] ;  /* 0x003a8c00011c7983 */ /* 0x002ea20000300800 */
[----:B------:R-:W-:-:S05]  /*8c9f0*/  IMAD.X R29, R7, 0x1, R14, P1 ;  /* 0x00000001071d7824 */ /* 0x000fca00008e060e */
[----:B--2---:R1:W-:Y:S04]  /*8ca00*/  STL.64 [R1+0x2138], R28 ;  /* 0x0021381c01007387 */ /* 0x0043e80000100a00 */
[----:B-1----:R0:W2:Y:S01]  /*8ca10*/  LDL.LU R29, [R1+0x3a88] ;  /* 0x003a8800011d7983 */ /* 0x0020a20000300800 */
[----:B------:R-:W-:-:S03]  /*8ca20*/  IADD3 R28, P1, PT, R6, R11, RZ ;  /* 0x0000000b061c7210 */ /* 0x000fc60007f3e0ff */
[----:B------:R1:W-:Y:S04]  /*8ca30*/  STL.64 [R1+0x3a68], R14 ;  /* 0x003a680e01007387 */ /* 0x0003e80000100a00 */
[----:B-1----:R0:W3:Y:S04]  /*8ca40*/  LDL.64 R14, [R1+0x2128] ;  /* 0x00212800010e7983 */ /* 0x0020e80000100a00 */
[----:B------:R2:W-:Y:S04]  /*8ca50*/  STL [R1+0x2120], R28 ;  /* 0x0021201c01007387 */ /* 0x0005e80000100800 */
[----:B--2---:R-:W2:Y:S01]  /*8ca60*/  LDL.LU.64 R28, [R1+0x3a80] ;  /* 0x003a8000011c7983 */ /* 0x004ea20000300a00 */
[----:B------:R-:W-:-:S03]  /*8ca70*/  IMAD.X R21, R7, 0x1, R16, P2 ;  /* 0x0000000107157824 */ /* 0x000fc600010e0610 */
[----:B------:R0:W4:Y:S04]  /*8ca80*/  LDL.LU R7, [R1+0x3a78] ;  /* 0x003a780001077983 */ /* 0x0001280000300800 */
[----:B------:R1:W-:Y:S01]  /*8ca90*/  STL.64 [R1+0x2130], R20 ;  /* 0x0021301401007387 */ /* 0x0003e20000100a00 */
[----:B---3--:R-:W-:-:S03]  /*8caa0*/  SHF.R.S32.HI R15, RZ, 0x1f, R6 ;  /* 0x0000001fff0f7819 */ /* 0x008fc60000011406 */
[----:B-1----:R-:W3:Y:S02]  /*8cab0*/  LDL.LU.64 R20, [R1+0x3a70] ;  /* 0x003a700001147983 */ /* 0x002ee40000300a00 */
[----:B------:R-:W-:Y:S02]  /*8cac0*/  IMAD.X R15, R15, 0x1, R10, P4 ;  /* 0x000000010f0f7824 */ /* 0x000fe400020e060a */
[----:B------:R1:W-:Y:S04]  /*8cad0*/  STL.64 [R1+0x3a58], R8 ;  /* 0x003a580801007387 */ /* 0x0003e80000100a00 */
[----:B-1----:R0:W3:Y:S04]  /*8cae0*/  LDL.64 R8, [R1+0x2120] ;  /* 0x0021200001087983 */ /* 0x0020e80000100a00 */
[----:B--2---:R-:W-:Y:S04]  /*8caf0*/  STL.64 [R1+0x3a48], R28 ;  /* 0x003a481c01007387 */ /* 0x004fe80000100a00 */
[----:B------:R-:W-:Y:S04]  /*8cb00*/  STL.64 [R1+0x3a50], R2 ;  /* 0x003a500201007387 */ /* 0x000fe80000100a00 */
[----:B------:R1:W-:Y:S04]  /*8cb10*/  STL [R1+0x212c], R15 ;  /* 0x00212c0f01007387 */ /* 0x0003e80000100800 */
[----:B-1----:R-:W2:Y:S04]  /*8cb20*/  LDL.LU.64 R14, [R1+0x3a68] ;  /* 0x003a6800010e7983 */ /* 0x002ea80000300a00 */
[----:B------:R1:W-:Y:S04]  /*8cb30*/  STL [R1+0x3a40], R17 ;  /* 0x003a401101007387 */ /* 0x0003e80000100800 */
[----:B-1----:R-:W3:Y:S01]  /*8cb40*/  LDL.LU R17, [R1+0x8a4] ;  /* 0x0008a40001117983 */ /* 0x002ee20000300800 */
[----:B------:R-:W-:-:S02]  /*8cb50*/  IADD3 R28, P2, PT, R6, R13, RZ ;  /* 0x0000000d061c7210 */ /* 0x000fc40007f5e0ff */
[----:B--2---:R-:W-:-:S05]  /*8cb60*/  IADD3 R6, P4, PT, R6, R15, RZ ;  /* 0x0000000f06067210 */ /* 0x004fca0007f9e0ff */
[----:B------:R-:W-:Y:S04]  /*8cb70*/  STL [R1+0x2110], R6 ;  /* 0x0021100601007387 */ /* 0x000fe80000100800 */
[----:B----4-:R-:W2:Y:S01]  /*8cb80*/  LDL.LU R7, [R1+0x3a60] ;  /* 0x003a600001077983 */ /* 0x010ea20000300800 */
[----:B---3--:R-:W-:-:S05]  /*8cb90*/  IMAD.X R9, R17, 0x1, R12, P1 ;  /* 0x0000000111097824 */ /* 0x008fca00008e060c */
[----:B------:R1:W-:Y:S04]  /*8cba0*/  STL [R1+0x2124], R9 ;  /* 0x0021240901007387 */ /* 0x0003e80000100800 */
[----:B-1----:R-:W3:Y:S04]  /*8cbb0*/  LDL.LU.64 R8, [R1+0x3a58] ;  /* 0x003a580001087983 */ /* 0x002ee80000300a00 */
[----:B------:R1:W-:Y:S04]  /*8cbc0*/  STL.64 [R1+0x3a38], R12 ;  /* 0x003a380c01007387 */ /* 0x0003e80000100a00 */
[----:B-1----:R-:W4:Y:S01]  /*8cbd0*/  LDL.64 R12, [R1+0x2110] ;  /* 0x00211000010c7983 */ /* 0x002f220000100a00 */
[----:B------:R-:W-:Y:S01]  /*8cbe0*/  IMAD.X R29, R17, 0x1, R14, P2 ;  /* 0x00000001111d7824 */ /* 0x000fe200010e060e */
[----:B--2---:R-:W-:-:S02]  /*8cbf0*/  SHF.R.S32.HI R6, RZ, 0x1f, R7 ;  /* 0x0000001fff067819 */ /* 0x004fc40000011407 */
[C---:B---3--:R-:W-:Y:S01]  /*8cc00*/  IADD3 R2, P1, PT, R7.reuse, R9, RZ ;  /* 0x0000000907027210 */ /* 0x048fe20007f3e0ff */
[----:B----4-:R-:W-:Y:S04]  /*8cc10*/  STL [R1+0x3a44], R12 ;  /* 0x003a440c01007387 */ /* 0x010fe80000100800 */
[----:B------:R-:W-:Y:S04]  /*8cc20*/  STL [R1+0x8a0], R6 ;  /* 0x0008a00601007387 */ /* 0x000fe80000100800 */
[----:B------:R-:W-:Y:S04]  /*8cc30*/  STL.64 [R1+0x3a30], R20 ;  /* 0x003a301401007387 */ /* 0x000fe80000100a00 */
[----:B------:R1:W-:Y:S04]  /*8cc40*/  STL [R1+0x2108], R2 ;  /* 0x0021080201007387 */ /* 0x0003e80000100800 */
[----:B-1----:R-:W2:Y:S04]  /*8cc50*/  LDL.LU.64 R2, [R1+0x3a50] ;  /* 0x003a500001027983 */ /* 0x002ea80000300a00 */
[----:B------:R1:W-:Y:S04]  /*8cc60*/  STL.64 [R1+0x2118], R28 ;  /* 0x0021181c01007387 */ /* 0x0003e80000100a00 */
[----:B-1----:R-:W3:Y:S01]  /*8cc70*/  LDL.LU.64 R28, [R1+0x3a48] ;  /* 0x003a4800011c7983 */ /* 0x002ee20000300a00 */
[----:B------:R-:W-:Y:S01]  /*8cc80*/  IADD3 R12, P2, PT, R7, R11, RZ ;  /* 0x0000000b070c7210 */ /* 0x000fe20007f5e0ff */
[----:B------:R-:W-:-:S02]  /*8cc90*/  IMAD.X R13, R17, 0x1, R16, P4 ;  /* 0x00000001110d7824 */ /* 0x000fc400020e0610 */
[----:B---3--:R1:W-:Y:S04]  /*8cca0*/  STL.64 [R1+0x3a10], R28 ;  /* 0x003a101c01007387 */ /* 0x0083e80000100a00 */
[----:B-1----:R0:W3:Y:S04]  /*8ccb0*/  LDL.64 R28, [R1+0x2108] ;  /* 0x00210800011c7983 */ /* 0x0020e80000100a00 */
[----:B------:R1:W-:Y:S04]  /*8ccc0*/  STL [R1+0x2100], R12 ;  /* 0x0021000c01007387 */ /* 0x0003e80000100800 */
[----:B-1----:R0:W4:Y:S04]  /*8ccd0*/  LDL.LU R12, [R1+0x3a44] ;  /* 0x003a4400010c7983 */ /* 0x0021280000300800 */
[----:B------:R-:W2:Y:S04]  /*8cce0*/  LDL.LU R17, [R1+0x3a40] ;  /* 0x003a400001117983 */ /* 0x000ea80000300800 */
[----:B------:R4:W-:Y:S04]  /*8ccf0*/  STL [R1+0x2114], R13 ;  /* 0x0021140d01007387 */ /* 0x0009e80000100800 */
[----:B----4-:R-:W4:Y:S01]  /*8cd00*/  LDL.LU.64 R12, [R1+0x3a38] ;  /* 0x003a3800010c7983 */ /* 0x010f220000300a00 */
[----:B---3--:R-:W-:Y:S01]  /*8cd10*/  IMAD.X R29, R6, 0x1, R10, P1 ;  /* 0x00000001061d7824 */ /* 0x008fe200008e060a */
[----:B----4-:R-:W-:-:S05]  /*8cd20*/  IADD3 R20, P4, PT, R7, R13, RZ ;  /* 0x0000000d07147210 */ /* 0x010fca0007f9e0ff */
[----:B------:R1:W-:Y:S04]  /*8cd30*/  STL [R1+0x20f8], R20 ;  /* 0x0020f81401007387 */ /* 0x0003e80000100800 */
[----:B-1----:R-:W3:Y:S04]  /*8cd40*/  LDL.LU.64 R20, [R1+0x3a30] ;  /* 0x003a300001147983 */ /* 0x002ee80000300a00 */
[----:B------:R-:W4:Y:S04]  /*8cd50*/  LDL.LU R6, [R1+0x3a28] ;  /* 0x003a280001067983 */ /* 0x000f280000300800 */
[----:B------:R1:W-:Y:S04]  /*8cd60*/  STL.64 [R1+0x3a20], R10 ;  /* 0x003a200a01007387 */ /* 0x0003e80000100a00 */
[----:B-1----:R0:W4:Y:S04]  /*8cd70*/  LDL.64 R10, [R1+0x20f8] ;  /* 0x0020f800010a7983 */ /* 0x0021280000100a00 */
[----:B------:R1:W-:Y:S04]  /*8cd80*/  STL [R1+0x210c], R29 ;  /* 0x00210c1d01007387 */ /* 0x0003e80000100800 */
[----:B--2---:R-:W-:Y:S04]  /*8cd90*/  STL.64 [R1+0x3a18], R16 ;  /* 0x003a181001007387 */ /* 0x004fe80000100a00 */
[----:B-1----:R-:W2:Y:S04]  /*8cda0*/  LDL.LU R29, [R1+0x8a0] ;  /* 0x0008a000011d7983 */ /* 0x002ea80000300800 */
[----:B---3--:R1:W-:Y:S04]  /*8cdb0*/  STL.64 [R1+0x3a08], R20 ;  /* 0x003a081401007387 */ /* 0x0083e80000100a00 */
[----:B-1----:R0:W3:Y:S01]  /*8cdc0*/  LDL.64 R20, [R1+0x2100] ;  /* 0x0021000001147983 */ /* 0x0020e20000100a00 */
[----:B------:R-:W-:-:S02]  /*8cdd0*/  IADD3 R28, P1, PT, R7, R15, RZ ;  /* 0x0000000f071c7210 */ /* 0x000fc40007f3e0ff */
[----:B----4-:R-:W-:-:S05]  /*8cde0*/  SHF.R.S32.HI R7, RZ, 0x1f, R6 ;  /* 0x0000001fff077819 */ /* 0x010fca0000011406 */
[----:B------:R-:W-:Y:S01]  /*8cdf0*/  STL [R1+0x34c], R7 ;  /* 0x00034c0701007387 */ /* 0x000fe20000100800 */
[C---:B--2---:R-:W-:Y:S02]  /*8ce00*/  IMAD.X R11, R29.reuse, 0x1, R14, P4 ;  /* 0x000000011d0b7824 */ /* 0x044fe400020e060e */
[----:B---3--:R-:W-:-:S05]  /*8ce10*/  IMAD.X R21, R29, 0x1, R12, P2 ;  /* 0x000000011d157824 */ /* 0x008fca00010e060c */
[----:B------:R-:W-:Y:S04]  /*8ce20*/  STL [R1+0x2104], R21 ;  /* 0x0021041501007387 */ /* 0x000fe80000100800 */
[----:B------:R1:W-:Y:S04]  /*8ce30*/  STL [R1+0x20fc], R11 ;  /* 0x0020fc0b01007387 */ /* 0x0003e80000100800 */
[----:B-1----:R-:W2:Y:S02]  /*8ce40*/  LDL.LU.64 R10, [R1+0x3a20] ;  /* 0x003a2000010a7983 */ /* 0x002ea40000300a00 */
[----:B--2---:R-:W-:-:S05]  /*8ce50*/  IADD3 R16, P4, PT, R6, R11, RZ ;  /* 0x0000000b06107210 */ /* 0x004fca0007f9e0ff */
[----:B------:R1:W-:Y:S04]  /*8ce60*/  STL [R1+0x20e0], R16 ;  /* 0x0020e01001007387 */ /* 0x0003e80000100800 */
[----:B-1----:R-:W2:Y:S02]  /*8ce70*/  LDL.LU.64 R16, [R1+0x3a18] ;  /* 0x003a180001107983 */ /* 0x002ea40000300a00 */
[----:B--2---:R-:W-:-:S05]  /*8ce80*/  IMAD.X R29, R29, 0x1, R16, P1 ;  /* 0x000000011d1d7824 */ /* 0x004fca00008e0610 */
[----:B------:R1:W-:Y:S04]  /*8ce90*/  STL.64 [R1+0x20f0], R28 ;  /* 0x0020f01c01007387 */ /* 0x0003e80000100a00 */
[----:B-1----:R-:W2:Y:S01]  /*8cea0*/  LDL.LU.64 R28, [R1+0x3a10] ;  /* 0x003a1000011c7983 */ /* 0x002ea20000300a00 */
[----:B------:R-:W-:-:S05]  /*8ceb0*/  IADD3 R20, P2, PT, R6, R9, RZ ;  /* 0x0000000906147210 */ /* 0x000fca0007f5e0ff */
[----:B------:R-:W-:Y:S01]  /*8cec0*/  IMAD.X R21, R7, 0x1, R10, P2 ;  /* 0x0000000107157824 */ /* 0x000fe200010e060a */
[----:B--2---:R-:W-:Y:S04]  /*8ced0*/  STL.64 [R1+0x39f0], R28 ;  /* 0x0039f01c01007387 */ /* 0x004fe80000100a00 */
[----:B------:R1:W-:Y:S04]  /*8cee0*/  STL.64 [R1+0x3a00], R8 ;  /* 0x003a000801007387 */ /* 0x0003e80000100a00 */
[----:B-1----:R0:W2:Y:S04]  /*8cef0*/  LDL.64 R8, [R1+0x20e0] ;  /* 0x0020e00001087983 */ /* 0x0020a80000100a00 */
[----:B------:R-:W-:Y:S04]  /*8cf00*/  STL.64 [R1+0x39f8], R16 ;  /* 0x0039f81001007387 */ /* 0x000fe80000100a00 */
[----:B------:R1:W-:Y:S04]  /*8cf10*/  STL.64 [R1+0x20e8], R20 ;  /* 0x0020e81401007387 */ /* 0x0003e80000100a00 */
[----:B-1----:R-:W3:Y:S04]  /*8cf20*/  LDL.LU.64 R20, [R1+0x3a08] ;  /* 0x003a080001147983 */ /* 0x002ee80000300a00 */
[----:B---3--:R-:W-:Y:S04]  /*8cf30*/  STL.64 [R1+0x39e8], R20 ;  /* 0x0039e81401007387 */ /* 0x008fe80000100a00 */
[----:B------:R-:W2:Y:S04]  /*8cf40*/  LDL.LU R7, [R1+0x34c] ;  /* 0x00034c0001077983 */ /* 0x000ea80000300800 */
[----:B------:R1:W-:Y:S04]  /*8cf50*/  STL.64 [R1+0x39d8], R2 ;  /* 0x0039d80201007387 */ /* 0x0003e80000100a00 */
[----:B-1----:R-:W3:Y:S01]  /*8cf60*/  LDL.LU R2, [R1+0x344] ;  /* 0x0003440001027983 */ /* 0x002ee20000300800 */
[----:B--2---:R-:W-:-:S05]  /*8cf70*/  IMAD.X R9, R7, 0x1, R12, P4 ;  /* 0x0000000107097824 */ /* 0x004fca00020e060c */
[----:B------:R1:W-:Y:S01]  /*8cf80*/  STL [R1+0x20e4], R9 ;  /* 0x0020e40901007387 */ /* 0x0003e20000100800 */
[----:B---3--:R-:W-:-:S05]  /*8cf90*/  SHF.R.S32.HI R16, RZ, 0x1f, R2 ;  /* 0x0000001fff107819 */ /* 0x008fca0000011402 */
[----:B------:R2:W-:Y:S04]  /*8cfa0*/  STL [R1+0x348], R16 ;  /* 0x0003481001007387 */ /* 0x0005e80000100800 */
[----:B-1----:R-:W2:Y:S01]  /*8cfb0*/  LDL.LU.64 R8, [R1+0x3a00] ;  /* 0x003a000001087983 */ /* 0x002ea20000300a00 */
[----:B------:R-:W-:-:S05]  /*8cfc0*/  IADD3 R28, P1, PT, R6, R13, RZ ;  /* 0x0000000d061c7210 */ /* 0x000fca0007f3e0ff */
[----:B------:R-:W-:Y:S01]  /*8cfd0*/  IMAD.X R29, R7, 0x1, R14, P1 ;  /* 0x00000001071d7824 */ /* 0x000fe200008e060e */
[----:B------:R-:W-:Y:S02]  /*8cfe0*/  IADD3 R20, P1, PT, R2, R11, RZ ;  /* 0x0000000b02147210 */ /* 0x000fe40007f3e0ff */
[----:B------:R-:W-:Y:S02]  /*8cff0*/  IADD3 R6, P2, PT, R6, R15, RZ ;  /* 0x0000000f06067210 */ /* 0x000fe40007f5e0ff */
[----:B--2---:R-:W-:-:S05]  /*8d000*/  IADD3 R16, P4, PT, R2, R9, RZ ;  /* 0x0000000902107210 */ /* 0x004fca0007f9e0ff */
[----:B------:R1:W-:Y:S04]  /*8d010*/  STL [R1+0x20c8], R16 ;  /* 0x0020c81001007387 */ /* 0x0003e80000100800 */
[----:B-1----:R-:W2:Y:S04]  /*8d020*/  LDL.LU.64 R16, [R1+0x39f8] ;  /* 0x0039f80001107983 */ /* 0x002ea80000300a00 */
[----:B------:R1:W-:Y:S04]  /*8d030*/  STL.64 [R1+0x20d8], R28 ;  /* 0x0020d81c01007387 */ /* 0x0003e80000100a00 */
[----:B-1----:R-:W3:Y:S04]  /*8d040*/  LDL.LU.64 R28, [R1+0x39f0] ;  /* 0x0039f000011c7983 */ /* 0x002ee80000300a00 */
[----:B------:R1:W-:Y:S04]  /*8d050*/  STL.64 [R1+0x39e0], R14 ;  /* 0x0039e00e01007387 */ /* 0x0003e80000100a00 */
[----:B-1----:R0:W4:Y:S04]  /*8d060*/  LDL.64 R14, [R1+0x20c8] ;  /* 0x0020c800010e7983 */ /* 0x0021280000100a00 */
[----:B------:R1:W-:Y:S04]  /*8d070*/  STL [R1+0x39d0], R18 ;  /* 0x0039d01201007387 */ /* 0x0003e80000100800 */
[----:B-1----:R-:W4:Y:S04]  /*8d080*/  LDL.LU R18, [R1+0x348] ;  /* 0x0003480001127983 */ /* 0x002f280000300800 */
[----:B------:R1:W-:Y:S04]  /*8d090*/  STL [R1+0x20c0], R20 ;  /* 0x0020c01401007387 */ /* 0x0003e80000100800 */
[----:B-1----:R-:W3:Y:S01]  /*8d0a0*/  LDL.LU.64 R20, [R1+0x39e8] ;  /* 0x0039e80001147983 */ /* 0x002ee20000300a00 */
[----:B--2---:R-:W-:-:S02]  /*8d0b0*/  IMAD.X R7, R7, 0x1, R16, P2 ;  /* 0x0000000107077824 */ /* 0x004fc400010e0610 */
[----:B----4-:R-:W-:Y:S01]  /*8d0c0*/  IMAD.X R15, R18, 0x1, R10, P4 ;  /* 0x00000001120f7824 */ /* 0x010fe200020e060a */
[----:B---3--:R1:W-:Y:S04]  /*8d0d0*/  STL.64 [R1+0x39b0], R20 ;  /* 0x0039b01401007387 */ /* 0x0083e80000100a00 */
[----:B------:R-:W-:Y:S04]  /*8d0e0*/  STL.64 [R1+0x20d0], R6 ;  /* 0x0020d00601007387 */ /* 0x000fe80000100a00 */
[----:B-1----:R-:W2:Y:S04]  /*8d0f0*/  LDL.LU R20, [R1+0x340] ;  /* 0x0003400001147983 */ /* 0x002ea80000300800 */
[----:B------:R1:W-:Y:S04]  /*8d100*/  STL [R1+0x20cc], R15 ;  /* 0x0020cc0f01007387 */ /* 0x0003e80000100800 */
[----:B-1----:R-:W3:Y:S01]  /*8d110*/  LDL.LU.64 R14, [R1+0x39e0] ;  /* 0x0039e000010e7983 */ /* 0x002ee20000300a00 */
[----:B------:R-:W-:-:S02]  /*8d120*/  IADD3 R6, P2, PT, R2, R13, RZ ;  /* 0x0000000d02067210 */ /* 0x000fc40007f5e0ff */
[----:B---3--:R-:W-:-:S05]  /*8d130*/  IADD3 R2, P4, PT, R2, R15, RZ ;  /* 0x0000000f02027210 */ /* 0x008fca0007f9e0ff */
[----:B------:R1:W-:Y:S04]  /*8d140*/  STL [R1+0x20b0], R2 ;  /* 0x0020b00201007387 */ /* 0x0003e80000100800 */
[----:B-1----:R-:W3:Y:S01]  /*8d150*/  LDL.LU.64 R2, [R1+0x39d8] ;  /* 0x0039d80001027983 */ /* 0x002ee20000300a00 */
[----:B--2---:R-:W-:-:S03]  /*8d160*/  SHF.R.S32.HI R7, RZ, 0x1f, R20 ;  /* 0x0000001fff077819 */ /* 0x004fc60000011414 */
[----:B---3--:R1:W-:Y:S04]  /*8d170*/  STL.64 [R1+0x39b8], R2 ;  /* 0x0039b80201007387 */ /* 0x0083e80000100a00 */
[----:B-1----:R0:W2:Y:S04]  /*8d180*/  LDL.64 R2, [R1+0x20c0] ;  /* 0x0020c00001027983 */ /* 0x0020a80000100a00 */
[----:B------:R1:W-:Y:S04]  /*8d190*/  STL.64 [R1+0x39c8], R12 ;  /* 0x0039c80c01007387 */ /* 0x0003e80000100a00 */
[----:B------:R3:W-:Y:S01]  /*8d1a0*/  STL [R1+0x344], R7 ;  /* 0x0003440701007387 */ /* 0x0007e20000100800 */
[----:B--2---:R-:W-:-:S03]  /*8d1b0*/  IMAD.X R3, R18, 0x1, R12, P1 ;  /* 0x0000000112037824 */ /* 0x004fc600008e060c */
[----:B-1----:R0:W2:Y:S01]  /*8d1c0*/  LDL.64 R12, [R1+0x20b0] ;  /* 0x0020b000010c7983 */ /* 0x0020a20000100a00 */
[----:B---3--:R-:W-:-:S03]  /*8d1d0*/  IMAD.X R7, R18, 0x1, R14, P2 ;  /* 0x0000000112077824 */ /* 0x008fc600010e060e */
[----:B------:R-:W-:Y:S04]  /*8d1e0*/  STL [R1+0x20c4], R3 ;  /* 0x0020c40301007387 */ /* 0x000fe80000100800 */
[----:B------:R-:W-:Y:S04]  /*8d1f0*/  STL.64 [R1+0x39c0], R22 ;  /* 0x0039c01601007387 */ /* 0x000fe80000100a00 */
[----:B------:R-:W-:Y:S01]  /*8d200*/  STL.64 [R1+0x20b8], R6 ;  /* 0x0020b80601007387 */ /* 0x000fe20000100a00 */
[----:B--2---:R-:W-:-:S03]  /*8d210*/  IMAD.X R13, R18, 0x1, R16, P4 ;  /* 0x00000001120d7824 */ /* 0x004fc600020e0610 */
[----:B------:R-:W2:Y:S04]  /*8d220*/  LDL.LU R18, [R1+0x39d0] ;  /* 0x0039d00001127983 */ /* 0x000ea80000300800 */
[----:B------:R1:W-:Y:S04]  /*8d230*/  STL [R1+0x20b4], R13 ;  /* 0x0020b40d01007387 */ /* 0x0003e80000100800 */
[----:B-1----:R-:W3:Y:S01]  /*8d240*/  LDL.LU.64 R12, [R1+0x39c8] ;  /* 0x0039c800010c7983 */ /* 0x002ee20000300a00 */
[----:B------:R-:W-:Y:S02]  /*8d250*/  IADD3 R2, P1, PT, R20, R9, RZ ;  /* 0x0000000914027210 */ /* 0x000fe40007f3e0ff */
[----:B------:R-:W-:-:S02]  /*8d260*/  SHF.R.S32.HI R3, RZ, 0x1f, R20 ;  /* 0x0000001fff037819 */ /* 0x000fc40000011414 */
[----:B------:R-:W-:-:S03]  /*8d270*/  IADD3 R6, P2, PT, R20, R11, RZ ;  /* 0x0000000b14067210 */ /* 0x000fc60007f5e0ff */
[----:B------:R-:W-:Y:S01]  /*8d280*/  IMAD.X R3, R3, 0x1, R10, P1 ;  /* 0x0000000103037824 */ /* 0x000fe200008e060a */
[C---:B---3--:R-:W-:Y:S02]  /*8d290*/  IADD3 R22, P4, PT, R20.reuse, R13, RZ ;  /* 0x0000000d14167210 */ /* 0x048fe40007f9e0ff */
[----:B------:R-:W-:-:S03]  /*8d2a0*/  IADD3 R20, P1, PT, R20, R15, RZ ;  /* 0x0000000f14147210 */ /* 0x000fc60007f3e0ff */
[----:B------:R1:W-:Y:S04]  /*8d2b0*/  STL [R1+0x2098], R22 ;  /* 0x0020981601007387 */ /* 0x0003e80000100800 */
[----:B-1----:R-:W3:Y:S04]  /*8d2c0*/  LDL.LU.64 R22, [R1+0x39c0] ;  /* 0x0039c00001167983 */ /* 0x002ee80000300a00 */
[----:B------:R1:W-:Y:S04]  /*8d2d0*/  STL.64 [R1+0x20a8], R2 ;  /* 0x0020a80201007387 */ /* 0x0003e80000100a00 */
[----:B-1----:R-:W4:Y:S04]  /*8d2e0*/  LDL.LU.64 R2, [R1+0x39b8] ;  /* 0x0039b80001027983 */ /* 0x002f280000300a00 */
[----:B------:R1:W-:Y:S04]  /*8d2f0*/  STL [R1+0x2090], R20 ;  /* 0x0020901401007387 */ /* 0x0003e80000100800 */
[----:B-1----:R-:W3:Y:S04]  /*8d300*/  LDL.LU.64 R20, [R1+0x39b0] ;  /* 0x0039b00001147983 */ /* 0x002ee80000300a00 */
[----:B--2---:R1:W-:Y:S04]  /*8d310*/  STL [R1+0x39a8], R18 ;  /* 0x0039a81201007387 */ /* 0x0043e80000100800 */
[----:B-1----:R-:W2:Y:S01]  /*8d320*/  LDL.LU R18, [R1+0x344] ;  /* 0x0003440001127983 */ /* 0x002ea20000300800 */
[----:B---3--:R-:W-:-:S05]  /*8d330*/  SHF.R.S32.HI R7, RZ, 0x1f, R20 ;  /* 0x0000001fff077819 */ /* 0x008fca0000011414 */
[----:B------:R2:W-:Y:S02]  /*8d340*/  STL [R1+0x340], R7 ;  /* 0x0003400701007387 */ /* 0x0005e40000100800 */
[----:B--2---:R-:W-:-:S05]  /*8d350*/  IMAD.X R7, R18, 0x1, R12, P2 ;  /* 0x0000000112077824 */ /* 0x004fca00010e060c */
[----:B------:R-:W-:Y:S04]  /*8d360*/  STL.64 [R1+0x20a0], R6 ;  /* 0x0020a00601007387 */ /* 0x000fe80000100a00 */
[----:B----4-:R1:W-:Y:S04]  /*8d370*/  STL.64 [R1+0x39a0], R2 ;  /* 0x0039a00201007387 */ /* 0x0103e80000100a00 */
[----:B-1----:R0:W2:Y:S04]  /*8d380*/  LDL.64 R2, [R1+0x2098] ;  /* 0x0020980001027983 */ /* 0x0020a80000100a00 */
[----:B------:R1:W-:Y:S04]  /*8d390*/  STL.64 [R1+0x3998], R28 ;  /* 0x0039981c01007387 */ /* 0x0003e80000100a00 */
[----:B-1----:R0:W3:Y:S01]  /*8d3a0*/  LDL.64 R28, [R1+0x2090] ;  /* 0x00209000011c7983 */ /* 0x0020e20000100a00 */
[----:B------:R-:W-:-:S02]  /*8d3b0*/  IADD3 R6, P2, PT, R20, R9, RZ ;  /* 0x0000000914067210 */ /* 0x000fc40007f5e0ff */
[----:B------:R-:W-:-:S05]  /*8d3c0*/  SHF.R.S32.HI R7, RZ, 0x1f, R20 ;  /* 0x0000001fff077819 */ /* 0x000fca0000011414 */
[----:B------:R-:W-:Y:S02]  /*8d3d0*/  IMAD.X R7, R7, 0x1, R10, P2 ;  /* 0x0000000107077824 */ /* 0x000fe400010e060a */
[----:B--2---:R-:W-:-:S05]  /*8d3e0*/  IMAD.X R3, R18, 0x1, R14, P4 ;  /* 0x0000000112037824 */ /* 0x004fca00020e060e */
[----:B------:R-:W-:Y:S01]  /*8d3f0*/  STL [R1+0x209c], R3 ;  /* 0x00209c0301007387 */ /* 0x000fe20000100800 */
[----:B---3--:R-:W-:-:S03]  /*8d400*/  IMAD.X R29, R18, 0x1, R16, P1 ;  /* 0x00000001121d7824 */ /* 0x008fc600008e0610 */
[----:B------:R-:W2:Y:S04]  /*8d410*/  LDL.LU R18, [R1+0x39a8] ;  /* 0x0039a80001127983 */ /* 0x000ea80000300800 */
[----:B------:R1:W-:Y:S04]  /*8d420*/  STL.64 [R1+0x3990], R4 ;  /* 0x0039900401007387 */ /* 0x0003e80000100a00 */
[----:B------:R-:W-:Y:S04]  /*8d430*/  STL [R1+0x2094], R29 ;  /* 0x0020941d01007387 */ /* 0x000fe80000100800 */
[----:B-1----:R-:W3:Y:S04]  /*8d440*/  LDL R4, [R1+0x338] ;  /* 0x0003380001047983 */ /* 0x002ee80000100800 */
[----:B------:R1:W-:Y:S04]  /*8d450*/  STL.64 [R1+0x2088], R6 ;  /* 0x0020880601007387 */ /* 0x0003e80000100a00 */
[----:B-1----:R-:W4:Y:S01]  /*8d460*/  LDL.LU R7, [R1+0x340] ;  /* 0x0003400001077983 */ /* 0x002f220000300800 */
[----:B------:R-:W-:-:S02]  /*8d470*/  IADD3 R2, P4, PT, R20, R11, RZ ;  /* 0x0000000b14027210 */ /* 0x000fc40007f9e0ff */
[----:B------:R-:W-:-:S03]  /*8d480*/  IADD3 R28, P1, PT, R20, R13, RZ ;  /* 0x0000000d141c7210 */ /* 0x000fc60007f3e0ff */
[----:B----4-:R-:W-:-:S05]  /*8d490*/  IMAD.X R3, R7, 0x1, R12, P4 ;  /* 0x0000000107037824 */ /* 0x010fca00020e060c */
[----:B------:R1:W-:Y:S04]  /*8d4a0*/  STL.64 [R1+0x2080], R2 ;  /* 0x0020800201007387 */ /* 0x0003e80000100a00 */
[----:B-1----:R-:W4:Y:S01]  /*8d4b0*/  LDL.LU.64 R2, [R1+0x39a0] ;  /* 0x0039a00001027983 */ /* 0x002f220000300a00 */
[----:B------:R-:W-:-:S03]  /*8d4c0*/  IMAD.X R29, R7, 0x1, R14, P1 ;  /* 0x00000001071d7824 */ /* 0x000fc600008e060e */
[----:B----4-:R-:W-:Y:S04]  /*8d4d0*/  STL.64 [R1+0x3988], R2 ;  /* 0x0039880201007387 */ /* 0x010fe80000100a00 */
[----:B------:R1:W-:Y:S04]  /*8d4e0*/  STL.64 [R1+0x2078], R28 ;  /* 0x0020781c01007387 */ /* 0x0003e80000100a00 */
[----:B-1----:R-:W4:Y:S01]  /*8d4f0*/  LDL.LU.64 R28, [R1+0x3998] ;  /* 0x00399800011c7983 */ /* 0x002f220000300a00 */
[----:B------:R-:W-:-:S03]  /*8d500*/  IADD3 R6, P2, PT, R20, R15, RZ ;  /* 0x0000000f14067210 */ /* 0x000fc60007f5e0ff */
[----:B----4-:R1:W-:Y:S04]  /*8d510*/  STL.64 [R1+0x3980], R28 ;  /* 0x0039801c01007387 */ /* 0x0103e80000100a00 */
[----:B-1----:R-:W4:Y:S01]  /*8d520*/  LDL.LU R28, [R1+0x338] ;  /* 0x00033800011c7983 */ /* 0x002f220000300800 */
[----:B---3--:R-:W-:Y:S02]  /*8d530*/  SHF.R.S32.HI R20, RZ, 0x1f, R4 ;  /* 0x0000001fff147819 */ /* 0x008fe40000011404 */
[----:B------:R-:W-:Y:S01]  /*8d540*/  IADD3 R2, P4, PT, R4, R9, RZ ;  /* 0x0000000904027210 */ /* 0x000fe20007f9e0ff */
[----:B------:R-:W-:-:S04]  /*8d550*/  IMAD.X R7, R7, 0x1, R16, P2 ;  /* 0x0000000107077824 */ /* 0x000fc800010e0610 */
[----:B------:R-:W-:Y:S01]  /*8d560*/  IMAD.X R3, R20, 0x1, R10, P4 ;  /* 0x0000000114037824 */ /* 0x000fe200020e060a */
[----:B----4-:R-:W-:-:S05]  /*8d570*/  IADD3 R4, P1, PT, R28, R11, RZ ;  /* 0x0000000b1c047210 */ /* 0x010fca0007f3e0ff */
[----:B------:R1:W-:Y:S04]  /*8d580*/  STL [R1+0x2060], R4 ;  /* 0x0020600401007387 */ /* 0x0003e80000100800 */
[----:B-1----:R-:W3:Y:S04]  /*8d590*/  LDL.LU.64 R4, [R1+0x3990] ;  /* 0x0039900001047983 */ /* 0x002ee80000300a00 */
[----:B------:R-:W-:Y:S04]  /*8d5a0*/  STL.64 [R1+0x2070], R6 ;  /* 0x0020700601007387 */ /* 0x000fe80000100a00 */
[----:B------:R1:W-:Y:S04]  /*8d5b0*/  STL.64 [R1+0x2068], R2 ;  /* 0x0020680201007387 */ /* 0x0003e80000100a00 */
[----:B-1----:R-:W4:Y:S01]  /*8d5c0*/  LDL.LU.64 R2, [R1+0x3988] ;  /* 0x0039880001027983 */ /* 0x002f220000300a00 */
[----:B------:R-:W-:-:S02]  /*8d5d0*/  IADD3 R6, P2, PT, R28, R13, RZ ;  /* 0x0000000d1c067210 */ /* 0x000fc40007f5e0ff */
[----:B------:R-:W-:Y:S01]  /*8d5e0*/  IADD3 R28, P4, PT, R28, R15, RZ ;  /* 0x0000000f1c1c7210 */ /* 0x000fe20007f9e0ff */
[----:B---3--:R1:W-:Y:S04]  /*8d5f0*/  STL.64 [R1+0x3970], R4 ;  /* 0x0039700401007387 */ /* 0x0083e80000100a00 */
[----:B------:R3:W-:Y:S04]  /*8d600*/  STL [R1+0x3978], R5 ;  /* 0x0039780501007387 */ /* 0x0007e80000100800 */
[----:B------:R0:W-:Y:S01]  /*8d610*/  STL [R1+0x2048], R28 ;  /* 0x0020481c01007387 */ /* 0x0001e20000100800 */
[----:B-1----:R-:W-:-:S02]  /*8d620*/  IMAD.MOV.U32 R4, RZ, RZ, R28 ;  /* 0x000000ffff047224 */ /* 0x002fc400078e001c */
[----:B---3--:R-:W-:Y:S02]  /*8d630*/  IMAD.MOV.U32 R5, RZ, RZ, R29 ;  /* 0x000000ffff057224 */ /* 0x008fe400078e001d */
[----:B0-----:R-:W3:Y:S04]  /*8d640*/  LDL.LU.64 R28, [R1+0x3980] ;  /* 0x00398000011c7983 */ /* 0x001ee80000300a00 */
[----:B--2---:R0:W-:Y:S04]  /*8d650*/  STL [R1+0x3960], R18 ;  /* 0x0039601201007387 */ /* 0x0041e80000100800 */
[----:B0-----:R-:W2:Y:S04]  /*8d660*/  LDL.LU R18, [R1+0x334] ;  /* 0x0003340001127983 */ /* 0x001ea80000300800 */
[----:B----4-:R0:W-:Y:S04]  /*8d670*/  STL.64 [R1+0x3968], R2 ;  /* 0x0039680201007387 */ /* 0x0101e80000100a00 */
[----:B0-----:R0:W4:Y:S01]  /*8d680*/  LDL.64 R2, [R1+0x2060] ;  /* 0x0020600001027983 */ /* 0x0011220000100a00 */
[----:B------:R-:W-:-:S04]  /*8d690*/  IMAD.MOV.U32 R5, RZ, RZ, R20 ;  /* 0x000000ffff057224 */ /* 0x000fc800078e0014 */
[C---:B------:R-:W-:Y:S02]  /*8d6a0*/  IMAD.X R7, R5.reuse, 0x1, R14, P2 ;  /* 0x0000000105077824 */ /* 0x040fe400010e060e */
[C---:B----4-:R-:W-:Y:S02]  /*8d6b0*/  IMAD.X R3, R5.reuse, 0x1, R12, P1 ;  /* 0x0000000105037824 */ /* 0x050fe400008e060c */
[----:B------:R-:W-:-:S03]  /*8d6c0*/  IMAD.X R5, R5, 0x1, R16, P4 ;  /* 0x0000000105057824 */ /* 0x000fc600020e0610 */
[----:B------:R-:W-:Y:S04]  /*8d6d0*/  STL [R1+0x2064], R3 ;  /* 0x0020640301007387 */ /* 0x000fe80000100800 */
[----:B------:R1:W-:Y:S04]  /*8d6e0*/  STL.64 [R1+0x2058], R6 ;  /* 0x0020580601007387 */ /* 0x0003e80000100a00 */
[----:B-1----:R-:W4:Y:S04]  /*8d6f0*/  LDL R7, [R1+0x330] ;  /* 0x0003300001077983 */ /* 0x002f280000100800 */
[----:B------:R1:W-:Y:S04]  /*8d700*/  STL [R1+0x204c], R5 ;  /* 0x00204c0501007387 */ /* 0x0003e80000100800 */
[----:B-1----:R0:W3:Y:S01]  /*8d710*/  LDL.LU R5, [R1+0x3978] ;  /* 0x0039780001057983 */ /* 0x0020e20000300800 */
[----:B--2---:R-:W-:-:S02]  /*8d720*/  SHF.R.S32.HI R20, RZ, 0x1f, R18 ;  /* 0x0000001fff147819 */ /* 0x004fc40000011412 */
[C---:B------:R-:W-:Y:S02]  /*8d730*/  IADD3 R2, P1, PT, R18.reuse, R9, RZ ;  /* 0x0000000912027210 */ /* 0x040fe40007f3e0ff */
[----:B------:R-:W-:-:S03]  /*8d740*/  IADD3 R4, P4, PT, R18, R13, RZ ;  /* 0x0000000d12047210 */ /* 0x000fc60007f9e0ff */
[----:B------:R-:W-:Y:S02]  /*8d750*/  IMAD.X R3, R20, 0x1, R10, P1 ;  /* 0x0000000114037824 */ /* 0x000fe400008e060a */
[----:B------:R3:W-:Y:S01]  /*8d760*/  STL [R1+0x2030], R4 ;  /* 0x0020300401007387 */ /* 0x0007e20000100800 */
[----:B------:R-:W-:-:S03]  /*8d770*/  IADD3 R6, P2, PT, R18, R11, RZ ;  /* 0x0000000b12067210 */ /* 0x000fc60007f5e0ff */
[----:B---3--:R-:W2:Y:S04]  /*8d780*/  LDL.LU.64 R4, [R1+0x3970] ;  /* 0x0039700001047983 */ /* 0x008ea80000300a00 */
[----:B------:R1:W-:Y:S04]  /*8d790*/  STL.64 [R1+0x2040], R2 ;  /* 0x0020400201007387 */ /* 0x0003e80000100a00 */
[----:B-1----:R-:W3:Y:S04]  /*8d7a0*/  LDL.LU.64 R2, [R1+0x3968] ;  /* 0x0039680001027983 */ /* 0x002ee80000300a00 */
[----:B------:R1:W-:Y:S02]  /*8d7b0*/  STL.64 [R1+0x3958], R10 ;  /* 0x0039580a01007387 */ /* 0x0003e40000100a00 */
[----:B-1----:R-:W-:-:S02]  /*8d7c0*/  IADD3 R10, P1, PT, R18, R15, RZ ;  /* 0x0000000f120a7210 */ /* 0x002fc40007f3e0ff */
[----:B------:R-:W2:Y:S01]  /*8d7d0*/  LDL.LU R18, [R1+0x3960] ;  /* 0x0039600001127983 */ /* 0x000ea20000300800 */
[----:B----4-:R-:W-:-:S03]  /*8d7e0*/  SHF.R.S32.HI R7, RZ, 0x1f, R7 ;  /* 0x0000001fff077819 */ /* 0x010fc60000011407 */
[----:B------:R1:W-:Y:S04]  /*8d7f0*/  STL [R1+0x2028], R10 ;  /* 0x0020280a01007387 */ /* 0x0003e80000100800 */
[----:B-1----:R0:W4:Y:S04]  /*8d800*/  LDL.64 R10, [R1+0x2030] ;  /* 0x00203000010a7983 */ /* 0x0021280000100a00 */
[----:B------:R1:W-:Y:S02]  /*8d810*/  STL [R1+0x334], R7 ;  /* 0x0003340701007387 */ /* 0x0003e40000100800 */
[----:B-1----:R-:W-:-:S05]  /*8d820*/  IMAD.X R7, R20, 0x1, R12, P2 ;  /* 0x0000000114077824 */ /* 0x002fca00010e060c */
[----:B------:R1:W-:Y:S04]  /*8d830*/  STL.64 [R1+0x2038], R6 ;  /* 0x0020380601007387 */ /* 0x0003e80000100a00 */
[----:B-1----:R-:W4:Y:S04]  /*8d840*/  LDL R7, [R1+0x32c] ;  /* 0x00032c0001077983 */ /* 0x002f280000100800 */
[----:B--2---:R-:W-:Y:S04]  /*8d850*/  STL.64 [R1+0x3950], R18 ;  /* 0x0039501201007387 */ /* 0x004fe80000100a00 */
[----:B------:R-:W-:Y:S04]  /*8d860*/  STL.64 [R1+0x3940], R28 ;  /* 0x0039401c01007387 */ /* 0x000fe80000100a00 */
[----:B---3--:R1:W-:Y:S04]  /*8d870*/  STL.64 [R1+0x3930], R2 ;  /* 0x0039300201007387 */ /* 0x0083e80000100a00 */
[----:B-1----:R0:W2:Y:S04]  /*8d880*/  LDL.64 R2, [R1+0x2028] ;  /* 0x0020280001027983 */ /* 0x0020a80000100a00 */
[----:B------:R1:W-:Y:S04]  /*8d890*/  STL [R1+0x394c], R25 ;  /* 0x00394c1901007387 */ /* 0x0003e80000100800 */
[----:B-1----:R-:W3:Y:S04]  /*8d8a0*/  LDL.LU R25, [R1+0x330] ;  /* 0x0003300001197983 */ /* 0x002ee80000300800 */
[----:B------:R-:W2:Y:S01]  /*8d8b0*/  LDL.LU R6, [R1+0x328] ;  /* 0x0003280001067983 */ /* 0x000ea20000300800 */
[----:B----4-:R-:W-:-:S03]  /*8d8c0*/  IMAD.X R11, R20, 0x1, R14, P4 ;  /* 0x00000001140b7824 */ /* 0x010fc600020e060e */
[----:B--2---:R1:W-:Y:S04]  /*8d8d0*/  STL [R1+0x3920], R6 ;  /* 0x0039200601007387 */ /* 0x0043e80000100800 */
[----:B-1----:R-:W2:Y:S04]  /*8d8e0*/  LDL.LU R6, [R1+0x334] ;  /* 0x0003340001067983 */ /* 0x002ea80000300800 */
[----:B------:R1:W-:Y:S04]  /*8d8f0*/  STL [R1+0x2034], R11 ;  /* 0x0020340b01007387 */ /* 0x0003e80000100800 */
[----:B-1----:R-:W4:Y:S01]  /*8d900*/  LDL.LU.64 R10, [R1+0x3958] ;  /* 0x00395800010a7983 */ /* 0x002f220000300a00 */
[C---:B---3--:R-:W-:Y:S01]  /*8d910*/  IADD3 R18, P2, PT, R25.reuse, R9, RZ ;  /* 0x0000000919127210 */ /* 0x048fe20007f5e0ff */
[----:B------:R-:W-:Y:S01]  /*8d920*/  IMAD.X R3, R20, 0x1, R16, P1 ;  /* 0x0000000114037824 */ /* 0x000fe200008e0610 */
[----:B------:R-:W-:-:S02]  /*8d930*/  IADD3 R2, P1, PT, R25, R13, RZ ;  /* 0x0000000d19027210 */ /* 0x000fc40007f3e0ff */
[----:B----4-:R-:W-:Y:S01]  /*8d940*/  IADD3 R28, P4, PT, R25, R11, RZ ;  /* 0x0000000b191c7210 */ /* 0x010fe20007f9e0ff */
[----:B--2---:R-:W-:-:S04]  /*8d950*/  IMAD.X R19, R6, 0x1, R10, P2 ;  /* 0x0000000106137824 */ /* 0x004fc800010e060a */
[----:B------:R1:W-:Y:S04]  /*8d960*/  STL [R1+0x3948], R28 ;  /* 0x0039481c01007387 */ /* 0x0003e80000100800 */
[----:B------:R-:W-:Y:S04]  /*8d970*/  STL [R1+0x202c], R3 ;  /* 0x00202c0301007387 */ /* 0x000fe80000100800 */
[----:B------:R-:W-:Y:S04]  /*8d980*/  STL.64 [R1+0x3938], R4 ;  /* 0x0039380401007387 */ /* 0x000fe80000100a00 */
[----:B------:R2:W-:Y:S01]  /*8d990*/  STL.64 [R1+0x2020], R18 ;  /* 0x0020201201007387 */ /* 0x0005e20000100a00 */
[----:B-1----:R-:W-:-:S03]  /*8d9a0*/  IADD3 R28, P2, PT, R25, R15, RZ ;  /* 0x0000000f191c7210 */ /* 0x002fc60007f5e0ff */
[----:B--2---:R-:W2:Y:S04]  /*8d9b0*/  LDL.LU.64 R18, [R1+0x3950] ;  /* 0x0039500001127983 */ /* 0x004ea80000300a00 */
[----:B------:R-:W-:Y:S04]  /*8d9c0*/  STL.64 [R1+0x3928], R22 ;  /* 0x0039281601007387 */ /* 0x000fe80000100a00 */
[----:B------:R-:W3:Y:S04]  /*8d9d0*/  LDL.LU R20, [R1+0x324] ;  /* 0x0003240001147983 */ /* 0x000ee80000300800 */
[----:B------:R-:W4:Y:S04]  /*8d9e0*/  LDL.LU R25, [R1+0x394c] ;  /* 0x00394c0001197983 */ /* 0x000f280000300800 */
[----:B------:R1:W-:Y:S04]  /*8d9f0*/  STL [R1+0x2000], R28 ;  /* 0x0020001c01007387 */ /* 0x0003e80000100800 */
[----:B-1----:R-:W2:Y:S01]  /*8da00*/  LDL.LU R28, [R1+0x3948] ;  /* 0x00394800011c7983 */ /* 0x002ea20000300800 */
[----:B------:R-:W-:Y:S01]  /*8da10*/  IMAD.X R29, R6, 0x1, R12, P4 ;  /* 0x00000001061d7824 */ /* 0x000fe200020e060c */
[----:B------:R-:W-:-:S02]  /*8da20*/  SHF.R.S32.HI R3, RZ, 0x1f, R7 ;  /* 0x0000001fff037819 */ /* 0x000fc40000011407 */
[----:B------:R-:W-:Y:S02]  /*8da30*/  IADD3 R4, P4, PT, R7, R9, RZ ;  /* 0x0000000907047210 */ /* 0x000fe40007f9e0ff */
[----:B--2---:R-:W-:Y:S04]  /*8da40*/  STL.64 [R1+0x2018], R28 ;  /* 0x0020181c01007387 */ /* 0x004fe80000100a00 */
[----:B------:R1:W-:Y:S02]  /*8da50*/  STL [R1+0x330], R3 ;  /* 0x0003300301007387 */ /* 0x0003e40000100800 */
[C---:B-1----:R-:W-:Y:S02]  /*8da60*/  IMAD.X R3, R6.reuse, 0x1, R14, P1 ;  /* 0x0000000106037824 */ /* 0x042fe400008e060e */
[----:B------:R-:W2:Y:S04]  /*8da70*/  LDL.LU.64 R28, [R1+0x3940] ;  /* 0x00394000011c7983 */ /* 0x000ea80000300a00 */
[----:B------:R1:W-:Y:S04]  /*8da80*/  STL [R1+0x1ff8], R4 ;  /* 0x001ff80401007387 */ /* 0x0003e80000100800 */
[----:B-1----:R-:W2:Y:S04]  /*8da90*/  LDL.LU.64 R4, [R1+0x3938] ;  /* 0x0039380001047983 */ /* 0x002ea80000300a00 */
[----:B------:R1:W-:Y:S04]  /*8daa0*/  STL.64 [R1+0x2010], R2 ;  /* 0x0020100201007387 */ /* 0x0003e80000100a00 */
[----:B-1----:R-:W2:Y:S04]  /*8dab0*/  LDL.LU.64 R2, [R1+0x3930] ;  /* 0x0039300001027983 */ /* 0x002ea80000300a00 */
[----:B--2---:R1:W-:Y:S04]  /*8dac0*/  STL.64 [R1+0x3918], R2 ;  /* 0x0039180201007387 */ /* 0x0043e80000100a00 */
[----:B-1----:R0:W2:Y:S04]  /*8dad0*/  LDL.64 R2, [R1+0x2000] ;  /* 0x0020000001027983 */ /* 0x0020a80000100a00 */
[----:B------:R-:W2:Y:S04]  /*8dae0*/  LDL.LU R7, [R1+0x320] ;  /* 0x0003200001077983 */ /* 0x000ea80000300800 */
[----:B--2---:R1:W-:Y:S04]  /*8daf0*/  STL [R1+0x38e0], R7 ;  /* 0x0038e00701007387 */ /* 0x0043e80000100800 */
[----:B-1----:R-:W2:Y:S01]  /*8db00*/  LDL.LU R7, [R1+0x32c] ;  /* 0x00032c0001077983 */ /* 0x002ea20000300800 */
[----:B------:R-:W-:Y:S01]  /*8db10*/  IMAD.X R3, R6, 0x1, R16, P2 ;  /* 0x0000000106037824 */ /* 0x000fe200010e0610 */
[----:B--2---:R-:W-:-:S05]  /*8db20*/  IADD3 R22, P1, PT, R7, R11, RZ ;  /* 0x0000000b07167210 */ /* 0x004fca0007f3e0ff */
[----:B------:R1:W-:Y:S04]  /*8db30*/  STL [R1+0x1ff0], R22 ;  /* 0x001ff01601007387 */ /* 0x0003e80000100800 */
[----:B-1----:R-:W2:Y:S04]  /*8db40*/  LDL.LU.64 R22, [R1+0x3928] ;  /* 0x0039280001167983 */ /* 0x002ea80000300a00 */
[----:B------:R-:W2:Y:S04]  /*8db50*/  LDL.LU R6, [R1+0x3920] ;  /* 0x0039200001067983 */ /* 0x000ea80000300800 */
[----:B------:R-:W-:Y:S04]  /*8db60*/  STL [R1+0x2004], R3 ;  /* 0x0020040301007387 */ /* 0x000fe80000100800 */
[----:B---3--:R1:W-:Y:S04]  /*8db70*/  STL.64 [R1+0x3910], R20 ;  /* 0x0039101401007387 */ /* 0x0083e80000100a00 */
[----:B-1----:R0:W3:Y:S04]  /*8db80*/  LDL.64 R20, [R1+0x1ff8] ;  /* 0x001ff80001147983 */ /* 0x0020e80000100a00 */
[----:B------:R-:W-:Y:S04]  /*8db90*/  STL.64 [R1+0x38f8], R26 ;  /* 0x0038f81a01007387 */ /* 0x000fe80000100a00 */
[----:B------:R1:W-:Y:S04]  /*8dba0*/  STL [R1+0x3900], R27 ;  /* 0x0039001b01007387 */ /* 0x0003e80000100800 */
[----:B-1----:R0:W2:Y:S04]  /*8dbb0*/  LDL.64 R26, [R1+0x1ff0] ;  /* 0x001ff000011a7983 */ /* 0x0020a80000100a00 */
[----:B------:R1:W-:Y:S04]  /*8dbc0*/  STL.64 [R1+0x3908], R28 ;  /* 0x0039081c01007387 */ /* 0x0003e80000100a00 */
[----:B-1----:R-:W3:Y:S01]  /*8dbd0*/  LDL.LU R28, [R1+0x330] ;  /* 0x00033000011c7983 */ /* 0x002ee20000300800 */
[----:B------:R-:W-:Y:S01]  /*8dbe0*/  IADD3 R2, P2, PT, R7, R13, RZ ;  /* 0x0000000d07027210 */ /* 0x000fe20007f5e0ff */
[----:B---3--:R-:W-:-:S02]  /*8dbf0*/  IMAD.X R21, R28, 0x1, R10, P4 ;  /* 0x000000011c157824 */ /* 0x008fc400020e060a */
[C---:B--2---:R-:W-:Y:S02]  /*8dc00*/  IMAD.X R27, R28.reuse, 0x1, R12, P1 ;  /* 0x000000011c1b7824 */ /* 0x044fe400008e060c */
[----:B------:R-:W-:Y:S01]  /*8dc10*/  IMAD.X R3, R28, 0x1, R14, P2 ;  /* 0x000000011c037824 */ /* 0x000fe200010e060e */
[----:B------:R-:W-:Y:S04]  /*8dc20*/  STL [R1+0x1ffc], R21 ;  /* 0x001ffc1501007387 */ /* 0x000fe80000100800 */
[----:B------:R-:W-:Y:S04]  /*8dc30*/  STL [R1+0x1ff4], R27 ;  /* 0x001ff41b01007387 */ /* 0x000fe80000100800 */
[----:B------:R1:W-:Y:S04]  /*8dc40*/  STL.64 [R1+0x1fe8], R2 ;  /* 0x001fe80201007387 */ /* 0x0003e80000100a00 */
[----:B-1----:R-:W2:Y:S01]  /*8dc50*/  LDL.LU.64 R2, [R1+0x3918] ;  /* 0x0039180001027983 */ /* 0x002ea20000300a00 */
[----:B------:R-:W-:-:S02]  /*8dc60*/  IADD3 R20, P4, PT, R7, R15, RZ ;  /* 0x0000000f07147210 */ /* 0x000fc40007f9e0ff */
[----:B------:R-:W-:Y:S02]  /*8dc70*/  SHF.R.S32.HI R7, RZ, 0x1f, R6 ;  /* 0x0000001fff077819 */ /* 0x000fe40000011406 */
[----:B------:R-:W-:Y:S01]  /*8dc80*/  IADD3 R26, P1, PT, R6, R9, RZ ;  /* 0x00000009061a7210 */ /* 0x000fe20007f3e0ff */
[----:B------:R-:W-:Y:S01]  /*8dc90*/  IMAD.X R21, R28, 0x1, R16, P4 ;  /* 0x000000011c157824 */ /* 0x000fe200020e0610 */
[----:B------:R-:W-:-:S03]  /*8dca0*/  IADD3 R28, P4, PT, R6, R13, RZ ;  /* 0x0000000d061c7210 */ /* 0x000fc60007f9e0ff */
[----:B------:R-:W-:Y:S01]  /*8dcb0*/  IMAD.X R27, R7, 0x1, R10, P1 ;  /* 0x00000001071b7824 */ /* 0x000fe200008e060a */
[----:B--2---:R-:W-:Y:S04]  /*8dcc0*/  STL.64 [R1+0x38f0], R2 ;  /* 0x0038f00201007387 */ /* 0x004fe80000100a00 */
[----:B------:R1:W-:Y:S04]  /*8dcd0*/  STL.64 [R1+0x1fd0], R20 ;  /* 0x001fd01401007387 */ /* 0x0003e80000100a00 */
[----:B-1----:R-:W2:Y:S04]  /*8dce0*/  LDL.LU.64 R20, [R1+0x3910] ;  /* 0x0039100001147983 */ /* 0x002ea80000300a00 */
[----:B------:R-:W-:Y:S04]  /*8dcf0*/  STL.64 [R1+0x38e8], R22 ;  /* 0x0038e81601007387 */ /* 0x000fe80000100a00 */
[----:B------:R1:W-:Y:S04]  /*8dd00*/  STL [R1+0x1fb8], R28 ;  /* 0x001fb81c01007387 */ /* 0x0003e80000100800 */
[----:B-1----:R-:W3:Y:S04]  /*8dd10*/  LDL.LU.64 R28, [R1+0x3908] ;  /* 0x00390800011c7983 */ /* 0x002ee80000300a00 */
[----:B------:R1:W-:Y:S04]  /*8dd20*/  STL.64 [R1+0x1fc8], R26 ;  /* 0x001fc81a01007387 */ /* 0x0003e80000100a00 */
[----:B-1----:R0:W2:Y:S01]  /*8dd30*/  LDL.LU R27, [R1+0x3900] ;  /* 0x00390000011b7983 */ /* 0x0020a20000300800 */
[----:B------:R-:W-:-:S02]  /*8dd40*/  IADD3 R26, P1, PT, R6, R15, RZ ;  /* 0x0000000f061a7210 */ /* 0x000fc40007f3e0ff */
[----:B------:R-:W-:-:S03]  /*8dd50*/  IADD3 R2, P2, PT, R6, R11, RZ ;  /* 0x0000000b06027210 */ /* 0x000fc60007f5e0ff */
[----:B------:R2:W-:Y:S04]  /*8dd60*/  STL [R1+0x1fb0], R26 ;  /* 0x001fb01a01007387 */ /* 0x0005e80000100800 */
[----:B--2---:R-:W2:Y:S04]  /*8dd70*/  LDL.LU.64 R26, [R1+0x38f8] ;  /* 0x0038f800011a7983 */ /* 0x004ea80000300a00 */
[----:B---3--:R1:W-:Y:S04]  /*8dd80*/  STL.64 [R1+0x38d8], R28 ;  /* 0x0038d81c01007387 */ /* 0x0083e80000100a00 */
[----:B-1----:R0:W3:Y:S04]  /*8dd90*/  LDL.64 R28, [R1+0x1fb8] ;  /* 0x001fb800011c7983 */ /* 0x0020e80000100a00 */
[----:B------:R-:W2:Y:S01]  /*8dda0*/  LDL.LU R6, [R1+0x318] ;  /* 0x0003180001067983 */ /* 0x000ea20000300800 */
[----:B------:R-:W-:-:S03]  /*8ddb0*/  IMAD.X R3, R7, 0x1, R12, P2 ;  /* 0x0000000107037824 */ /* 0x000fc600010e060c */
[----:B--2---:R1:W-:Y:S04]  /*8ddc0*/  STL [R1+0x3888], R6 ;  /* 0x0038880601007387 */ /* 0x0043e80000100800 */
[----:B-1----:R-:W2:Y:S04]  /*8ddd0*/  LDL.LU R6, [R1+0x31c] ;  /* 0x00031c0001067983 */ /* 0x002ea80000300800 */
[----:B--2---:R-:W-:Y:S04]  /*8dde0*/  STL [R1+0x38c0], R6 ;  /* 0x0038c00601007387 */ /* 0x004fe80000100800 */
[----:B------:R1:W-:Y:S04]  /*8ddf0*/  STL.64 [R1+0x1fc0], R2 ;  /* 0x001fc00201007387 */ /* 0x0003e80000100a00 */
[----:B-1----:R-:W2:Y:S01]  /*8de00*/  LDL.LU.64 R2, [R1+0x38f0] ;  /* 0x0038f00001027983 */ /* 0x002ea20000300a00 */
[----:B------:R-:W-:Y:S01]  /*8de10*/  IADD3 R22, P2, PT, R20, R9, RZ ;  /* 0x0000000914167210 */ /* 0x000fe20007f5e0ff */
[----:B---3--:R-:W-:-:S02]  /*8de20*/  IMAD.X R29, R7, 0x1, R14, P4 ;  /* 0x00000001071d7824 */ /* 0x008fc400020e060e */
[----:B--2---:R1:W-:Y:S04]  /*8de30*/  STL.64 [R1+0x38c8], R2 ;  /* 0x0038c80201007387 */ /* 0x0043e80000100a00 */
[----:B-1----:R0:W2:Y:S04]  /*8de40*/  LDL.64 R2, [R1+0x1fb0] ;  /* 0x001fb00001027983 */ /* 0x0020a80000100a00 */
[----:B------:R1:W-:Y:S04]  /*8de50*/  STL [R1+0x1fa8], R22 ;  /* 0x001fa81601007387 */ /* 0x0003e80000100800 */
[----:B-1----:R-:W3:Y:S04]  /*8de60*/  LDL.LU.64 R22, [R1+0x38e8] ;  /* 0x0038e80001167983 */ /* 0x002ee80000300a00 */
[----:B------:R-:W-:Y:S01]  /*8de70*/  STL [R1+0x1fbc], R29 ;  /* 0x001fbc1d01007387 */ /* 0x000fe20000100800 */
[----:B--2---:R-:W-:-:S03]  /*8de80*/  IMAD.X R3, R7, 0x1, R16, P1 ;  /* 0x0000000107037824 */ /* 0x004fc600008e0610 */
[----:B---3--:R-:W-:Y:S04]  /*8de90*/  STL.64 [R1+0x38d0], R22 ;  /* 0x0038d01601007387 */ /* 0x008fe80000100a00 */
[----:B------:R-:W2:Y:S04]  /*8dea0*/  LDL.LU R7, [R1+0x38e0] ;  /* 0x0038e00001077983 */ /* 0x000ea80000300800 */
[----:B------:R-:W-:Y:S04]  /*8deb0*/  STL [R1+0x1fb4], R3 ;  /* 0x001fb40301007387 */ /* 0x000fe80000100800 */
[----:B------:R1:W-:Y:S04]  /*8dec0*/  STL.64 [R1+0x38b8], R26 ;  /* 0x0038b81a01007387 */ /* 0x0003e80000100a00 */
[----:B-1----:R0:W3:Y:S01]  /*8ded0*/  LDL.64 R26, [R1+0x1fa8] ;  /* 0x001fa800011a7983 */ /* 0x0020e20000100a00 */
[----:B------:R-:W-:-:S02]  /*8dee0*/  SHF.R.S32.HI R6, RZ, 0x1f, R20 ;  /* 0x0000001fff067819 */ /* 0x000fc40000011414 */
[----:B------:R-:W-:-:S05]  /*8def0*/  IADD3 R28, P4, PT, R20, R11, RZ ;  /* 0x0000000b141c7210 */ /* 0x000fca0007f9e0ff */
[C---:B------:R-:W-:Y:S02]  /*8df00*/  IMAD.X R29, R6.reuse, 0x1, R12, P4 ;  /* 0x00000001061d7824 */ /* 0x040fe400020e060c */
[----:B---3--:R-:W-:-:S05]  /*8df10*/  IMAD.X R27, R6, 0x1, R10, P2 ;  /* 0x00000001061b7824 */ /* 0x008fca00010e060a */
[----:B------:R-:W-:Y:S04]  /*8df20*/  STL [R1+0x1fac], R27 ;  /* 0x001fac1b01007387 */ /* 0x000fe80000100800 */
[----:B------:R1:W-:Y:S04]  /*8df30*/  STL.64 [R1+0x1fa0], R28 ;  /* 0x001fa01c01007387 */ /* 0x0003e80000100a00 */
[----:B-1----:R-:W3:Y:S01]  /*8df40*/  LDL.LU.64 R28, [R1+0x38d8] ;  /* 0x0038d800011c7983 */ /* 0x002ee20000300a00 */
[----:B------:R-:W-:Y:S02]  /*8df50*/  IADD3 R2, P1, PT, R20, R13, RZ ;  /* 0x0000000d14027210 */ /* 0x000fe40007f3e0ff */
[----:B--2---:R-:W-:-:S03]  /*8df60*/  IADD3 R22, P4, PT, R7, R9, RZ ;  /* 0x0000000907167210 */ /* 0x004fc60007f9e0ff */
[----:B------:R-:W-:Y:S01]  /*8df70*/  IMAD.X R3, R6, 0x1, R14, P1 ;  /* 0x0000000106037824 */ /* 0x000fe200008e060e */
[----:B------:R-:W-:Y:S01]  /*8df80*/  IADD3 R26, P2, PT, R20, R15, RZ ;  /* 0x0000000f141a7210 */ /* 0x000fe20007f5e0ff */
[----:B---3--:R-:W-:Y:S04]  /*8df90*/  STL.64 [R1+0x38a8], R28 ;  /* 0x0038a81c01007387 */ /* 0x008fe80000100a00 */
[----:B------:R1:W-:Y:S04]  /*8dfa0*/  STL [R1+0x1f88], R22 ;  /* 0x001f881601007387 */ /* 0x0003e80000100800 */
[----:B-1----:R-:W2:Y:S04]  /*8dfb0*/  LDL.LU.64 R22, [R1+0x38d0] ;  /* 0x0038d00001167983 */ /* 0x002ea80000300a00 */
[----:B------:R1:W-:Y:S04]  /*8dfc0*/  STL.64 [R1+0x1f98], R2 ;  /* 0x001f980201007387 */ /* 0x0003e80000100a00 */
[----:B-1----:R-:W3:Y:S01]  /*8dfd0*/  LDL.LU.64 R2, [R1+0x38c8] ;  /* 0x0038c80001027983 */ /* 0x002ee20000300a00 */
[----:B------:R-:W-:Y:S01]  /*8dfe0*/  IADD3 R28, P1, PT, R7, R11, RZ ;  /* 0x0000000b071c7210 */ /* 0x000fe20007f3e0ff */
[----:B------:R-:W-:-:S02]  /*8dff0*/  IMAD.X R27, R6, 0x1, R16, P2 ;  /* 0x00000001061b7824 */ /* 0x000fc400010e0610 */
[----:B------:R-:W2:Y:S04]  /*8e000*/  LDL.LU R6, [R1+0x38c0] ;  /* 0x0038c00001067983 */ /* 0x000ea80000300800 */
[----:B------:R-:W-:Y:S04]  /*8e010*/  STL [R1+0x1f80], R28 ;  /* 0x001f801c01007387 */ /* 0x000fe80000100800 */
[----:B------:R1:W-:Y:S04]  /*8e020*/  STL.64 [R1+0x1f78], R26 ;  /* 0x001f781a01007387 */ /* 0x0003e80000100a00 */
[----:B-1----:R-:W2:Y:S04]  /*8e030*/  LDL.LU.64 R26, [R1+0x38b8] ;  /* 0x0038b800011a7983 */ /* 0x002ea80000300a00 */
[----:B---3--:R1:W-:Y:S04]  /*8e040*/  STL.64 [R1+0x38a0], R2 ;  /* 0x0038a00201007387 */ /* 0x0083e80000100a00 */
[----:B-1----:R0:W3:Y:S01]  /*8e050*/  LDL.64 R2, [R1+0x1f88] ;  /* 0x001f880001027983 */ /* 0x0020e20000100a00 */
[----:B------:R-:W-:-:S02]  /*8e060*/  SHF.R.S32.HI R20, RZ, 0x1f, R7 ;  /* 0x0000001fff147819 */ /* 0x000fc40000011407 */
[----:B------:R-:W-:-:S03]  /*8e070*/  IADD3 R28, P2, PT, R7, R13, RZ ;  /* 0x0000000d071c7210 */ /* 0x000fc60007f5e0ff */
[----:B---3--:R-:W-:Y:S01]  /*8e080*/  IMAD.X R3, R20, 0x1, R10, P4 ;  /* 0x0000000114037824 */ /* 0x008fe200020e060a */
[----:B------:R-:W-:-:S04]  /*8e090*/  IADD3 R2, P4, PT, R7, R15, RZ ;  /* 0x0000000f07027210 */ /* 0x000fc80007f9e0ff */
[----:B------:R-:W-:Y:S04]  /*8e0a0*/  STL [R1+0x1f8c], R3 ;  /* 0x001f8c0301007387 */ /* 0x000fe80000100800 */
[----:B------:R0:W3:Y:S04]  /*8e0b0*/  LDL.LU R7, [R1+0x38b0] ;  /* 0x0038b00001077983 */ /* 0x0000e80000300800 */
[----:B--2---:R1:W-:Y:S04]  /*8e0c0*/  STL.64 [R1+0x3890], R26 ;  /* 0x0038901a01007387 */ /* 0x0043e80000100a00 */
[----:B-1----:R0:W2:Y:S01]  /*8e0d0*/  LDL.64 R26, [R1+0x1f80] ;  /* 0x001f8000011a7983 */ /* 0x0020a20000100a00 */
[----:B------:R-:W-:Y:S01]  /*8e0e0*/  SHF.R.S32.HI R3, RZ, 0x1f, R6 ;  /* 0x0000001fff037819 */ /* 0x000fe20000011406 */
[----:B------:R-:W-:-:S02]  /*8e0f0*/  IMAD.X R29, R20, 0x1, R14, P2 ;  /* 0x00000001141d7824 */ /* 0x000fc400010e060e */
[----:B--2---:R-:W-:-:S05]  /*8e100*/  IMAD.X R27, R20, 0x1, R12, P1 ;  /* 0x00000001141b7824 */ /* 0x004fca00008e060c */
[----:B------:R-:W-:Y:S04]  /*8e110*/  STL [R1+0x1f84], R27 ;  /* 0x001f841b01007387 */ /* 0x000fe80000100800 */
[----:B------:R-:W-:Y:S04]  /*8e120*/  STL [R1+0x320], R3 ;  /* 0x0003200301007387 */ /* 0x000fe80000100800 */
[----:B------:R-:W-:Y:S04]  /*8e130*/  STL.64 [R1+0x3898], R8 ;  /* 0x0038980801007387 */ /* 0x000fe80000100a00 */
[----:B------:R1:W-:Y:S04]  /*8e140*/  STL.64 [R1+0x1f70], R28 ;  /* 0x001f701c01007387 */ /* 0x0003e80000100a00 */
[----:B-1----:R-:W2:Y:S01]  /*8e150*/  LDL.LU.64 R28, [R1+0x38a8] ;  /* 0x0038a800011c7983 */ /* 0x002ea20000300a00 */
[----:B------:R-:W-:-:S02]  /*8e160*/  IMAD.X R3, R20, 0x1, R16, P4 ;  /* 0x0000000114037824 */ /* 0x000fc400020e0610 */
[----:B------:R-:W-:Y:S01]  /*8e170*/  IMAD.MOV.U32 R20, RZ, RZ, R21 ;  /* 0x000000ffff147224 */ /* 0x000fe200078e0015 */
[C---:B------:R-:W-:Y:S01]  /*8e180*/  IADD3 R26, P1, PT, R6.reuse, R9, RZ ;  /* 0x00000009061a7210 */ /* 0x040fe20007f3e0ff */
[----:B--2---:R1:W-:Y:S04]  /*8e190*/  STL.64 [R1+0x3880], R28 ;  /* 0x0038801c01007387 */ /* 0x0043e80000100a00 */
[----:B-1----:R-:W2:Y:S04]  /*8e1a0*/  LDL R29, [R1+0x320] ;  /* 0x00032000011d7983 */ /* 0x002ea80000100800 */
[----:B------:R1:W-:Y:S04]  /*8e1b0*/  STL.64 [R1+0x1f68], R2 ;  /* 0x001f680201007387 */ /* 0x0003e80000100a00 */
[----:B-1----:R-:W3:Y:S04]  /*8e1c0*/  LDL.LU.64 R2, [R1+0x38a0] ;  /* 0x0038a00001027983 */ /* 0x002ee80000300a00 */
[----:B------:R-:W3:Y:S01]  /*8e1d0*/  LDL.LU R21, [R1+0x23c] ;  /* 0x00023c0001157983 */ /* 0x000ee20000300800 */
[----:B------:R-:W-:-:S02]  /*8e1e0*/  IADD3 R8, P4, PT, R6, R13, RZ ;  /* 0x0000000d06087210 */ /* 0x000fc40007f9e0ff */
[C---:B------:R-:W-:Y:S01]  /*8e1f0*/  IADD3 R28, P2, PT, R6.reuse, R11, RZ ;  /* 0x0000000b061c7210 */ /* 0x040fe20007f5e0ff */
[----:B--2---:R-:W-:Y:S01]  /*8e200*/  IMAD.X R27, R29, 0x1, R10, P1 ;  /* 0x000000011d1b7824 */ /* 0x004fe200008e060a */
[----:B------:R-:W-:-:S03]  /*8e210*/  IADD3 R6, P1, PT, R6, R15, RZ ;  /* 0x0000000f06067210 */ /* 0x000fc60007f3e0ff */
[----:B------:R-:W-:Y:S01]  /*8e220*/  IMAD.X R29, R29, 0x1, R12, P2 ;  /* 0x000000011d1d7824 */ /* 0x000fe200010e060c */
[----:B---3--:R-:W-:Y:S04]  /*8e230*/  STL [R1+0x3858], R21 ;  /* 0x0038581501007387 */ /* 0x008fe80000100800 */
[----:B------:R1:W-:Y:S04]  /*8e240*/  STL [R1+0x1f50], R8 ;  /* 0x001f500801007387 */ /* 0x0003e80000100800 */
[----:B-1----:R-:W2:Y:S04]  /*8e250*/  LDL.LU.64 R8, [R1+0x3898] ;  /* 0x0038980001087983 */ /* 0x002ea80000300a00 */
[----:B------:R1:W-:Y:S04]  /*8e260*/  STL.64 [R1+0x1f60], R26 ;  /* 0x001f601a01007387 */ /* 0x0003e80000100a00 */
[----:B-1----:R-:W3:Y:S04]  /*8e270*/  LDL.LU.64 R26, [R1+0x3890] ;  /* 0x00389000011a7983 */ /* 0x002ee80000300a00 */
[----:B------:R1:W-:Y:S04]  /*8e280*/  STL [R1+0x1f48], R6 ;  /* 0x001f480601007387 */ /* 0x0003e80000100800 */
[----:B-1----:R-:W2:Y:S04]  /*8e290*/  LDL.LU R6, [R1+0x3888] ;  /* 0x0038880001067983 */ /* 0x002ea80000300800 */
[----:B------:R-:W2:Y:S04]  /*8e2a0*/  LDL.LU R7, [R1+0x310] ;  /* 0x0003100001077983 */ /* 0x000ea80000300800 */
[----:B------:R1:W-:Y:S04]  /*8e2b0*/  STL.64 [R1+0x1f58], R28 ;  /* 0x001f581c01007387 */ /* 0x0003e80000100a00 */
[----:B-1----:R-:W2:Y:S04]  /*8e2c0*/  LDL.LU.64 R28, [R1+0x3880] ;  /* 0x00388000011c7983 */ /* 0x002ea80000300a00 */
[----:B------:R1:W-:Y:S04]  /*8e2d0*/  STL.64 [R1+0x3878], R12 ;  /* 0x0038780c01007387 */ /* 0x0003e80000100a00 */
[----:B-1----:R0:W2:Y:S04]  /*8e2e0*/  LDL.64 R12, [R1+0x1f48] ;  /* 0x001f4800010c7983 */ /* 0x0020a80000100a00 */
[----:B--2---:R-:W2:Y:S04]  /*8e2f0*/  LDL.LU R13, [R1+0x320] ;  /* 0x00032000010d7983 */ /* 0x004ea80000300800 */
[----:B------:R1:W-:Y:S04]  /*8e300*/  STL.64 [R1+0x3870], R28 ;  /* 0x0038701c01007387 */ /* 0x0003e80000100a00 */
[----:B-1----:R0:W2:Y:S04]  /*8e310*/  LDL.64 R28, [R1+0x1f50] ;  /* 0x001f5000011c7983 */ /* 0x0020a80000100a00 */
[----:B------:R-:W-:Y:S04]  /*8e320*/  STL.64 [R1+0x3850], R2 ;  /* 0x0038500201007387 */ /* 0x000fe80000100a00 */
[----:B------:R1:W-:Y:S01]  /*8e330*/  STL.64 [R1+0x3860], R22 ;  /* 0x0038601601007387 */ /* 0x0003e20000100a00 */
[----:B--2---:R-:W-:-:S02]  /*8e340*/  IMAD.X R29, R13, 0x1, R14, P4 ;  /* 0x000000010d1d7824 */ /* 0x004fc400020e060e */
[----:B------:R-:W-:-:S03]  /*8e350*/  IMAD.X R13, R13, 0x1, R16, P1 ;  /* 0x000000010d0d7824 */ /* 0x000fc600008e0610 */
[----:B------:R-:W-:Y:S04]  /*8e360*/  STL [R1+0x1f54], R29 ;  /* 0x001f541d01007387 */ /* 0x000fe80000100800 */
[----:B-1----:R-:W2:Y:S04]  /*8e370*/  LDL R22, [R1+0x314] ;  /* 0x0003140001167983 */ /* 0x002ea80000100800 */
[----:B------:R1:W-:Y:S04]  /*8e380*/  STL [R1+0x1f4c], R13 ;  /* 0x001f4c0d01007387 */ /* 0x0003e80000100800 */
[----:B-1----:R-:W2:Y:S01]  /*8e390*/  LDL.LU.64 R12, [R1+0x3878] ;  /* 0x00387800010c7983 */ /* 0x002ea20000300a00 */
[----:B------:R-:W-:-:S02]  /*8e3a0*/  SHF.R.S32.HI R21, RZ, 0x1f, R6 ;  /* 0x0000001fff157819 */ /* 0x000fc40000011406 */
[C---:B------:R-:W-:Y:S02]  /*8e3b0*/  IADD3 R2, P2, PT, R6.reuse, R9, RZ ;  /* 0x0000000906027210 */ /* 0x040fe40007f5e0ff */
[----:B------:R-:W-:-:S03]  /*8e3c0*/  IADD3 R28, P4, PT, R6, R11, RZ ;  /* 0x0000000b061c7210 */ /* 0x000fc60007f9e0ff */
[C---:B------:R-:W-:Y:S01]  /*8e3d0*/  IMAD.X R3, R21.reuse, 0x1, R10, P2 ;  /* 0x0000000115037824 */ /* 0x040fe200010e060a */
[----:B------:R-:W-:Y:S04]  /*8e3e0*/  STL.64 [R1+0x3868], R16 ;  /* 0x0038681001007387 */ /* 0x000fe80000100a00 */
[----:B------:R-:W-:Y:S01]  /*8e3f0*/  STL.64 [R1+0x1f40], R2 ;  /* 0x001f400201007387 */ /* 0x000fe20000100a00 */
[----:B--2---:R-:W-:-:S05]  /*8e400*/  IMAD.X R29, R21, 0x1, R12, P4 ;  /* 0x00000001151d7824 */ /* 0x004fca00020e060c */
[----:B------:R1:W-:Y:S04]  /*8e410*/  STL.64 [R1+0x1f38], R28 ;  /* 0x001f381c01007387 */ /* 0x0003e80000100a00 */
[----:B-1----:R-:W2:Y:S01]  /*8e420*/  LDL.LU.64 R28, [R1+0x3870] ;  /* 0x00387000011c7983 */ /* 0x002ea20000300a00 */
[----:B------:R-:W-:-:S05]  /*8e430*/  IADD3 R16, P1, PT, R6, R13, RZ ;  /* 0x0000000d06107210 */ /* 0x000fca0007f3e0ff */
[----:B------:R-:W-:Y:S01]  /*8e440*/  IMAD.X R17, R21, 0x1, R14, P1 ;  /* 0x0000000115117824 */ /* 0x000fe200008e060e */
[----:B--2---:R-:W-:Y:S04]  /*8e450*/  STL.64 [R1+0x3848], R28 ;  /* 0x0038481c01007387 */ /* 0x004fe80000100a00 */
[----:B------:R1:W-:Y:S04]  /*8e460*/  STL.64 [R1+0x1f30], R16 ;  /* 0x001f301001007387 */ /* 0x0003e80000100a00 */
[----:B-1----:R-:W2:Y:S01]  /*8e470*/  LDL.LU.64 R16, [R1+0x3868] ;  /* 0x0038680001107983 */ /* 0x002ea20000300a00 */
[----:B------:R-:W-:-:S02]  /*8e480*/  IADD3 R2, P2, PT, R6, R15, RZ ;  /* 0x0000000f06027210 */ /* 0x000fc40007f5e0ff */
[----:B------:R-:W-:Y:S02]  /*8e490*/  SHF.R.S32.HI R6, RZ, 0x1f, R22 ;  /* 0x0000001fff067819 */ /* 0x000fe40000011416 */
[C---:B------:R-:W-:Y:S02]  /*8e4a0*/  IADD3 R28, P4, PT, R22.reuse, R9, RZ ;  /* 0x00000009161c7210 */ /* 0x040fe40007f9e0ff */
[----:B------:R-:W-:-:S05]  /*8e4b0*/  IADD3 R22, P1, PT, R22, R11, RZ ;  /* 0x0000000b16167210 */ /* 0x000fca0007f3e0ff */
[----:B------:R1:W-:Y:S04]  /*8e4c0*/  STL [R1+0x1f18], R22 ;  /* 0x001f181601007387 */ /* 0x0003e80000100800 */
[----:B-1----:R-:W3:Y:S01]  /*8e4d0*/  LDL.LU.64 R22, [R1+0x3860] ;  /* 0x0038600001167983 */ /* 0x002ee20000300a00 */
[----:B--2---:R-:W-:-:S03]  /*8e4e0*/  IMAD.X R3, R21, 0x1, R16, P2 ;  /* 0x0000000115037824 */ /* 0x004fc600010e0610 */
[----:B------:R-:W2:Y:S04]  /*8e4f0*/  LDL.LU R21, [R1+0x3858] ;  /* 0x0038580001157983 */ /* 0x000ea80000300800 */
[----:B------:R1:W-:Y:S04]  /*8e500*/  STL.64 [R1+0x1f28], R2 ;  /* 0x001f280201007387 */ /* 0x0003e80000100a00 */
[----:B-1----:R-:W2:Y:S01]  /*8e510*/  LDL.LU.64 R2, [R1+0x3850] ;  /* 0x0038500001027983 */ /* 0x002ea20000300a00 */
[----:B------:R-:W-:-:S03]  /*8e520*/  IMAD.X R29, R6, 0x1, R10, P4 ;  /* 0x00000001061d7824 */ /* 0x000fc600020e060a */
[----:B--2---:R1:W-:Y:S04]  /*8e530*/  STL.64 [R1+0x3840], R2 ;  /* 0x0038400201007387 */ /* 0x0043e80000100a00 */
[----:B-1----:R-:W2:Y:S04]  /*8e540*/  LDL.LU R3, [R1+0x314] ;  /* 0x0003140001037983 */ /* 0x002ea80000300800 */
[----:B------:R-:W-:Y:S04]  /*8e550*/  STL.64 [R1+0x3828], R20 ;  /* 0x0038281401007387 */ /* 0x000fe80000100a00 */
[----:B------:R1:W-:Y:S04]  /*8e560*/  STL [R1+0x3830], R21 ;  /* 0x0038301501007387 */ /* 0x0003e80000100800 */
[----:B-1----:R0:W4:Y:S04]  /*8e570*/  LDL.64 R20, [R1+0x1f18] ;  /* 0x001f180001147983 */ /* 0x0021280000100a00 */
[----:B---3--:R-:W-:Y:S04]  /*8e580*/  STL.64 [R1+0x3820], R26 ;  /* 0x0038201a01007387 */ /* 0x008fe80000100a00 */
[----:B------:R1:W-:Y:S04]  /*8e590*/  STL.64 [R1+0x1f20], R28 ;  /* 0x001f201c01007387 */ /* 0x0003e80000100a00 */
[----:B-1----:R-:W3:Y:S01]  /*8e5a0*/  LDL.LU.64 R28, [R1+0x3848] ;  /* 0x00384800011c7983 */ /* 0x002ee20000300a00 */
[----:B--2---:R-:W-:-:S02]  /*8e5b0*/  IADD3 R26, P2, PT, R3, R13, RZ ;  /* 0x0000000d031a7210 */ /* 0x004fc40007f5e0ff */
[----:B------:R-:W-:Y:S01]  /*8e5c0*/  IADD3 R2, P4, PT, R3, R15, RZ ;  /* 0x0000000f03027210 */ /* 0x000fe20007f9e0ff */
[----:B------:R-:W-:Y:S01]  /*8e5d0*/  IMAD.MOV.U32 R3, RZ, RZ, R6 ;  /* 0x000000ffff037224 */ /* 0x000fe200078e0006 */
[----:B------:R-:W-:-:S03]  /*8e5e0*/  SHF.R.S32.HI R6, RZ, 0x1f, R7 ;  /* 0x0000001fff067819 */ /* 0x000fc60000011407 */
[C---:B------:R-:W-:Y:S02]  /*8e5f0*/  IMAD.X R27, R3.reuse, 0x1, R14, P2 ;  /* 0x00000001031b7824 */ /* 0x040fe400010e060e */
[----:B----4-:R-:W-:Y:S01]  /*8e600*/  IMAD.X R21, R3, 0x1, R12, P1 ;  /* 0x0000000103157824 */ /* 0x010fe200008e060c */
[----:B------:R-:W-:Y:S01]  /*8e610*/  IADD3 R20, P1, PT, R7, R9, RZ ;  /* 0x0000000907147210 */ /* 0x000fe20007f3e0ff */
[----:B------:R-:W-:Y:S01]  /*8e620*/  IMAD.X R3, R3, 0x1, R16, P4 ;  /* 0x0000000103037824 */ /* 0x000fe200020e0610 */
[----:B---3--:R1:W-:Y:S04]  /*8e630*/  STL.64 [R1+0x3838], R28 ;  /* 0x0038381c01007387 */ /* 0x0083e80000100a00 */
[----:B------:R2:W-:Y:S04]  /*8e640*/  STL [R1+0x1f1c], R21 ;  /* 0x001f1c1501007387 */ /* 0x0005e80000100800 */
[----:B------:R-:W-:Y:S04]  /*8e650*/  STL.64 [R1+0x1f10], R26 ;  /* 0x001f101a01007387 */ /* 0x000fe80000100a00 */
[----:B------:R3:W-:Y:S01]  /*8e660*/  STL.64 [R1+0x1f08], R2 ;  /* 0x001f080201007387 */ /* 0x0007e20000100a00 */
[----:B-1----:R-:W-:Y:S01]  /*8e670*/  IADD3 R28, P4, PT, R7, R13, RZ ;  /* 0x0000000d071c7210 */ /* 0x002fe20007f9e0ff */
[----:B--2---:R-:W-:-:S02]  /*8e680*/  IMAD.X R21, R6, 0x1, R10, P1 ;  /* 0x0000000106157824 */ /* 0x004fc400008e060a */
[----:B---3--:R-:W2:Y:S04]  /*8e690*/  LDL.LU.64 R2, [R1+0x3840] ;  /* 0x0038400001027983 */ /* 0x008ea80000300a00 */
[----:B------:R1:W-:Y:S04]  /*8e6a0*/  STL [R1+0x1ef0], R28 ;  /* 0x001ef01c01007387 */ /* 0x0003e80000100800 */
[----:B-1----:R-:W3:Y:S04]  /*8e6b0*/  LDL.LU.64 R28, [R1+0x3838] ;  /* 0x00383800011c7983 */ /* 0x002ee80000300a00 */
[----:B------:R1:W-:Y:S04]  /*8e6c0*/  STL.64 [R1+0x1f00], R20 ;  /* 0x001f001401007387 */ /* 0x0003e80000100a00 */
[----:B-1----:R0:W4:Y:S01]  /*8e6d0*/  LDL.LU R21, [R1+0x3830] ;  /* 0x0038300001157983 */ /* 0x0021220000300800 */
[----:B------:R-:W-:-:S02]  /*8e6e0*/  IADD3 R26, P2, PT, R7, R11, RZ ;  /* 0x0000000b071a7210 */ /* 0x000fc40007f5e0ff */
[----:B------:R-:W-:-:S03]  /*8e6f0*/  IADD3 R20, P1, PT, R7, R15, RZ ;  /* 0x0000000f07147210 */ /* 0x000fc60007f3e0ff */
[----:B------:R-:W-:Y:S02]  /*8e700*/  IMAD.X R27, R6, 0x1, R12, P2 ;  /* 0x00000001061b7824 */ /* 0x000fe400010e060c */
[----:B------:R4:W-:Y:S04]  /*8e710*/  STL [R1+0x1ee8], R20 ;  /* 0x001ee81401007387 */ /* 0x0009e80000100800 */
[----:B----4-:R-:W4:Y:S04]  /*8e720*/  LDL.LU.64 R20, [R1+0x3828] ;  /* 0x0038280001147983 */ /* 0x010f280000300a00 */
[----:B------:R1:W-:Y:S04]  /*8e730*/  STL.64 [R1+0x1ef8], R26 ;  /* 0x001ef81a01007387 */ /* 0x0003e80000100a00 */
[----:B-1----:R-:W2:Y:S04]  /*8e740*/  LDL.LU.64 R26, [R1+0x3820] ;  /* 0x00382000011a7983 */ /* 0x002ea80000300a00 */
[----:B--2---:R1:W-:Y:S04]  /*8e750*/  STL.64 [R1+0x3808], R26 ;  /* 0x0038081a01007387 */ /* 0x0043e80000100a00 */
[----:B-1----:R0:W2:Y:S04]  /*8e760*/  LDL.64 R26, [R1+0x1ee8] ;  /* 0x001ee800011a7983 */ /* 0x0020a80000100a00 */
[----:B---3--:R4:W-:Y:S04]  /*8e770*/  STL.64 [R1+0x37f8], R28 ;  /* 0x0037f81c01007387 */ /* 0x0089e80000100a00 */
[----:B------:R1:W-:Y:S01]  /*8e780*/  STL.64 [R1+0x3818], R8 ;  /* 0x0038180801007387 */ /* 0x0003e20000100a00 */
[----:B----4-:R-:W-:-:S03]  /*8e790*/  IADD3 R28, P2, PT, R21, R9, RZ ;  /* 0x00000009151c7210 */ /* 0x010fc60007f5e0ff */
[----:B-1----:R0:W3:Y:S01]  /*8e7a0*/  LDL.64 R8, [R1+0x1ef0] ;  /* 0x001ef00001087983 */ /* 0x0020e20000100a00 */
[----:B------:R-:W-:-:S05]  /*8e7b0*/  SHF.R.S32.HI R7, RZ, 0x1f, R21 ;  /* 0x0000001fff077819 */ /* 0x000fca0000011415 */
[----:B------:R-:W-:Y:S02]  /*8e7c0*/  IMAD.X R29, R7, 0x1, R10, P2 ;  /* 0x00000001071d7824 */ /* 0x000fe400010e060a */
[C---:B--2---:R-:W-:Y:S02]  /*8e7d0*/  IMAD.X R27, R6.reuse, 0x1, R16, P1 ;  /* 0x00000001061b7824 */ /* 0x044fe400008e0610 */
[----:B---3--:R-:W-:Y:S01]  /*8e7e0*/  IMAD.X R9, R6, 0x1, R14, P4 ;  /* 0x0000000106097824 */ /* 0x008fe200020e060e */
[----:B------:R-:W-:-:S04]  /*8e7f0*/  IADD3 R8, P4, PT, R21, R11, RZ ;  /* 0x0000000b15087210 */ /* 0x000fc80007f9e0ff */
[----:B------:R1:W-:Y:S04]  /*8e800*/  STL [R1+0x1ef4], R9 ;  /* 0x001ef40901007387 */ /* 0x0003e80000100800 */
[----:B------:R-:W-:Y:S04]  /*8e810*/  STL.64 [R1+0x3810], R4 ;  /* 0x0038100401007387 */ /* 0x000fe80000100a00 */
[----:B------:R-:W-:Y:S04]  /*8e820*/  STL [R1+0x1eec], R27 ;  /* 0x001eec1b01007387 */ /* 0x000fe80000100800 */
[----:B------:R2:W-:Y:S01]  /*8e830*/  STL.64 [R1+0x3800], R2 ;  /* 0x0038000201007387 */ /* 0x0005e20000100a00 */
[----:B-1----:R-:W-:-:S03]  /*8e840*/  IMAD.X R9, R7, 0x1, R12, P4 ;  /* 0x0000000107097824 */ /* 0x002fc600020e060c */
[----:B--2---:R-:W2:Y:S04]  /*8e850*/  LDL R2, [R1+0x238] ;  /* 0x0002380001027983 */ /* 0x004ea80000100800 */
[----:B------:R-:W-:Y:S04]  /*8e860*/  STL.64 [R1+0x1ee0], R28 ;  /* 0x001ee01c01007387 */ /* 0x000fe80000100a00 */
[----:B------:R1:W-:Y:S04]  /*8e870*/  STL.64 [R1+0x1ed8], R8 ;  /* 0x001ed80801007387 */ /* 0x0003e80000100a00 */
[----:B-1----:R-:W3:Y:S01]  /*8e880*/  LDL.LU.64 R8, [R1+0x3818] ;  /* 0x0038180001087983 */ /* 0x002ee20000300a00 */
[----:B------:R-:W-:-:S02]  /*8e890*/  IADD3 R26, P1, PT, R21, R13, RZ ;  /* 0x0000000d151a7210 */ /* 0x000fc40007f3e0ff */
[----:B------:R-:W-:-:S03]  /*8e8a0*/  IADD3 R28, P2, PT, R21, R15, RZ ;  /* 0x0000000f151c7210 */ /* 0x000fc60007f5e0ff */
[C---:B------:R-:W-:Y:S02]  /*8e8b0*/  IMAD.X R27, R7.reuse, 0x1, R14, P1 ;  /* 0x00000001071b7824 */ /* 0x040fe400008e060e */
[----:B------:R-:W-:Y:S01]  /*8e8c0*/  IMAD.X R29, R7, 0x1, R16, P2 ;  /* 0x00000001071d7824 */ /* 0x000fe200010e0610 */
[----:B--2---:R-:W-:Y:S02]  /*8e8d0*/  SHF.R.S32.HI R21, RZ, 0x1f, R2 ;  /* 0x0000001fff157819 */ /* 0x004fe40000011402 */
[C---:B---3--:R-:W-:Y:S02]  /*8e8e0*/  IADD3 R4, P4, PT, R2.reuse, R9, RZ ;  /* 0x0000000902047210 */ /* 0x048fe40007f9e0ff */
[----:B------:R-:W-:-:S03]  /*8e8f0*/  IADD3 R2, P1, PT, R2, R11, RZ ;  /* 0x0000000b02027210 */ /* 0x000fc60007f3e0ff */
[----:B------:R1:W-:Y:S04]  /*8e900*/  STL [R1+0x1eb8], R4 ;  /* 0x001eb80401007387 */ /* 0x0003e80000100800 */
[----:B-1----:R-:W2:Y:S04]  /*8e910*/  LDL.LU.64 R4, [R1+0x3810] ;  /* 0x0038100001047983 */ /* 0x002ea80000300a00 */
[----:B------:R1:W-:Y:S04]  /*8e920*/  STL.64 [R1+0x1ed0], R26 ;  /* 0x001ed01a01007387 */ /* 0x0003e80000100a00 */
[----:B-1----:R-:W3:Y:S04]  /*8e930*/  LDL.LU.64 R26, [R1+0x3808] ;  /* 0x00380800011a7983 */ /* 0x002ee80000300a00 */
[----:B------:R-:W4:Y:S04]  /*8e940*/  LDL R6, [R1+0x230] ;  /* 0x0002300001067983 */ /* 0x000f280000100800 */
[----:B------:R1:W-:Y:S04]  /*8e950*/  STL [R1+0x1eb0], R2 ;  /* 0x001eb00201007387 */ /* 0x0003e80000100800 */
[----:B-1----:R-:W2:Y:S04]  /*8e960*/  LDL.LU.64 R2, [R1+0x3800] ;  /* 0x0038000001027983 */ /* 0x002ea80000300a00 */
[----:B------:R1:W-:Y:S04]  /*8e970*/  STL.64 [R1+0x1ec0], R28 ;  /* 0x001ec01c01007387 */ /* 0x0003e80000100a00 */
[----:B-1----:R-:W2:Y:S04]  /*8e980*/  LDL.LU.64 R28, [R1+0x37f8] ;  /* 0x0037f800011c7983 */ /* 0x002ea80000300a00 */
[----:B------:R1:W-:Y:S04]  /*8e990*/  STL.64 [R1+0x37f0], R8 ;  /* 0x0037f00801007387 */ /* 0x0003e80000100a00 */
[----:B-1----:R0:W2:Y:S04]  /*8e9a0*/  LDL.64 R8, [R1+0x1eb0] ;  /* 0x001eb00001087983 */ /* 0x0020a80000100a00 */
[----:B--2---:R-:W2:Y:S04]  /*8e9b0*/  LDL.LU R9, [R1+0x238] ;  /* 0x0002380001097983 */ /* 0x004ea80000300800 */
[----:B------:R-:W-:Y:S04]  /*8e9c0*/  STL.64 [R1+0x37e8], R2 ;  /* 0x0037e80201007387 */ /* 0x000fe80000100a00 */
[----:B------:R1:W-:Y:S04]  /*8e9d0*/  STL.64 [R1+0x37d8], R22 ;  /* 0x0037d81601007387 */ /* 0x0003e80000100a00 */
[----:B-1----:R0:W2:Y:S01]  /*8e9e0*/  LDL.64 R22, [R1+0x1eb8] ;  /* 0x001eb80001167983 */ /* 0x0020a20000100a00 */
[----:B------:R-:W-:-:S03]  /*8e9f0*/  IMAD.MOV.U32 R7, RZ, RZ, R20 ;  /* 0x000000ffff077224 */ /* 0x000fc600078e0014 */
[----:B------:R-:W-:Y:S04]  /*8ea00*/  STL.64 [R1+0x37e0], R16 ;  /* 0x0037e01001007387 */ /* 0x000fe80000100a00 */
[----:B------:R-:W-:Y:S04]  /*8ea10*/  STL [R1+0x37d0], R28 ;  /* 0x0037d01c01007387 */ /* 0x000fe80000100800 */
[----:B----4-:R1:W-:Y:S04]  /*8ea20*/  STL.64 [R1+0x37c0], R6 ;  /* 0x0037c00601007387 */ /* 0x0103e80000100a00 */
[----:B-1----:R-:W4:Y:S04]  /*8ea30*/  LDL.LU R6, [R1+0x234] ;  /* 0x0002340001067983 */ /* 0x002f280000300800 */
[----:B---3--:R-:W-:Y:S04]  /*8ea40*/  STL.64 [R1+0x37c8], R26 ;  /* 0x0037c81a01007387 */ /* 0x008fe80000100a00 */
[----:B------:R-:W3:Y:S01]  /*8ea50*/  LDL.LU R20, [R1+0x21c] ;  /* 0x00021c0001147983 */ /* 0x000ee20000300800 */
[----:B--2---:R-:W-:Y:S01]  /*8ea60*/  IADD3 R2, P2, PT, R9, R13, RZ ;  /* 0x0000000d09027210 */ /* 0x004fe20007f5e0ff */
[----:B------:R-:W-:Y:S01]  /*8ea70*/  IMAD.X R23, R21, 0x1, R10, P4 ;  /* 0x0000000115177824 */ /* 0x000fe200020e060a */
[----:B------:R-:W-:Y:S01]  /*8ea80*/  IADD3 R22, P4, PT, R9, R15, RZ ;  /* 0x0000000f09167210 */ /* 0x000fe20007f9e0ff */
[----:B------:R-:W-:-:S03]  /*8ea90*/  IMAD.X R9, R21, 0x1, R12, P1 ;  /* 0x0000000115097824 */ /* 0x000fc600008e060c */
[----:B------:R-:W-:Y:S04]  /*8eaa0*/  STL [R1+0x1ebc], R23 ;  /* 0x001ebc1701007387 */ /* 0x000fe80000100800 */
[----:B------:R1:W-:Y:S04]  /*8eab0*/  STL [R1+0x1eb4], R9 ;  /* 0x001eb40901007387 */ /* 0x0003e80000100800 */
[----:B-1----:R-:W2:Y:S01]  /*8eac0*/  LDL.LU.64 R8, [R1+0x37f0] ;  /* 0x0037f00001087983 */ /* 0x002ea20000300a00 */
[----:B------:R-:W-:Y:S01]  /*8ead0*/  IMAD.X R3, R21, 0x1, R14, P2 ;  /* 0x0000000115037824 */ /* 0x000fe200010e060e */
[----:B----4-:R-:W-:-:S02]  /*8eae0*/  SHF.R.S32.HI R28, RZ, 0x1f, R6 ;  /* 0x0000001fff1c7819 */ /* 0x010fc40000011406 */
[C---:B------:R-:W-:Y:S02]  /*8eaf0*/  IADD3 R16, P2, PT, R6.reuse, R11, RZ ;  /* 0x0000000b06107210 */ /* 0x040fe40007f5e0ff */
[----:B--2---:R-:W-:-:S05]  /*8eb00*/  IADD3 R26, P1, PT, R6, R9, RZ ;  /* 0x00000009061a7210 */ /* 0x004fca0007f3e0ff */
[----:B------:R-:W-:Y:S04]  /*8eb10*/  STL [R1+0x37d4], R26 ;  /* 0x0037d41a01007387 */ /* 0x000fe80000100800 */
[----:B------:R1:W-:Y:S04]  /*8eb20*/  STL.64 [R1+0x1ea8], R2 ;  /* 0x001ea80201007387 */ /* 0x0003e80000100a00 */
[----:B-1----:R-:W2:Y:S04]  /*8eb30*/  LDL.LU.64 R2, [R1+0x37e8] ;  /* 0x0037e80001027983 */ /* 0x002ea80000300a00 */
[----:B------:R-:W-:Y:S04]  /*8eb40*/  STL [R1+0x238], R28 ;  /* 0x0002381c01007387 */ /* 0x000fe80000100800 */
[----:B------:R1:W-:Y:S04]  /*8eb50*/  STL [R1+0x1e90], R16 ;  /* 0x001e901001007387 */ /* 0x0003e80000100800 */
[----:B-1----:R-:W4:Y:S02]  /*8eb60*/  LDL.LU.64 R16, [R1+0x37e0] ;  /* 0x0037e00001107983 */ /* 0x002f240000300a00 */
[----:B----4-:R-:W-:-:S05]  /*8eb70*/  IMAD.X R23, R21, 0x1, R16, P4 ;  /* 0x0000000115177824 */ /* 0x010fca00020e0610 */
[----:B------:R1:W-:Y:S04]  /*8eb80*/  STL.64 [R1+0x1ea0], R22 ;  /* 0x001ea01601007387 */ /* 0x0003e80000100a00 */
[----:B-1----:R-:W4:Y:S04]  /*8eb90*/  LDL.LU.64 R22, [R1+0x37d8] ;  /* 0x0037d80001167983 */ /* 0x002f280000300a00 */
[----:B------:R-:W2:Y:S01]  /*8eba0*/  LDL.LU R21, [R1+0x218] ;  /* 0x0002180001157983 */ /* 0x000ea20000300800 */
[----:B------:R-:W-:Y:S01]  /*8ebb0*/  IADD3 R26, P4, PT, R6, R13, RZ ;  /* 0x0000000d061a7210 */ /* 0x000fe20007f9e0ff */
[----:B------:R-:W-:-:S02]  /*8ebc0*/  IMAD.X R27, R28, 0x1, R10, P1 ;  /* 0x000000011c1b7824 */ /* 0x000fc400008e060a */
[----:B--2---:R-:W-:Y:S04]  /*8ebd0*/  STL [R1+0x3790], R21 ;  /* 0x0037901501007387 */ /* 0x004fe80000100800 */
[----:B------:R1:W-:Y:S04]  /*8ebe0*/  STL [R1+0x1e88], R26 ;  /* 0x001e881a01007387 */ /* 0x0003e80000100800 */
[----:B-1----:R-:W2:Y:S01]  /*8ebf0*/  LDL.LU R26, [R1+0x37d4] ;  /* 0x0037d400011a7983 */ /* 0x002ea20000300800 */
[----:B------:R-:W-:-:S03]  /*8ec00*/  IADD3 R6, P1, PT, R6, R15, RZ ;  /* 0x0000000f06067210 */ /* 0x000fc60007f3e0ff */
[----:B------:R-:W3:Y:S04]  /*8ec10*/  LDL.LU R28, [R1+0x37d0] ;  /* 0x0037d000011c7983 */ /* 0x000ee80000300800 */
[----:B--2---:R1:W-:Y:S04]  /*8ec20*/  STL.64 [R1+0x1e98], R26 ;  /* 0x001e981a01007387 */ /* 0x0043e80000100a00 */
[----:B-1----:R-:W2:Y:S04]  /*8ec30*/  LDL.LU.64 R26, [R1+0x37c8] ;  /* 0x0037c800011a7983 */ /* 0x002ea80000300a00 */
[----:B------:R1:W-:Y:S04]  /*8ec40*/  STL [R1+0x1e78], R6 ;  /* 0x001e780601007387 */ /* 0x0003e80000100800 */
[----:B-1----:R-:W3:Y:S04]  /*8ec50*/  LDL.LU.64 R6, [R1+0x37c0] ;  /* 0x0037c00001067983 */ /* 0x002ee80000300a00 */
[----:B--2---:R1:W-:Y:S01]  /*8ec60*/  STL.64 [R1+0x37a8], R26 ;  /* 0x0037a81a01007387 */ /* 0x0043e20000100a00 */
[----:B---3--:R-:W-:-:S03]  /*8ec70*/  SHF.R.S32.HI R21, RZ, 0x1f, R6 ;  /* 0x0000001fff157819 */ /* 0x008fc60000011406 */
[----:B-1----:R0:W2:Y:S04]  /*8ec80*/  LDL.64 R26, [R1+0x1e90] ;  /* 0x001e9000011a7983 */ /* 0x0020a80000100a00 */
[----:B------:R-:W-:Y:S04]  /*8ec90*/  STL.64 [R1+0x37b0], R20 ;  /* 0x0037b01401007387 */ /* 0x000fe80000100a00 */
[----:B------:R1:W-:Y:S04]  /*8eca0*/  STL [R1+0x37b8], R21 ;  /* 0x0037b81501007387 */ /* 0x0003e80000100800 */
[----:B-1----:R0:W3:Y:S04]  /*8ecb0*/  LDL.64 R20, [R1+0x1e78] ;  /* 0x001e780001147983 */ /* 0x0020e80000100a00 */
[----:B---3--:R-:W2:Y:S02]  /*8ecc0*/  LDL.LU R21, [R1+0x238] ;  /* 0x0002380001157983 */ /* 0x008ea40000300800 */
[----:B--2---:R-:W-:Y:S01]  /*8ecd0*/  IMAD.X R27, R21, 0x1, R12, P2 ;  /* 0x00000001151b7824 */ /* 0x004fe200010e060c */
[----:B------:R-:W-:-:S04]  /*8ece0*/  IADD3 R26, P2, PT, R6, R9, RZ ;  /* 0x00000009061a7210 */ /* 0x000fc80007f5e0ff */
[----:B------:R-:W-:Y:S04]  /*8ecf0*/  STL [R1+0x1e94], R27 ;  /* 0x001e941b01007387 */ /* 0x000fe80000100800 */
[----:B------:R1:W-:Y:S04]  /*8ed00*/  STL.64 [R1+0x37a0], R8 ;  /* 0x0037a00801007387 */ /* 0x0003e80000100a00 */
[----:B-1----:R0:W2:Y:S02]  /*8ed10*/  LDL.64 R8, [R1+0x1e88] ;  /* 0x001e880001087983 */ /* 0x0020a40000100a00 */
[----:B--2---:R-:W-:-:S05]  /*8ed20*/  IMAD.X R9, R21, 0x1, R14, P4 ;  /* 0x0000000115097824 */ /* 0x004fca00020e060e */
[----:B------:R-:W-:Y:S04]  /*8ed30*/  STL [R1+0x1e8c], R9 ;  /* 0x001e8c0901007387 */ /* 0x000fe80000100800 */
[----:B----4-:R1:W-:Y:S04]  /*8ed40*/  STL.64 [R1+0x3798], R22 ;  /* 0x0037981601007387 */ /* 0x0103e80000100a00 */
[----:B-1----:R-:W2:Y:S04]  /*8ed50*/  LDL.LU R22, [R1+0x230] ;  /* 0x0002300001167983 */ /* 0x002ea80000300800 */
[----:B------:R-:W3:Y:S01]  /*8ed60*/  LDL.LU R6, [R1+0x214] ;  /* 0x0002140001067983 */ /* 0x000ee20000300800 */
[----:B------:R-:W-:-:S03]  /*8ed70*/  IMAD.X R21, R21, 0x1, R16, P1 ;  /* 0x0000000115157824 */ /* 0x000fc600008e0610 */
[----:B---3--:R-:W-:Y:S04]  /*8ed80*/  STL [R1+0x376c], R6 ;  /* 0x00376c0601007387 */ /* 0x008fe80000100800 */
[----:B------:R1:W-:Y:S04]  /*8ed90*/  STL [R1+0x1e7c], R21 ;  /* 0x001e7c1501007387 */ /* 0x0003e80000100800 */
[----:B-1----:R0:W3:Y:S01]  /*8eda0*/  LDL.LU R21, [R1+0x37b8] ;  /* 0x0037b80001157983 */ /* 0x0020e20000300800 */
[----:B--2---:R-:W-:-:S05]  /*8edb0*/  IADD3 R20, P1, PT, R22, R13, RZ ;  /* 0x0000000d16147210 */ /* 0x004fca0007f3e0ff */
[----:B------:R3:W-:Y:S04]  /*8edc0*/  STL [R1+0x1e60], R20 ;  /* 0x001e601401007387 */ /* 0x0007e80000100800 */
[----:B---3--:R-:W2:Y:S01]  /*8edd0*/  LDL.LU.64 R20, [R1+0x37b0] ;  /* 0x0037b00001147983 */ /* 0x008ea20000300a00 */
[C---:B------:R-:W-:Y:S01]  /*8ede0*/  IADD3 R8, P4, PT, R22.reuse, R11, RZ ;  /* 0x0000000b16087210 */ /* 0x040fe20007f9e0ff */
[----:B--2---:R-:W-:Y:S01]  /*8edf0*/  IMAD.X R27, R21, 0x1, R10, P2 ;  /* 0x00000001151b7824 */ /* 0x004fe200010e060a */
[----:B------:R-:W-:-:S03]  /*8ee00*/  IADD3 R6, P2, PT, R22, R15, RZ ;  /* 0x0000000f16067210 */ /* 0x000fc60007f5e0ff */
[----:B------:R-:W-:Y:S01]  /*8ee10*/  IMAD.X R9, R21, 0x1, R12, P4 ;  /* 0x0000000115097824 */ /* 0x000fe200020e060c */
[----:B------:R1:W-:Y:S04]  /*8ee20*/  STL.64 [R1+0x1e70], R26 ;  /* 0x001e701a01007387 */ /* 0x0003e80000100a00 */
[----:B-1----:R-:W2:Y:S04]  /*8ee30*/  LDL.LU.64 R26, [R1+0x37a8] ;  /* 0x0037a800011a7983 */ /* 0x002ea80000300a00 */
[----:B------:R-:W-:Y:S04]  /*8ee40*/  STL [R1+0x3758], R7 ;  /* 0x0037580701007387 */ /* 0x000fe80000100800 */
[----:B------:R-:W-:Y:S04]  /*8ee50*/  STL [R1+0x1e58], R6 ;  /* 0x001e580601007387 */ /* 0x000fe80000100800 */
[----:B------:R1:W-:Y:S04]  /*8ee60*/  STL.64 [R1+0x1e68], R8 ;  /* 0x001e680801007387 */ /* 0x0003e80000100a00 */
[----:B-1----:R-:W3:Y:S02]  /*8ee70*/  LDL.LU.64 R8, [R1+0x37a0] ;  /* 0x0037a00001087983 */ /* 0x002ee40000300a00 */
[----:B---3--:R-:W-:-:S05]  /*8ee80*/  IADD3 R22, P4, PT, R20, R9, RZ ;  /* 0x0000000914167210 */ /* 0x008fca0007f9e0ff */
[----:B------:R1:W-:Y:S04]  /*8ee90*/  STL [R1+0x1e50], R22 ;  /* 0x001e501601007387 */ /* 0x0003e80000100800 */
[----:B-1----:R-:W3:Y:S04]  /*8eea0*/  LDL.LU.64 R22, [R1+0x3798] ;  /* 0x0037980001167983 */ /* 0x002ee80000300a00 */
[----:B------:R1:W-:Y:S04]  /*8eeb0*/  STL.64 [R1+0x3788], R8 ;  /* 0x0037880801007387 */ /* 0x0003e80000100a00 */
[----:B-1----:R0:W4:Y:S02]  /*8eec0*/  LDL.64 R8, [R1+0x1e60] ;  /* 0x001e600001087983 */ /* 0x0021240000100a00 */
[----:B----4-:R-:W-:-:S05]  /*8eed0*/  IMAD.X R9, R21, 0x1, R14, P1 ;  /* 0x0000000115097824 */ /* 0x010fca00008e060e */
[----:B------:R-:W-:Y:S04]  /*8eee0*/  STL [R1+0x1e64], R9 ;  /* 0x001e640901007387 */ /* 0x000fe80000100800 */
[----:B------:R1:W-:Y:S04]  /*8eef0*/  STL.64 [R1+0x3778], R2 ;  /* 0x0037780201007387 */ /* 0x0003e80000100a00 */
[----:B-1----:R0:W4:Y:S04]  /*8ef00*/  LDL.64 R2, [R1+0x1e58] ;  /* 0x001e580001027983 */ /* 0x0021280000100a00 */
[----:B------:R-:W-:Y:S04]  /*8ef10*/  STL.64 [R1+0x3780], R18 ;  /* 0x0037801201007387 */ /* 0x000fe80000100a00 */
[----:B---3--:R-:W-:Y:S04]  /*8ef20*/  STL.64 [R1+0x3760], R22 ;  /* 0x0037601601007387 */ /* 0x008fe80000100a00 */
[----:B------:R1:W-:Y:S04]  /*8ef30*/  STL [R1+0x3768], R23 ;  /* 0x0037681701007387 */ /* 0x0003e80000100800 */
[----:B-1----:R0:W3:Y:S01]  /*8ef40*/  LDL.64 R22, [R1+0x1e50] ;  /* 0x001e500001167983 */ /* 0x0020e20000100a00 */
[----:B------:R-:W-:-:S02]  /*8ef50*/  SHF.R.S32.HI R6, RZ, 0x1f, R20 ;  /* 0x0000001fff067819 */ /* 0x000fc40000011414 */
[----:B------:R-:W-:-:S05]  /*8ef60*/  IADD3 R8, P1, PT, R20, R11, RZ ;  /* 0x0000000b14087210 */ /* 0x000fca0007f3e0ff */
[----:B------:R-:W-:Y:S02]  /*8ef70*/  IMAD.X R9, R6, 0x1, R12, P1 ;  /* 0x0000000106097824 */ /* 0x000fe400008e060c */
[----:B----4-:R-:W-:Y:S02]  /*8ef80*/  IMAD.X R3, R21, 0x1, R16, P2 ;  /* 0x0000000115037824 */ /* 0x010fe400010e0610 */
[----:B------:R-:W4:Y:S04]  /*8ef90*/  LDL.LU R21, [R1+0x3790] ;  /* 0x0037900001157983 */ /* 0x000f280000300800 */
[----:B------:R-:W-:Y:S04]  /*8efa0*/  STL.64 [R1+0x3770], R16 ;  /* 0x0037701001007387 */ /* 0x000fe80000100a00 */
[----:B------:R-:W-:Y:S01]  /*8efb0*/  STL [R1+0x1e5c], R3 ;  /* 0x001e5c0301007387 */ /* 0x000fe20000100800 */
[----:B------:R-:W-:Y:S01]  /*8efc0*/  IADD3 R2, P2, PT, R20, R13, RZ ;  /* 0x0000000d14027210 */ /* 0x000fe20007f5e0ff */
[----:B---3--:R-:W-:Y:S01]  /*8efd0*/  IMAD.X R23, R6, 0x1, R10, P4 ;  /* 0x0000000106177824 */ /* 0x008fe200020e060a */
[----:B------:R-:W-:Y:S01]  /*8efe0*/  IADD3 R22, P4, PT, R20, R15, RZ ;  /* 0x0000000f14167210 */ /* 0x000fe20007f9e0ff */
[----:B------:R-:W-:-:S03]  /*8eff0*/  IMAD.MOV.U32 R20, RZ, RZ, R4 ;  /* 0x000000ffff147224 */ /* 0x000fc600078e0004 */
[----:B------:R-:W-:Y:S04]  /*8f000*/  STL [R1+0x1e54], R23 ;  /* 0x001e541701007387 */ /* 0x000fe80000100800 */
[----:B------:R-:W3:Y:S04]  /*8f010*/  LDL.LU R4, [R1+0x1fc] ;  /* 0x0001fc0001047983 */ /* 0x000ee80000300800 */
[----:B------:R1:W-:Y:S04]  /*8f020*/  STL.64 [R1+0x1e48], R8 ;  /* 0x001e480801007387 */ /* 0x0003e80000100a00 */
[----:B-1----:R-:W2:Y:S01]  /*8f030*/  LDL.LU.64 R8, [R1+0x3788] ;  /* 0x0037880001087983 */ /* 0x002ea20000300a00 */
[----:B------:R-:W-:Y:S01]  /*8f040*/  IMAD.X R3, R6, 0x1, R14, P2 ;  /* 0x0000000106037824 */ /* 0x000fe200010e060e */
[----:B----4-:R-:W-:-:S02]  /*8f050*/  IADD3 R16, P2, PT, R21, R11, RZ ;  /* 0x0000000b15107210 */ /* 0x010fc40007f5e0ff */
[----:B--2---:R-:W-:-:S05]  /*8f060*/  IADD3 R18, P1, PT, R21, R9, RZ ;  /* 0x0000000915127210 */ /* 0x004fca0007f3e0ff */
[----:B------:R1:W-:Y:S04]  /*8f070*/  STL [R1+0x1e30], R18 ;  /* 0x001e301201007387 */ /* 0x0003e80000100800 */
[----:B-1----:R-:W2:Y:S04]  /*8f080*/  LDL.LU.64 R18, [R1+0x3780] ;  /* 0x0037800001127983 */ /* 0x002ea80000300a00 */
[----:B------:R1:W-:Y:S04]  /*8f090*/  STL.64 [R1+0x1e40], R2 ;  /* 0x001e400201007387 */ /* 0x0003e80000100a00 */
[----:B-1----:R-:W4:Y:S04]  /*8f0a0*/  LDL.LU.64 R2, [R1+0x3778] ;  /* 0x0037780001027983 */ /* 0x002f280000300a00 */
[----:B---3--:R1:W-:Y:S04]  /*8f0b0*/  STL.64 [R1+0x3750], R4 ;  /* 0x0037500401007387 */ /* 0x0083e80000100a00 */
[----:B-1----:R0:W3:Y:S04]  /*8f0c0*/  LDL.64 R4, [R1+0x1e30] ;  /* 0x001e300001047983 */ /* 0x0020e80000100a00 */
[----:B------:R1:W-:Y:S04]  /*8f0d0*/  STL [R1+0x1e28], R16 ;  /* 0x001e281001007387 */ /* 0x0003e80000100800 */
[----:B-1----:R-:W2:Y:S02]  /*8f0e0*/  LDL.LU.64 R16, [R1+0x3770] ;  /* 0x0037700001107983 */ /* 0x002ea40000300a00 */
[----:B--2---:R-:W-:-:S02]  /*8f0f0*/  IMAD.X R23, R6, 0x1, R16, P4 ;  /* 0x0000000106177824 */ /* 0x004fc400020e0610 */
[----:B------:R-:W2:Y:S04]  /*8f100*/  LDL.LU R6, [R1+0x376c] ;  /* 0x00376c0001067983 */ /* 0x000ea80000300800 */
[----:B------:R1:W-:Y:S04]  /*8f110*/  STL.64 [R1+0x1e38], R22 ;  /* 0x001e381601007387 */ /* 0x0003e80000100a00 */
[----:B-1----:R0:W2:Y:S01]  /*8f120*/  LDL.LU R23, [R1+0x3768] ;  /* 0x0037680001177983 */ /* 0x0020a20000300800 */
[----:B------:R-:W-:-:S05]  /*8f130*/  IADD3 R22, P4, PT, R21, R13, RZ ;  /* 0x0000000d15167210 */ /* 0x000fca0007f9e0ff */
[----:B------:R2:W-:Y:S01]  /*8f140*/  STL [R1+0x1e10], R22 ;  /* 0x001e101601007387 */ /* 0x0005e20000100800 */
[----:B------:R-:W-:-:S03]  /*8f150*/  SHF.R.S32.HI R7, RZ, 0x1f, R21 ;  /* 0x0000001fff077819 */ /* 0x000fc60000011415 */
[----:B--2---:R-:W2:Y:S02]  /*8f160*/  LDL.LU.64 R22, [R1+0x3760] ;  /* 0x0037600001167983 */ /* 0x004ea40000300a00 */
[----:B---3--:R-:W-:-:S05]  /*8f170*/  IMAD.X R5, R7, 0x1, R10, P1 ;  /* 0x0000000107057824 */ /* 0x008fca00008e060a */
[----:B------:R-:W-:Y:S04]  /*8f180*/  STL [R1+0x1e34], R5 ;  /* 0x001e340501007387 */ /* 0x000fe80000100800 */
[----:B--2---:R1:W-:Y:S04]  /*8f190*/  STL.64 [R1+0x3740], R22 ;  /* 0x0037401601007387 */ /* 0x0043e80000100a00 */
[----:B-1----:R0:W2:Y:S04]  /*8f1a0*/  LDL.64 R22, [R1+0x1e28] ;  /* 0x001e280001167983 */ /* 0x0020a80000100a00 */
[----:B------:R-:W-:Y:S01]  /*8f1b0*/  STL.64 [R1+0x3748], R28 ;  /* 0x0037481c01007387 */ /* 0x000fe20000100a00 */
[----:B--2---:R-:W-:-:S05]  /*8f1c0*/  IMAD.X R23, R7, 0x1, R12, P2 ;  /* 0x0000000107177824 */ /* 0x004fca00010e060c */
[----:B------:R-:W-:Y:S04]  /*8f1d0*/  STL [R1+0x1e2c], R23 ;  /* 0x001e2c1701007387 */ /* 0x000fe80000100800 */
[----:B------:R1:W-:Y:S04]  /*8f1e0*/  STL.64 [R1+0x3738], R26 ;  /* 0x0037381a01007387 */ /* 0x0003e80000100a00 */
[----:B-1----:R0:W2:Y:S01]  /*8f1f0*/  LDL.64 R26, [R1+0x1e10] ;  /* 0x001e1000011a7983 */ /* 0x0020a20000100a00 */
[----:B------:R-:W-:-:S05]  /*8f200*/  IADD3 R4, P1, PT, R21, R15, RZ ;  /* 0x0000000f15047210 */ /* 0x000fca0007f3e0ff */
[C---:B------:R-:W-:Y:S02]  /*8f210*/  IMAD.X R5, R7.reuse, 0x1, R16, P1 ;  /* 0x0000000107057824 */ /* 0x040fe400008e0610 */
[----:B--2---:R-:W-:-:S05]  /*8f220*/  IMAD.X R27, R7, 0x1, R14, P4 ;  /* 0x00000001071b7824 */ /* 0x004fca00020e060e */
[----:B------:R-:W-:Y:S04]  /*8f230*/  STL [R1+0x1e14], R27 ;  /* 0x001e141b01007387 */ /* 0x000fe80000100800 */
[----:B------:R-:W2:Y:S04]  /*8f240*/  LDL.LU R7, [R1+0x3758] ;  /* 0x0037580001077983 */ /* 0x000ea80000300800 */
[----:B------:R1:W-:Y:S04]  /*8f250*/  STL.64 [R1+0x1e08], R4 ;  /* 0x001e080401007387 */ /* 0x0003e80000100a00 */
[----:B-1----:R-:W3:Y:S01]  /*8f260*/  LDL.LU.64 R4, [R1+0x3750] ;  /* 0x0037500001047983 */ /* 0x002ee20000300a00 */
[----:B------:R-:W-:-:S02]  /*8f270*/  SHF.R.S32.HI R21, RZ, 0x1f, R6 ;  /* 0x0000001fff157819 */ /* 0x000fc40000011406 */
[C---:B------:R-:W-:Y:S02]  /*8f280*/  IADD3 R22, P2, PT, R6.reuse, R9, RZ ;  /* 0x0000000906167210 */ /* 0x040fe40007f5e0ff */
[----:B------:R-:W-:-:S03]  /*8f290*/  IADD3 R28, P1, PT, R6, R13, RZ ;  /* 0x0000000d061c7210 */ /* 0x000fc60007f3e0ff */
[C---:B------:R-:W-:Y:S01]  /*8f2a0*/  IMAD.X R23, R21.reuse, 0x1, R10, P2 ;  /* 0x0000000115177824 */ /* 0x040fe200010e060a */
[C---:B------:R-:W-:Y:S01]  /*8f2b0*/  IADD3 R26, P4, PT, R6.reuse, R11, RZ ;  /* 0x0000000b061a7210 */ /* 0x040fe20007f9e0ff */
[----:B---3--:R-:W-:Y:S04]  /*8f2c0*/  STL.64 [R1+0x3730], R4 ;  /* 0x0037300401007387 */ /* 0x008fe80000100a00 */
[----:B------:R1:W-:Y:S04]  /*8f2d0*/  STL [R1+0x1df0], R28 ;  /* 0x001df01c01007387 */ /* 0x0003e80000100800 */
[----:B-1----:R-:W3:Y:S04]  /*8f2e0*/  LDL.LU.64 R28, [R1+0x3748] ;  /* 0x00374800011c7983 */ /* 0x002ee80000300a00 */
[----:B------:R1:W-:Y:S04]  /*8f2f0*/  STL.64 [R1+0x1e00], R22 ;  /* 0x001e001601007387 */ /* 0x0003e80000100a00 */
[----:B-1----:R-:W3:Y:S01]  /*8f300*/  LDL.LU.64 R22, [R1+0x3740] ;  /* 0x0037400001167983 */ /* 0x002ee20000300a00 */
[----:B------:R-:W-:Y:S01]  /*8f310*/  IADD3 R4, P2, PT, R6, R15, RZ ;  /* 0x0000000f06047210 */ /* 0x000fe20007f5e0ff */
[----:B------:R-:W-:Y:S01]  /*8f320*/  IMAD.X R27, R21, 0x1, R12, P4 ;  /* 0x00000001151b7824 */ /* 0x000fe200020e060c */
[----:B--2---:R-:W-:-:S03]  /*8f330*/  SHF.R.S32.HI R6, RZ, 0x1f, R7 ;  /* 0x0000001fff067819 */ /* 0x004fc60000011407 */
[----:B------:R-:W-:Y:S04]  /*8f340*/  STL [R1+0x1de8], R4 ;  /* 0x001de80401007387 */ /* 0x000fe80000100800 */
[----:B------:R1:W-:Y:S04]  /*8f350*/  STL.64 [R1+0x1df8], R26 ;  /* 0x001df81a01007387 */ /* 0x0003e80000100a00 */
[----:B-1----:R-:W2:Y:S04]  /*8f360*/  LDL.LU.64 R26, [R1+0x3738] ;  /* 0x00373800011a7983 */ /* 0x002ea80000300a00 */
[----:B------:R-:W-:Y:S04]  /*8f370*/  STL [R1+0x214], R6 ;  /* 0x0002140601007387 */ /* 0x000fe80000100800 */
[----:B---3--:R1:W-:Y:S04]  /*8f380*/  STL.64 [R1+0x3728], R22 ;  /* 0x0037281601007387 */ /* 0x0083e80000100a00 */
[----:B-1----:R0:W3:Y:S02]  /*8f390*/  LDL.64 R22, [R1+0x1df0] ;  /* 0x001df00001167983 */ /* 0x0020e40000100a00 */
[----:B---3--:R-:W-:-:S05]  /*8f3a0*/  IMAD.X R23, R21, 0x1, R14, P1 ;  /* 0x0000000115177824 */ /* 0x008fca00008e060e */
[----:B------:R-:W-:Y:S04]  /*8f3b0*/  STL [R1+0x1df4], R23 ;  /* 0x001df41701007387 */ /* 0x000fe80000100800 */
[----:B------:R-:W-:Y:S04]  /*8f3c0*/  STL.64 [R1+0x3718], R24 ;  /* 0x0037181801007387 */ /* 0x000fe80000100a00 */
[----:B------:R1:W-:Y:S04]  /*8f3d0*/  STL [R1+0x3720], R25 ;  /* 0x0037201901007387 */ /* 0x0003e80000100800 */
[----:B-1----:R0:W3:Y:S01]  /*8f3e0*/  LDL.64 R24, [R1+0x1de8] ;  /* 0x001de80001187983 */ /* 0x0020e20000100a00 */
[----:B------:R-:W-:-:S05]  /*8f3f0*/  IADD3 R4, P4, PT, R7, R9, RZ ;  /* 0x0000000907047210 */ /* 0x000fca0007f9e0ff */
[----:B------:R-:W-:Y:S01]  /*8f400*/  IMAD.X R5, R6, 0x1, R10, P4 ;  /* 0x0000000106057824 */ /* 0x000fe200020e060a */
[C---:B------:R-:W-:Y:S02]  /*8f410*/  IADD3 R22, P1, PT, R7.reuse, R11, RZ ;  /* 0x0000000b07167210 */ /* 0x040fe40007f3e0ff */
[----:B------:R-:W-:Y:S01]  /*8f420*/  IADD3 R6, P4, PT, R7, R15, RZ ;  /* 0x0000000f07067210 */ /* 0x000fe20007f9e0ff */
[----:B---3--:R-:W-:Y:S01]  /*8f430*/  IMAD.X R25, R21, 0x1, R16, P2 ;  /* 0x0000000115197824 */ /* 0x008fe200010e0610 */
[----:B------:R-:W-:-:S04]  /*8f440*/  IADD3 R24, P2, PT, R7, R13, RZ ;  /* 0x0000000d07187210 */ /* 0x000fc80007f5e0ff */
[----:B------:R-:W-:Y:S04]  /*8f450*/  STL [R1+0x1dec], R25 ;  /* 0x001dec1901007387 */ /* 0x000fe80000100800 */
[----:B------:R1:W-:Y:S04]  /*8f460*/  STL.64 [R1+0x1de0], R4 ;  /* 0x001de00401007387 */ /* 0x0003e80000100a00 */
[----:B-1----:R-:W3:Y:S04]  /*8f470*/  LDL.LU.64 R4, [R1+0x3730] ;  /* 0x0037300001047983 */ /* 0x002ee80000300a00 */
[----:B------:R-:W2:Y:S04]  /*8f480*/  LDL R21, [R1+0x1f8] ;  /* 0x0001f80001157983 */ /* 0x000ea80000100800 */
[----:B------:R-:W2:Y:S04]  /*8f490*/  LDL.LU R7, [R1+0x214] ;  /* 0x0002140001077983 */ /* 0x000ea80000300800 */
[----:B------:R-:W-:Y:S01]  /*8f4a0*/  STL [R1+0x3700], R17 ;  /* 0x0037001101007387 */ /* 0x000fe20000100800 */
[----:B--2---:R-:W-:-:S05]  /*8f4b0*/  IMAD.X R23, R7, 0x1, R12, P1 ;  /* 0x0000000107177824 */ /* 0x004fca00008e060c */
[----:B------:R1:W-:Y:S04]  /*8f4c0*/  STL.64 [R1+0x1dd8], R22 ;  /* 0x001dd81601007387 */ /* 0x0003e80000100a00 */
[----:B-1----:R-:W2:Y:S01]  /*8f4d0*/  LDL.LU.64 R22, [R1+0x3728] ;  /* 0x0037280001167983 */ /* 0x002ea20000300a00 */
[----:B------:R-:W-:-:S03]  /*8f4e0*/  IMAD.X R25, R7, 0x1, R14, P2 ;  /* 0x0000000107197824 */ /* 0x000fc600010e060e */
[----:B--2---:R-:W-:Y:S04]  /*8f4f0*/  STL.64 [R1+0x3708], R22 ;  /* 0x0037081601007387 */ /* 0x004fe80000100a00 */
[----:B------:R-:W-:Y:S04]  /*8f500*/  STL [R1+0x3714], R23 ;  /* 0x0037141701007387 */ /* 0x000fe80000100800 */
[----:B------:R1:W-:Y:S04]  /*8f510*/  STL.64 [R1+0x1dd0], R24 ;  /* 0x001dd01801007387 */ /* 0x0003e80000100a00 */
[----:B-1----:R0:W2:Y:S01]  /*8f520*/  LDL.LU R25, [R1+0x3720] ;  /* 0x0037200001197983 */ /* 0x0020a20000300800 */
[----:B---3--:R-:W-:-:S05]  /*8f530*/  IADD3 R24, P2, PT, R4, R11, RZ ;  /* 0x0000000b04187210 */ /* 0x008fca0007f5e0ff */
[----:B------:R2:W-:Y:S01]  /*8f540*/  STL [R1+0x1db8], R24 ;  /* 0x001db81801007387 */ /* 0x0005e20000100800 */
[----:B------:R-:W-:-:S03]  /*8f550*/  SHF.R.S32.HI R17, RZ, 0x1f, R4 ;  /* 0x0000001fff117819 */ /* 0x000fc60000011404 */
[----:B--2---:R-:W2:Y:S01]  /*8f560*/  LDL.LU.64 R24, [R1+0x3718] ;  /* 0x0037180001187983 */ /* 0x004ea20000300a00 */
[----:B------:R-:W-:Y:S01]  /*8f570*/  IADD3 R22, P1, PT, R4, R9, RZ ;  /* 0x0000000904167210 */ /* 0x000fe20007f3e0ff */
[----:B------:R-:W-:-:S04]  /*8f580*/  IMAD.X R7, R7, 0x1, R16, P4 ;  /* 0x0000000107077824 */ /* 0x000fc800020e0610 */
[----:B------:R-:W-:Y:S01]  /*8f590*/  IMAD.X R23, R17, 0x1, R10, P1 ;  /* 0x0000000111177824 */ /* 0x000fe200008e060a */
[----:B------:R-:W-:Y:S04]  /*8f5a0*/  STL.64 [R1+0x1dc8], R6 ;  /* 0x001dc80601007387 */ /* 0x000fe80000100a00 */
[----:B--2---:R1:W-:Y:S04]  /*8f5b0*/  STL.64 [R1+0x36e8], R24 ;  /* 0x0036e81801007387 */ /* 0x0043e80000100a00 */
[----:B-1----:R0:W2:Y:S04]  /*8f5c0*/  LDL.64 R24, [R1+0x1db8] ;  /* 0x001db80001187983 */ /* 0x0020a80000100a00 */
[----:B------:R-:W-:Y:S04]  /*8f5d0*/  STL [R1+0x36e0], R20 ;  /* 0x0036e01401007387 */ /* 0x000fe80000100800 */
[----:B------:R1:W-:Y:S04]  /*8f5e0*/  STL.64 [R1+0x1dc0], R22 ;  /* 0x001dc01601007387 */ /* 0x0003e80000100a00 */
[----:B-1----:R0:W3:Y:S01]  /*8f5f0*/  LDL.LU R23, [R1+0x3714] ;  /* 0x0037140001177983 */ /* 0x0020e20000300800 */
[----:B------:R-:W-:-:S02]  /*8f600*/  IADD3 R22, P1, PT, R4, R15, RZ ;  /* 0x0000000f04167210 */ /* 0x000fc40007f3e0ff */
[----:B------:R-:W-:Y:S02]  /*8f610*/  IADD3 R6, P4, PT, R4, R13, RZ ;  /* 0x0000000d04067210 */ /* 0x000fe40007f9e0ff */
[----:B------:R-:W4:Y:S04]  /*8f620*/  LDL.LU R4, [R1+0x3710] ;  /* 0x0037100001047983 */ /* 0x000f280000300800 */
[----:B------:R3:W-:Y:S04]  /*8f630*/  STL [R1+0x1da8], R22 ;  /* 0x001da81601007387 */ /* 0x0007e80000100800 */
[----:B---3--:R-:W3:Y:S01]  /*8f640*/  LDL.LU.64 R22, [R1+0x3708] ;  /* 0x0037080001167983 */ /* 0x008ee20000300a00 */
[----:B--2---:R-:W-:-:S02]  /*8f650*/  IMAD.X R25, R17, 0x1, R12, P2 ;  /* 0x0000000111197824 */ /* 0x004fc400010e060c */
[----:B------:R-:W-:Y:S01]  /*8f660*/  IMAD.X R7, R17, 0x1, R14, P4 ;  /* 0x0000000111077824 */ /* 0x000fe200020e060e */
[----:B------:R1:W-:Y:S01]  /*8f670*/  STL.64 [R1+0x36f8], R12 ;  /* 0x0036f80c01007387 */ /* 0x0003e20000100a00 */
[----:B------:R-:W-:Y:S02]  /*8f680*/  SHF.R.S32.HI R20, RZ, 0x1f, R21 ;  /* 0x0000001fff147819 */ /* 0x000fe40000011415 */
[----:B------:R-:W-:Y:S01]  /*8f690*/  IADD3 R24, P2, PT, R21, R9, RZ ;  /* 0x0000000915187210 */ /* 0x000fe20007f5e0ff */
[----:B-1----:R0:W2:Y:S04]  /*8f6a0*/  LDL.64 R12, [R1+0x1da8] ;  /* 0x001da800010c7983 */ /* 0x0020a80000100a00 */
[----:B------:R-:W-:Y:S04]  /*8f6b0*/  STL [R1+0x1dbc], R25 ;  /* 0x001dbc1901007387 */ /* 0x000fe80000100800 */
[----:B------:R-:W-:Y:S04]  /*8f6c0*/  STL.64 [R1+0x36f0], R8 ;  /* 0x0036f00801007387 */ /* 0x000fe80000100a00 */
[----:B------:R-:W-:Y:S01]  /*8f6d0*/  STL.64 [R1+0x1db0], R6 ;  /* 0x001db00601007387 */ /* 0x000fe20000100a00 */
[----:B---3--:R-:W-:-:S02]  /*8f6e0*/  IMAD.MOV.U32 R21, RZ, RZ, R22 ;  /* 0x000000ffff157224 */ /* 0x008fc400078e0016 */
[----:B------:R-:W-:Y:S02]  /*8f6f0*/  IMAD.MOV.U32 R22, RZ, RZ, R27 ;  /* 0x000000ffff167224 */ /* 0x000fe400078e001b */
[----:B----4-:R-:W-:Y:S02]  /*8f700*/  IMAD.MOV.U32 R27, RZ, RZ, R4 ;  /* 0x000000ffff1b7224 */ /* 0x010fe400078e0004 */
[----:B------:R-:W3:Y:S01]  /*8f710*/  LDL.LU R4, [R1+0x1dc] ;  /* 0x0001dc0001047983 */ /* 0x000ee20000300800 */
[----:B--2---:R-:W-:-:S03]  /*8f720*/  IMAD.X R13, R17, 0x1, R16, P1 ;  /* 0x00000001110d7824 */ /* 0x004fc600008e0610 */
[----:B---3--:R1:W-:Y:S04]  /*8f730*/  STL [R1+0x36c8], R4 ;  /* 0x0036c80401007387 */ /* 0x0083e80000100800 */
[----:B-1----:R-:W2:Y:S04]  /*8f740*/  LDL.LU R4, [R1+0x1f8] ;  /* 0x0001f80001047983 */ /* 0x002ea80000300800 */
[----:B------:R-:W3:Y:S04]  /*8f750*/  LDL.LU R17, [R1+0x3700] ;  /* 0x0037000001117983 */ /* 0x000ee80000300800 */
[----:B------:R1:W-:Y:S04]  /*8f760*/  STL [R1+0x1dac], R13 ;  /* 0x001dac0d01007387 */ /* 0x0003e80000100800 */
[----:B-1----:R-:W2:Y:S01]  /*8f770*/  LDL.LU.64 R12, [R1+0x36f8] ;  /* 0x0036f800010c7983 */ /* 0x002ea20000300a00 */
[----:B------:R-:W-:Y:S01]  /*8f780*/  IMAD.X R25, R20, 0x1, R10, P2 ;  /* 0x0000000114197824 */ /* 0x000fe200010e060a */
[----:B--2---:R-:W-:-:S05]  /*8f790*/  IADD3 R8, P1, PT, R4, R13, RZ ;  /* 0x0000000d04087210 */ /* 0x004fca0007f3e0ff */
[----:B------:R1:W-:Y:S04]  /*8f7a0*/  STL [R1+0x1d90], R8 ;  /* 0x001d900801007387 */ /* 0x0003e80000100800 */
[----:B-1----:R-:W2:Y:S04]  /*8f7b0*/  LDL.LU.64 R8, [R1+0x36f0] ;  /* 0x0036f00001087983 */ /* 0x002ea80000300a00 */
[----:B------:R1:W-:Y:S04]  /*8f7c0*/  STL.64 [R1+0x1da0], R24 ;  /* 0x001da01801007387 */ /* 0x0003e80000100a00 */
[----:B-1----:R-:W4:Y:S01]  /*8f7d0*/  LDL.LU.64 R24, [R1+0x36e8] ;  /* 0x0036e80001187983 */ /* 0x002f220000300a00 */
[----:B------:R-:W-:-:S05]  /*8f7e0*/  IADD3 R6, P4, PT, R4, R11, RZ ;  /* 0x0000000b04067210 */ /* 0x000fca0007f9e0ff */
[----:B------:R-:W-:Y:S01]  /*8f7f0*/  IMAD.X R7, R20, 0x1, R12, P4 ;  /* 0x0000000114077824 */ /* 0x000fe200020e060c */
[----:B----4-:R-:W-:Y:S04]  /*8f800*/  STL.64 [R1+0x36d0], R24 ;  /* 0x0036d01801007387 */ /* 0x010fe80000100a00 */
[----:B------:R3:W-:Y:S04]  /*8f810*/  STL.64 [R1+0x1d98], R6 ;  /* 0x001d980601007387 */ /* 0x0007e80000100a00 */
[----:B--2---:R1:W-:Y:S01]  /*8f820*/  STL.64 [R1+0x36d8], R8 ;  /* 0x0036d80801007387 */ /* 0x0043e20000100a00 */
[----:B---3--:R-:W-:-:S03]  /*8f830*/  IADD3 R6, P4, PT, R17, R9, RZ ;  /* 0x0000000911067210 */ /* 0x008fc60007f9e0ff */
[----:B-1----:R0:W2:Y:S01]  /*8f840*/  LDL.64 R8, [R1+0x1d90] ;  /* 0x001d900001087983 */ /* 0x0020a20000100a00 */
[----:B------:R-:W-:Y:S02]  /*8f850*/  IADD3 R24, P2, PT, R4, R15, RZ ;  /* 0x0000000f04187210 */ /* 0x000fe40007f5e0ff */
[----:B------:R-:W-:-:S03]  /*8f860*/  SHF.R.S32.HI R4, RZ, 0x1f, R17 ;  /* 0x0000001fff047819 */ /* 0x000fc60000011411 */
[----:B------:R-:W-:Y:S02]  /*8f870*/  IMAD.X R25, R20, 0x1, R16, P2 ;  /* 0x0000000114197824 */ /* 0x000fe400010e0610 */
[----:B------:R-:W-:Y:S02]  /*8f880*/  IMAD.X R7, R4, 0x1, R10, P4 ;  /* 0x0000000104077824 */ /* 0x000fe400020e060a */
[----:B--2---:R-:W-:Y:S01]  /*8f890*/  IMAD.X R9, R20, 0x1, R14, P1 ;  /* 0x0000000114097824 */ /* 0x004fe200008e060e */
[----:B------:R-:W-:-:S04]  /*8f8a0*/  IADD3 R8, P1, PT, R17, R11, RZ ;  /* 0x0000000b11087210 */ /* 0x000fc80007f3e0ff */
[----:B------:R1:W-:Y:S04]  /*8f8b0*/  STL [R1+0x1d94], R9 ;  /* 0x001d940901007387 */ /* 0x0003e80000100800 */
[----:B------:R-:W2:Y:S04]  /*8f8c0*/  LDL.LU R20, [R1+0x36e0] ;  /* 0x0036e00001147983 */ /* 0x000ea80000300800 */
[----:B------:R3:W-:Y:S04]  /*8f8d0*/  STL.64 [R1+0x1d88], R24 ;  /* 0x001d881801007387 */ /* 0x0007e80000100a00 */
[----:B------:R-:W-:Y:S01]  /*8f8e0*/  STL.64 [R1+0x1d80], R6 ;  /* 0x001d800601007387 */ /* 0x000fe20000100a00 */
[----:B-1----:R-:W-:Y:S01]  /*8f8f0*/  IMAD.X R9, R4, 0x1, R12, P1 ;  /* 0x0000000104097824 */ /* 0x002fe200008e060c */
[----:B---3--:R-:W-:-:S04]  /*8f900*/  IADD3 R24, P2, PT, R17, R13, RZ ;  /* 0x0000000d11187210 */ /* 0x008fc80007f5e0ff */
[----:B------:R1:W-:Y:S01]  /*8f910*/  STL.64 [R1+0x1d78], R8 ;  /* 0x001d780801007387 */ /* 0x0003e20000100a00 */
[----:B------:R-:W-:-:S03]  /*8f920*/  IMAD.X R25, R4, 0x1, R14, P2 ;  /* 0x0000000104197824 */ /* 0x000fc600010e060e */
[----:B-1----:R-:W3:Y:S04]  /*8f930*/  LDL.LU.64 R8, [R1+0x36d8] ;  /* 0x0036d80001087983 */ /* 0x002ee80000300a00 */
[----:B------:R-:W-:Y:S04]  /*8f940*/  STL.64 [R1+0x36c0], R26 ;  /* 0x0036c01a01007387 */ /* 0x000fe80000100a00 */
[----:B------:R1:W-:Y:S04]  /*8f950*/  STL.64 [R1+0x1d70], R24 ;  /* 0x001d701801007387 */ /* 0x0003e80000100a00 */
[----:B-1----:R-:W4:Y:S01]  /*8f960*/  LDL.LU.64 R24, [R1+0x36d0] ;  /* 0x0036d00001187983 */ /* 0x002f220000300a00 */
[----:B------:R-:W-:-:S05]  /*8f970*/  IADD3 R6, P4, PT, R17, R15, RZ ;  /* 0x0000000f11067210 */ /* 0x000fca0007f9e0ff */
[----:B------:R-:W-:Y:S01]  /*8f980*/  IMAD.X R7, R4, 0x1, R16, P4 ;  /* 0x0000000104077824 */ /* 0x000fe200020e0610 */
[----:B--2---:R-:W-:Y:S02]  /*8f990*/  SHF.R.S32.HI R17, RZ, 0x1f, R20 ;  /* 0x0000001fff117819 */ /* 0x004fe40000011414 */
[----:B---3--:R-:W-:-:S05]  /*8f9a0*/  IADD3 R26, P1, PT, R20, R9, RZ ;  /* 0x00000009141a7210 */ /* 0x008fca0007f3e0ff */
[----:B------:R-:W-:Y:S04]  /*8f9b0*/  STL [R1+0x1d60], R26 ;  /* 0x001d601a01007387 */ /* 0x000fe80000100800 */
[----:B----4-:R1:W-:Y:S04]  /*8f9c0*/  STL.64 [R1+0x36b8], R24 ;  /* 0x0036b81801007387 */ /* 0x0103e80000100a00 */
[----:B------:R-:W2:Y:S04]  /*8f9d0*/  LDL.LU R4, [R1+0x36c8] ;  /* 0x0036c80001047983 */ /* 0x000ea80000300800 */
[----:B------:R-:W-:Y:S01]  /*8f9e0*/  STL.64 [R1+0x1d68], R6 ;  /* 0x001d680601007387 */ /* 0x000fe20000100a00 */
[----:B-1----:R-:W-:-:S02]  /*8f9f0*/  IMAD.MOV.U32 R25, RZ, RZ, R27 ;  /* 0x000000ffff197224 */ /* 0x002fc400078e001b */
[----:B------:R-:W-:Y:S02]  /*8fa00*/  IMAD.X R25, R17, 0x1, R10, P1 ;  /* 0x0000000111197824 */ /* 0x000fe400008e060a */
[----:B------:R-:W-:Y:S01]  /*8fa10*/  IMAD.MOV.U32 R24, RZ, RZ, R26 ;  /* 0x000000ffff187224 */ /* 0x000fe200078e001a */
[----:B------:R-:W-:Y:S02]  /*8fa20*/  IADD3 R26, P2, PT, R20, R11, RZ ;  /* 0x0000000b141a7210 */ /* 0x000fe40007f5e0ff */
[----:B------:R1:W-:Y:S02]  /*8fa30*/  STL [R1+0x1d64], R25 ;  /* 0x001d641901007387 */ /* 0x0003e40000100800 */
[----:B-1----:R-:W-:Y:S02]  /*8fa40*/  IMAD.MOV.U32 R25, RZ, RZ, R17 ;  /* 0x000000ffff197224 */ /* 0x002fe400078e0011 */
[----:B------:R-:W3:Y:S02]  /*8fa50*/  LDL.LU R17, [R1+0x1d0] ;  /* 0x0001d00001117983 */ /* 0x000ee40000300800 */
[----:B------:R-:W-:-:S05]  /*8fa60*/  IMAD.X R27, R25, 0x1, R12, P2 ;  /* 0x00000001191b7824 */ /* 0x000fca00010e060c */
[----:B------:R1:W-:Y:S04]  /*8fa70*/  STL.64 [R1+0x1d58], R26 ;  /* 0x001d581a01007387 */ /* 0x0003e80000100a00 */
[----:B-1----:R-:W4:Y:S01]  /*8fa80*/  LDL.LU.64 R26, [R1+0x36c0] ;  /* 0x0036c000011a7983 */ /* 0x002f220000300a00 */
[C---:B------:R-:W-:Y:S02]  /*8fa90*/  IADD3 R6, P4, PT, R20.reuse, R13, RZ ;  /* 0x0000000d14067210 */ /* 0x040fe40007f9e0ff */
[----:B------:R-:W-:-:S03]  /*8faa0*/  IADD3 R24, P1, PT, R20, R15, RZ ;  /* 0x0000000f14187210 */ /* 0x000fc60007f3e0ff */
[C---:B------:R-:W-:Y:S02]  /*8fab0*/  IMAD.X R7, R25.reuse, 0x1, R14, P4 ;  /* 0x0000000119077824 */ /* 0x040fe400020e060e */
[----:B------:R-:W-:Y:S01]  /*8fac0*/  IMAD.X R25, R25, 0x1, R16, P1 ;  /* 0x0000000119197824 */ /* 0x000fe200008e0610 */
[----:B------:R-:W-:Y:S04]  /*8fad0*/  STL.64 [R1+0x36b0], R22 ;  /* 0x0036b01601007387 */ /* 0x000fe80000100a00 */
[----:B------:R-:W-:Y:S04]  /*8fae0*/  STL.64 [R1+0x1d50], R6 ;  /* 0x001d500601007387 */ /* 0x000fe80000100a00 */
[----:B------:R1:W-:Y:S04]  /*8faf0*/  STL.64 [R1+0x1d48], R24 ;  /* 0x001d481801007387 */ /* 0x0003e80000100a00 */
[----:B-1----:R-:W4:Y:S01]  /*8fb00*/  LDL.LU.64 R24, [R1+0x36b8] ;  /* 0x0036b80001187983 */ /* 0x002f220000300a00 */
[----:B--2---:R-:W-:-:S02]  /*8fb10*/  SHF.R.S32.HI R20, RZ, 0x1f, R4 ;  /* 0x0000001fff147819 */ /* 0x004fc40000011404 */
[C---:B------:R-:W-:Y:S02]  /*8fb20*/  IADD3 R22, P2, PT, R4.reuse, R9, RZ ;  /* 0x0000000904167210 */ /* 0x040fe40007f5e0ff */
[----:B------:R-:W-:-:S03]  /*8fb30*/  IADD3 R6, P4, PT, R4, R11, RZ ;  /* 0x0000000b04067210 */ /* 0x000fc60007f9e0ff */
[C---:B------:R-:W-:Y:S02]  /*8fb40*/  IMAD.X R23, R20.reuse, 0x1, R10, P2 ;  /* 0x0000000114177824 */ /* 0x040fe400010e060a */
[----:B------:R-:W-:Y:S01]  /*8fb50*/  IMAD.X R7, R20, 0x1, R12, P4 ;  /* 0x0000000114077824 */ /* 0x000fe200020e060c */
[----:B---3--:R1:W-:Y:S04]  /*8fb60*/  STL.64 [R1+0x3698], R16 ;  /* 0x0036981001007387 */ /* 0x0083e80000100a00 */
[----:B------:R2:W-:Y:S01]  /*8fb70*/  STL [R1+0x36a0], R17 ;  /* 0x0036a01101007387 */ /* 0x0005e20000100800 */
[----:B-1----:R-:W-:-:S03]  /*8fb80*/  IADD3 R16, P1, PT, R4, R13, RZ ;  /* 0x0000000d04107210 */ /* 0x002fc60007f3e0ff */
[----:B----4-:R1:W-:Y:S04]  /*8fb90*/  STL.64 [R1+0x36a8], R26 ;  /* 0x0036a81a01007387 */ /* 0x0103e80000100a00 */
[----:B------:R3:W-:Y:S01]  /*8fba0*/  STL.64 [R1+0x1d40], R22 ;  /* 0x001d401601007387 */ /* 0x0007e20000100a00 */
[----:B--2---:R-:W-:Y:S01]  /*8fbb0*/  IMAD.X R17, R20, 0x1, R14, P1 ;  /* 0x0000000114117824 */ /* 0x004fe200008e060e */
[----:B-1----:R-:W-:Y:S01]  /*8fbc0*/  IADD3 R26, P2, PT, R4, R15, RZ ;  /* 0x0000000f041a7210 */ /* 0x002fe20007f5e0ff */
[----:B------:R-:W-:Y:S02]  /*8fbd0*/  IMAD.MOV.U32 R4, RZ, RZ, R5 ;  /* 0x000000ffff047224 */ /* 0x000fe400078e0005 */
[----:B------:R-:W-:Y:S01]  /*8fbe0*/  IMAD.MOV.U32 R5, RZ, RZ, R0 ;  /* 0x000000ffff057224 */ /* 0x000fe200078e0000 */
[----:B---3--:R-:W2:Y:S04]  /*8fbf0*/  LDL.LU.64 R22, [R1+0x36b0] ;  /* 0x0036b00001167983 */ /* 0x008ea80000300a00 */
[----:B------:R1:W-:Y:S04]  /*8fc00*/  STL.64 [R1+0x3688], R4 ;  /* 0x0036880401007387 */ /* 0x0003e80000100a00 */
[----:B------:R3:W-:Y:S01]  /*8fc10*/  STL [R1+0x1d28], R26 ;  /* 0x001d281a01007387 */ /* 0x0007e20000100800 */
[----:B-1----:R-:W-:-:S02]  /*8fc20*/  IMAD.MOV.U32 R4, RZ, RZ, R26 ;  /* 0x000000ffff047224 */ /* 0x002fc400078e001a */
[----:B------:R-:W-:Y:S02]  /*8fc30*/  IMAD.MOV.U32 R5, RZ, RZ, R27 ;  /* 0x000000ffff057224 */ /* 0x000fe400078e001b */
[----:B---3--:R-:W3:Y:S04]  /*8fc40*/  LDL.LU.64 R26, [R1+0x36a8] ;  /* 0x0036a800011a7983 */ /* 0x008ee80000300a00 */
[----:B------:R-:W-:Y:S04]  /*8fc50*/  STL.64 [R1+0x1d38], R6 ;  /* 0x001d380601007387 */ /* 0x000fe80000100a00 */
[----:B------:R1:W-:Y:S04]  /*8fc60*/  STL.64 [R1+0x1d30], R16 ;  /* 0x001d301001007387 */ /* 0x0003e80000100a00 */
[----:B-1----:R0:W4:Y:S01]  /*8fc70*/  LDL.LU R17, [R1+0x36a0] ;  /* 0x0036a00001117983 */ /* 0x0021220000300800 */
[----:B------:R-:W-:-:S05]  /*8fc80*/  IADD3 R16, P1, PT, R21, R11, RZ ;  /* 0x0000000b15107210 */ /* 0x000fca0007f3e0ff */
[----:B------:R4:W-:Y:S04]  /*8fc90*/  STL [R1+0x1d18], R16 ;  /* 0x001d181001007387 */ /* 0x0009e80000100800 */
[----:B----4-:R-:W4:Y:S01]  /*8fca0*/  LDL.LU.64 R16, [R1+0x3698] ;  /* 0x0036980001107983 */ /* 0x010f220000300a00 */
[----:B------:R-:W-:Y:S02]  /*8fcb0*/  SHF.R.S32.HI R0, RZ, 0x1f, R21 ;  /* 0x0000001fff007819 */ /* 0x000fe40000011415 */
[C---:B------:R-:W-:Y:S01]  /*8fcc0*/  IADD3 R6, P4, PT, R21.reuse, R9, RZ ;  /* 0x0000000915067210 */ /* 0x040fe20007f9e0ff */
[----:B----4-:R-:W-:Y:S01]  /*8fcd0*/  IMAD.X R5, R20, 0x1, R16, P2 ;  /* 0x0000000114057824 */ /* 0x010fe200010e0610 */
[----:B------:R1:W-:Y:S04]  /*8fce0*/  STL.64 [R1+0x3690], R16 ;  /* 0x0036901001007387 */ /* 0x0003e80000100a00 */
[----:B-1----:R0:W4:Y:S01]  /*8fcf0*/  LDL.64 R16, [R1+0x1d18] ;  /* 0x001d180001107983 */ /* 0x0021220000100a00 */
[----:B------:R-:W-:Y:S01]  /*8fd00*/  IMAD.X R7, R0, 0x1, R10, P4 ;  /* 0x0000000100077824 */ /* 0x000fe200020e060a */
[----:B------:R-:W-:-:S02]  /*8fd10*/  IADD3 R4, P2, PT, R21, R13, RZ ;  /* 0x0000000d15047210 */ /* 0x000fc40007f5e0ff */
[----:B------:R1:W-:Y:S04]  /*8fd20*/  STL [R1+0x1d2c], R5 ;  /* 0x001d2c0501007387 */ /* 0x0003e80000100800 */
[----:B------:R-:W-:Y:S04]  /*8fd30*/  STL.64 [R1+0x1d20], R6 ;  /* 0x001d200601007387 */ /* 0x000fe80000100a00 */
[----:B------:R-:W2:Y:S04]  /*8fd40*/  LDL.LU R20, [R1+0x17c] ;  /* 0x00017c0001147983 */ /* 0x000ea80000300800 */
[----:B---3--:R-:W-:Y:S04]  /*8fd50*/  STL.64 [R1+0x3678], R26 ;  /* 0x0036781a01007387 */ /* 0x008fe80000100a00 */
[----:B------:R-:W-:Y:S01]  /*8fd60*/  STL.64 [R1+0x3670], R24 ;  /* 0x0036701801007387 */ /* 0x000fe20000100a00 */
[----:B-1----:R-:W-:-:S02]  /*8fd70*/  IMAD.X R5, R0, 0x1, R14, P2 ;  /* 0x0000000100057824 */ /* 0x002fc400010e060e */
[----:B----4-:R-:W-:-:S05]  /*8fd80*/  IMAD.X R17, R0, 0x1, R12, P1 ;  /* 0x0000000100117824 */ /* 0x010fca00008e060c */
[----:B------:R1:W-:Y:S04]  /*8fd90*/  STL [R1+0x1d1c], R17 ;  /* 0x001d1c1101007387 */ /* 0x0003e80000100800 */
[----:B-1----:R-:W3:Y:S04]  /*8fda0*/  LDL.LU.64 R16, [R1+0x3690] ;  /* 0x0036900001107983 */ /* 0x002ee80000300a00 */
[----:B------:R1:W-:Y:S04]  /*8fdb0*/  STL.64 [R1+0x1d10], R4 ;  /* 0x001d100401007387 */ /* 0x0003e80000100a00 */
[----:B-1----:R-:W4:Y:S01]  /*8fdc0*/  LDL.LU.64 R4, [R1+0x3688] ;  /* 0x0036880001047983 */ /* 0x002f220000300a00 */
[----:B------:R-:W-:Y:S01]  /*8fdd0*/  IMAD.MOV.U32 R24, RZ, RZ, R8 ;  /* 0x000000ffff187224 */ /* 0x000fe200078e0008 */
[----:B------:R-:W-:-:S04]  /*8fde0*/  IADD3 R6, P4, PT, R21, R15, RZ ;  /* 0x0000000f15067210 */ /* 0x000fc80007f9e0ff */
[----:B------:R-:W-:Y:S02]  /*8fdf0*/  IADD3 R26, P1, PT, R24, R9, RZ ;  /* 0x00000009181a7210 */ /* 0x000fe40007f3e0ff */
[----:B------:R-:W-:-:S03]  /*8fe00*/  SHF.R.S32.HI R8, RZ, 0x1f, R24 ;  /* 0x0000001fff087819 */ /* 0x000fc60000011418 */
[----:B------:R-:W-:Y:S01]  /*8fe10*/  STL [R1+0x1d08], R26 ;  /* 0x001d081a01007387 */ /* 0x000fe20000100800 */
[----:B--2---:R-:W-:Y:S02]  /*8fe20*/  IMAD.MOV.U32 R21, RZ, RZ, R23 ;  /* 0x000000ffff157224 */ /* 0x004fe400078e0017 */
[----:B------:R-:W-:Y:S02]  /*8fe30*/  IMAD.MOV.U32 R23, RZ, RZ, R29 ;  /* 0x000000ffff177224 */ /* 0x000fe400078e001d */
[----:B---3--:R-:W-:Y:S01]  /*8fe40*/  IMAD.X R7, R0, 0x1, R16, P4 ;  /* 0x0000000100077824 */ /* 0x008fe200020e0610 */
[----:B----4-:R-:W-:Y:S04]  /*8fe50*/  STL.64 [R1+0x3660], R4 ;  /* 0x0036600401007387 */ /* 0x010fe80000100a00 */
[----:B------:R1:W-:Y:S04]  /*8fe60*/  STL [R1+0x3668], R5 ;  /* 0x0036680501007387 */ /* 0x0003e80000100800 */
[----:B------:R-:W2:Y:S04]  /*8fe70*/  LDL.LU R29, [R1+0x178] ;  /* 0x00017800011d7983 */ /* 0x000ea80000300800 */
[----:B------:R-:W3:Y:S04]  /*8fe80*/  LDL.LU R0, [R1+0x3680] ;  /* 0x0036800001007983 */ /* 0x000ee80000300800 */
[----:B------:R4:W-:Y:S01]  /*8fe90*/  STL.64 [R1+0x1cf8], R6 ;  /* 0x001cf80601007387 */ /* 0x0009e20000100a00 */
[----:B-1----:R-:W-:-:S02]  /*8fea0*/  IMAD.MOV.U32 R5, RZ, RZ, R27 ;  /* 0x000000ffff057224 */ /* 0x002fc400078e001b */
[----:B------:R-:W-:Y:S02]  /*8feb0*/  IMAD.X R5, R8, 0x1, R10, P1 ;  /* 0x0000000108057824 */ /* 0x000fe400008e060a */
[----:B------:R-:W-:Y:S01]  /*8fec0*/  IMAD.MOV.U32 R4, RZ, RZ, R26 ;  /* 0x000000ffff047224 */ /* 0x000fe200078e001a */
[C---:B------:R-:W-:Y:S02]  /*8fed0*/  IADD3 R26, P2, PT, R24.reuse, R11, RZ ;  /* 0x0000000b181a7210 */ /* 0x040fe40007f5e0ff */
[----:B------:R1:W-:Y:S01]  /*8fee0*/  STL [R1+0x1d0c], R5 ;  /* 0x001d0c0501007387 */ /* 0x0003e20000100800 */
[C---:B----4-:R-:W-:Y:S02]  /*8fef0*/  IADD3 R6, P4, PT, R24.reuse, R13, RZ ;  /* 0x0000000d18067210 */ /* 0x050fe40007f9e0ff */
[----:B------:R-:W-:Y:S01]  /*8ff00*/  IADD3 R4, P1, PT, R24, R15, RZ ;  /* 0x0000000f18047210 */ /* 0x000fe20007f3e0ff */
[----:B-1----:R-:W-:-:S04]  /*8ff10*/  IMAD.MOV.U32 R5, RZ, RZ, R8 ;  /* 0x000000ffff057224 */ /* 0x002fc800078e0008 */
[----:B------:R-:W-:Y:S01]  /*8ff20*/  IMAD.X R27, R5, 0x1, R12, P2 ;  /* 0x00000001051b7824 */ /* 0x000fe200010e060c */
[----:B------:R-:W-:-:S04]  /*8ff30*/  IADD3 R24, P2, PT, R17, R9, RZ ;  /* 0x0000000911187210 */ /* 0x000fc80007f5e0ff */
[----:B------:R1:W-:Y:S04]  /*8ff40*/  STL.64 [R1+0x1d00], R26 ;  /* 0x001d001a01007387 */ /* 0x0003e80000100a00 */
[----:B-1----:R-:W4:Y:S04]  /*8ff50*/  LDL.LU.64 R26, [R1+0x3678] ;  /* 0x00367800011a7983 */ /* 0x002f280000300a00 */
[----:B------:R1:W-:Y:S04]  /*8ff60*/  STL [R1+0x1ce0], R24 ;  /* 0x001ce01801007387 */ /* 0x0003e80000100800 */
[----:B-1----:R-:W2:Y:S01]  /*8ff70*/  LDL.LU.64 R24, [R1+0x3670] ;  /* 0x0036700001187983 */ /* 0x002ea20000300a00 */
[----:B------:R-:W-:-:S05]  /*8ff80*/  IMAD.X R7, R5, 0x1, R14, P4 ;  /* 0x0000000105077824 */ /* 0x000fca00020e060e */
[----:B------:R1:W-:Y:S04]  /*8ff90*/  STL.64 [R1+0x1cf0], R6 ;  /* 0x001cf00601007387 */ /* 0x0003e80000100a00 */
[----:B--2---:R-:W-:Y:S04]  /*8ffa0*/  STL.64 [R1+0x3648], R24 ;  /* 0x0036481801007387 */ /* 0x004fe80000100a00 */
[----:B-1----:R-:W2:Y:S01]  /*8ffb0*/  LDL.LU R7, [R1+0x174] ;  /* 0x0001740001077983 */ /* 0x002ea20000300800 */
[----:B------:R-:W-:-:S03]  /*8ffc0*/  IMAD.X R5, R5, 0x1, R16, P1 ;  /* 0x0000000105057824 */ /* 0x000fc600008e0610 */
[----:B--2---:R-:W-:Y:S04]  /*8ffd0*/  STL [R1+0x3650], R7 ;  /* 0x0036500701007387 */ /* 0x004fe80000100800 */
[----:B------:R1:W-:Y:S04]  /*8ffe0*/  STL [R1+0x3654], R7 ;  /* 0x0036540701007387 */ /* 0x0003e80000100800 */
[----:B-1----:R0:W2:Y:S04]  /*8fff0*/  LDL.64 R6, [R1+0x1ce0] ;  /* 0x001ce00001067983 */ /* 0x0020a80000100a00 */
[----:B------:R1:W-:Y:S04]  /*90000*/  STL.64 [R1+0x1ce8], R4 ;  /* 0x001ce80401007387 */ /* 0x0003e80000100a00 */
[----:B-1----:R0:W2:Y:S01]  /*90010*/  LDL.LU R5, [R1+0x3668] ;  /* 0x0036680001057983 */ /* 0x0020a20000300800 */
[----:B------:R-:W-:-:S05]  /*90020*/  IADD3 R4, P1, PT, R17, R13, RZ ;  /* 0x0000000d11047210 */ /* 0x000fca0007f3e0ff */
[----:B------:R2:W-:Y:S01]  /*90030*/  STL [R1+0x1cd0], R4 ;  /* 0x001cd00401007387 */ /* 0x0005e20000100800 */
[----:B------:R-:W-:-:S03]  /*90040*/  SHF.R.S32.HI R8, RZ, 0x1f, R17 ;  /* 0x0000001fff087819 */ /* 0x000fc60000011411 */
[----:B--2---:R-:W2:Y:S02]  /*90050*/  LDL.LU.64 R4, [R1+0x3660] ;  /* 0x0036600001047983 */ /* 0x004ea40000300a00 */
[----:B------:R-:W-:-:S05]  /*90060*/  IMAD.X R7, R8, 0x1, R10, P2 ;  /* 0x0000000108077824 */ /* 0x000fca00010e060a */
[----:B------:R-:W-:Y:S04]  /*90070*/  STL [R1+0x1ce4], R7 ;  /* 0x001ce40701007387 */ /* 0x000fe80000100800 */
[----:B------:R-:W-:Y:S04]  /*90080*/  STL [R1+0x3640], R21 ;  /* 0x0036401501007387 */ /* 0x000fe80000100800 */
[----:B--2---:R1:W-:Y:S04]  /*90090*/  STL.64 [R1+0x3638], R4 ;  /* 0x0036380401007387 */ /* 0x0043e80000100a00 */
[----:B-1----:R0:W2:Y:S01]  /*900a0*/  LDL.64 R4, [R1+0x1cd0] ;  /* 0x001cd00001047983 */ /* 0x0020a20000100a00 */
[----:B------:R-:W-:-:S02]  /*900b0*/  IADD3 R24, P4, PT, R17, R11, RZ ;  /* 0x0000000b11187210 */ /* 0x000fc40007f9e0ff */
[----:B------:R-:W-:-:S03]  /*900c0*/  IADD3 R6, P2, PT, R17, R15, RZ ;  /* 0x0000000f11067210 */ /* 0x000fc60007f5e0ff */
[C---:B------:R-:W-:Y:S02]  /*900d0*/  IMAD.X R25, R8.reuse, 0x1, R12, P4 ;  /* 0x0000000108197824 */ /* 0x040fe400020e060c */
[C---:B------:R-:W-:Y:S01]  /*900e0*/  IMAD.X R7, R8.reuse, 0x1, R16, P2 ;  /* 0x0000000108077824 */ /* 0x040fe200010e0610 */
[----:B------:R-:W-:Y:S04]  /*900f0*/  STL.64 [R1+0x3630], R22 ;  /* 0x0036301601007387 */ /* 0x000fe80000100a00 */
[----:B------:R-:W-:Y:S01]  /*90100*/  STL.64 [R1+0x1cd8], R24 ;  /* 0x001cd81801007387 */ /* 0x000fe20000100a00 */
[----:B--2---:R-:W-:-:S05]  /*90110*/  IMAD.X R5, R8, 0x1, R14, P1 ;  /* 0x0000000108057824 */ /* 0x004fca00008e060e */
[----:B------:R-:W-:Y:S04]  /*90120*/  STL [R1+0x1cd4], R5 ;  /* 0x001cd40501007387 */ /* 0x000fe80000100800 */
[----:B------:R-:W2:Y:S04]  /*90130*/  LDL.LU R8, [R1+0x3658] ;  /* 0x0036580001087983 */ /* 0x000ea80000300800 */
[----:B------:R1:W-:Y:S04]  /*90140*/  STL.64 [R1+0x1cc8], R6 ;  /* 0x001cc80601007387 */ /* 0x0003e80000100a00 */
[----:B-1----:R0:W2:Y:S01]  /*90150*/  LDL.LU R7, [R1+0x3654] ;  /* 0x0036540001077983 */ /* 0x0020a20000300800 */
[----:B------:R-:W-:-:S02]  /*90160*/  SHF.R.S32.HI R17, RZ, 0x1f, R20 ;  /* 0x0000001fff117819 */ /* 0x000fc40000011414 */
[C---:B------:R-:W-:Y:S02]  /*90170*/  IADD3 R24, P4, PT, R20.reuse, R9, RZ ;  /* 0x0000000914187210 */ /* 0x040fe40007f9e0ff */
[----:B------:R-:W-:-:S03]  /*90180*/  IADD3 R6, P2, PT, R20, R13, RZ ;  /* 0x0000000d14067210 */ /* 0x000fc60007f5e0ff */
[----:B------:R-:W-:Y:S02]  /*90190*/  IMAD.X R25, R17, 0x1, R10, P4 ;  /* 0x0000000111197824 */ /* 0x000fe400020e060a */
[----:B------:R-:W-:Y:S04]  /*901a0*/  STL [R1+0x1cb0], R6 ;  /* 0x001cb00601007387 */ /* 0x000fe80000100800 */
[----:B--2---:R-:W2:Y:S04]  /*901b0*/  LDL.LU R7, [R1+0x3650] ;  /* 0x0036500001077983 */ /* 0x004ea80000300800 */
[----:B------:R1:W-:Y:S04]  /*901c0*/  STL.64 [R1+0x1cc0], R24 ;  /* 0x001cc01801007387 */ /* 0x0003e80000100a00 */
[----:B-1----:R-:W2:Y:S01]  /*901d0*/  LDL.LU.64 R24, [R1+0x3648] ;  /* 0x0036480001187983 */ /* 0x002ea20000300a00 */
[----:B------:R-:W-:-:S02]  /*901e0*/  IADD3 R4, P1, PT, R20, R11, RZ ;  /* 0x0000000b14047210 */ /* 0x000fc40007f3e0ff */
[----:B------:R-:W-:-:S03]  /*901f0*/  IADD3 R20, P4, PT, R20, R15, RZ ;  /* 0x0000000f14147210 */ /* 0x000fc60007f9e0ff */
[----:B------:R-:W-:Y:S01]  /*90200*/  IMAD.X R5, R17, 0x1, R12, P1 ;  /* 0x0000000111057824 */ /* 0x000fe200008e060c */
[----:B------:R-:W-:Y:S01]  /*90210*/  IADD3 R22, P1, PT, R29, R9, RZ ;  /* 0x000000091d167210 */ /* 0x000fe20007f3e0ff */
[----:B--2---:R1:W-:Y:S04]  /*90220*/  STL.64 [R1+0x3620], R24 ;  /* 0x0036201801007387 */ /* 0x0043e80000100a00 */
[----:B-1----:R0:W2:Y:S04]  /*90230*/  LDL.64 R24, [R1+0x1cb0] ;  /* 0x001cb00001187983 */ /* 0x0020a80000100a00 */
[----:B------:R-:W3:Y:S04]  /*90240*/  LDL.LU R6, [R1+0x170] ;  /* 0x0001700001067983 */ /* 0x000ee80000300800 */
[----:B------:R-:W-:Y:S04]  /*90250*/  STL [R1+0x1ca8], R20 ;  /* 0x001ca81401007387 */ /* 0x000fe80000100800 */
[----:B------:R-:W3:Y:S04]  /*90260*/  LDL.LU R21, [R1+0x3640] ;  /* 0x0036400001157983 */ /* 0x000ee80000300800 */
[----:B------:R1:W-:Y:S04]  /*90270*/  STL.64 [R1+0x1cb8], R4 ;  /* 0x001cb80401007387 */ /* 0x0003e80000100a00 */
[----:B-1----:R-:W3:Y:S04]  /*90280*/  LDL.LU.64 R4, [R1+0x3638] ;  /* 0x0036380001047983 */ /* 0x002ee80000300a00 */
[----:B------:R1:W-:Y:S04]  /*90290*/  STL [R1+0x1ca0], R22 ;  /* 0x001ca01601007387 */ /* 0x0003e80000100800 */
[----:B-1----:R-:W4:Y:S01]  /*902a0*/  LDL.LU.64 R22, [R1+0x3630] ;  /* 0x0036300001167983 */ /* 0x002f220000300a00 */
[----:B--2---:R-:W-:-:S03]  /*902b0*/  IMAD.X R25, R17, 0x1, R14, P2 ;  /* 0x0000000111197824 */ /* 0x004fc600010e060e */
[----:B---3--:R1:W-:Y:S04]  /*902c0*/  STL.64 [R1+0x3610], R4 ;  /* 0x0036100401007387 */ /* 0x0083e80000100a00 */
[----:B------:R-:W-:Y:S04]  /*902d0*/  STL [R1+0x1cb4], R25 ;  /* 0x001cb41901007387 */ /* 0x000fe80000100800 */
[----:B-1----:R0:W2:Y:S04]  /*902e0*/  LDL.64 R4, [R1+0x1ca0] ;  /* 0x001ca00001047983 */ /* 0x0020a80000100a00 */
[----:B----4-:R-:W-:Y:S04]  /*902f0*/  STL.64 [R1+0x3608], R22 ;  /* 0x0036081601007387 */ /* 0x010fe80000100a00 */
[----:B------:R1:W-:Y:S04]  /*90300*/  STL [R1+0x361c], R23 ;  /* 0x00361c1701007387 */ /* 0x0003e80000100800 */
[----:B-1----:R0:W3:Y:S01]  /*90310*/  LDL.64 R22, [R1+0x1ca8] ;  /* 0x001ca80001167983 */ /* 0x0020e20000100a00 */
[----:B------:R-:W-:Y:S01]  /*90320*/  IMAD.MOV.U32 R20, RZ, RZ, R8 ;  /* 0x000000ffff147224 */ /* 0x000fe200078e0008 */
[----:B------:R-:W-:-:S02]  /*90330*/  SHF.R.S32.HI R8, RZ, 0x1f, R29 ;  /* 0x0000001fff087819 */ /* 0x000fc4000001141d */
[----:B------:R-:W-:-:S05]  /*90340*/  IADD3 R24, P2, PT, R29, R11, RZ ;  /* 0x0000000b1d187210 */ /* 0x000fca0007f5e0ff */
[C---:B------:R-:W-:Y:S02]  /*90350*/  IMAD.X R25, R8.reuse, 0x1, R12, P2 ;  /* 0x0000000108197824 */ /* 0x040fe400010e060c */
[----:B--2---:R-:W-:Y:S02]  /*90360*/  IMAD.X R5, R8, 0x1, R10, P1 ;  /* 0x0000000108057824 */ /* 0x004fe400008e060a */
[----:B---3--:R-:W-:Y:S02]  /*90370*/  IMAD.X R23, R17, 0x1, R16, P4 ;  /* 0x0000000111177824 */ /* 0x008fe400020e0610 */
[----:B------:R-:W2:Y:S04]  /*90380*/  LDL.LU R17, [R1+0x3628] ;  /* 0x0036280001117983 */ /* 0x000ea80000300800 */
[----:B------:R-:W-:Y:S04]  /*90390*/  STL [R1+0x1cac], R23 ;  /* 0x001cac1701007387 */ /* 0x000fe80000100800 */
[----:B------:R-:W-:Y:S04]  /*903a0*/  STL [R1+0x1ca4], R5 ;  /* 0x001ca40501007387 */ /* 0x000fe80000100800 */
[----:B------:R1:W-:Y:S04]  /*903b0*/  STL.64 [R1+0x1c98], R24 ;  /* 0x001c981801007387 */ /* 0x0003e80000100a00 */
[----:B-1----:R-:W3:Y:S01]  /*903c0*/  LDL.LU.64 R24, [R1+0x3620] ;  /* 0x0036200001187983 */ /* 0x002ee20000300a00 */
[----:B------:R-:W-:-:S05]  /*903d0*/  IADD3 R22, P4, PT, R29, R13, RZ ;  /* 0x0000000d1d167210 */ /* 0x000fca0007f9e0ff */
[----:B------:R-:W-:Y:S01]  /*903e0*/  IMAD.X R23, R8, 0x1, R14, P4 ;  /* 0x0000000108177824 */ /* 0x000fe200020e060e */
[----:B------:R-:W-:Y:S01]  /*903f0*/  IADD3 R4, P1, PT, R29, R15, RZ ;  /* 0x0000000f1d047210 */ /* 0x000fe20007f3e0ff */
[----:B---3--:R1:W-:Y:S04]  /*90400*/  STL.64 [R1+0x3600], R24 ;  /* 0x0036001801007387 */ /* 0x0083e80000100a00 */
[----:B------:R3:W-:Y:S01]  /*90410*/  STL.64 [R1+0x1c90], R22 ;  /* 0x001c901601007387 */ /* 0x0007e20000100a00 */
[----:B-1----:R-:W-:-:S05]  /*90420*/  IADD3 R24, P2, PT, R7, R9, RZ ;  /* 0x0000000907187210 */ /* 0x002fca0007f5e0ff */
[----:B------:R-:W-:Y:S04]  /*90430*/  STL [R1+0x1c80], R24 ;  /* 0x001c801801007387 */ /* 0x000fe80000100800 */
[----:B---3--:R0:W3:Y:S01]  /*90440*/  LDL.LU R23, [R1+0x361c] ;  /* 0x00361c0001177983 */ /* 0x0080e20000300800 */
[----:B------:R-:W-:-:S03]  /*90450*/  IMAD.X R5, R8, 0x1, R16, P1 ;  /* 0x0000000108057824 */ /* 0x000fc600008e0610 */
[----:B------:R-:W4:Y:S04]  /*90460*/  LDL.LU R8, [R1+0x3618] ;  /* 0x0036180001087983 */ /* 0x000f280000300800 */
[----:B------:R1:W-:Y:S01]  /*90470*/  STL.64 [R1+0x1c88], R4 ;  /* 0x001c880401007387 */ /* 0x0003e20000100a00 */
[----:B------:R-:W-:-:S03]  /*90480*/  IADD3 R22, P1, PT, R7, R13, RZ ;  /* 0x0000000d07167210 */ /* 0x000fc60007f3e0ff */
[----:B-1----:R-:W2:Y:S04]  /*90490*/  LDL.LU.64 R4, [R1+0x3610] ;  /* 0x0036100001047983 */ /* 0x002ea80000300a00 */
[----:B------:R1:W-:Y:S04]  /*904a0*/  STL.64 [R1+0x35f0], R20 ;  /* 0x0035f01401007387 */ /* 0x0003e80000100a00 */
[----:B-1----:R0:W2:Y:S04]  /*904b0*/  LDL.64 R20, [R1+0x1c80] ;  /* 0x001c800001147983 */ /* 0x0020a80000100a00 */
[----:B------:R3:W-:Y:S04]  /*904c0*/  STL [R1+0x1c70], R22 ;  /* 0x001c701601007387 */ /* 0x0007e80000100800 */
[----:B---3--:R-:W3:Y:S01]  /*904d0*/  LDL.LU.64 R22, [R1+0x3608] ;  /* 0x0036080001167983 */ /* 0x008ee20000300a00 */
[----:B------:R-:W-:Y:S01]  /*904e0*/  IMAD.MOV.U32 R29, RZ, RZ, R0 ;  /* 0x000000ffff1d7224 */ /* 0x000fe200078e0000 */
[----:B------:R-:W-:-:S02]  /*904f0*/  SHF.R.S32.HI R0, RZ, 0x1f, R7 ;  /* 0x0000001fff007819 */ /* 0x000fc40000011407 */
[----:B------:R-:W-:-:S05]  /*90500*/  IADD3 R24, P4, PT, R7, R11, RZ ;  /* 0x0000000b07187210 */ /* 0x000fca0007f9e0ff */
[C---:B------:R-:W-:Y:S02]  /*90510*/  IMAD.X R25, R0.reuse, 0x1, R12, P4 ;  /* 0x0000000100197824 */ /* 0x040fe400020e060c */
[----:B--2---:R-:W-:-:S05]  /*90520*/  IMAD.X R21, R0, 0x1, R10, P2 ;  /* 0x0000000100157824 */ /* 0x004fca00010e060a */
[----:B------:R-:W-:Y:S04]  /*90530*/  STL [R1+0x1c84], R21 ;  /* 0x001c841501007387 */ /* 0x000fe80000100800 */
[----:B---3--:R1:W-:Y:S04]  /*90540*/  STL.64 [R1+0x35e0], R22 ;  /* 0x0035e01601007387 */ /* 0x0083e80000100a00 */
[----:B-1----:R0:W2:Y:S04]  /*90550*/  LDL.64 R22, [R1+0x1c70] ;  /* 0x001c700001167983 */ /* 0x0020a80000100a00 */
[----:B------:R1:W-:Y:S04]  /*90560*/  STL.64 [R1+0x1c78], R24 ;  /* 0x001c781801007387 */ /* 0x0003e80000100a00 */
[----:B-1----:R-:W3:Y:S01]  /*90570*/  LDL.LU.64 R24, [R1+0x3600] ;  /* 0x0036000001187983 */ /* 0x002ee20000300a00 */
[----:B------:R-:W-:-:S03]  /*90580*/  IADD3 R20, P2, PT, R7, R15, RZ ;  /* 0x0000000f07147210 */ /* 0x000fc60007f5e0ff */
[----:B------:R-:W-:Y:S04]  /*90590*/  STL.64 [R1+0x35e8], R26 ;  /* 0x0035e81a01007387 */ /* 0x000fe80000100a00 */
[----:B------:R1:W-:Y:S01]  /*905a0*/  STL.64 [R1+0x35d8], R28 ;  /* 0x0035d81c01007387 */ /* 0x0003e20000100a00 */
[----:B------:R-:W-:Y:S01]  /*905b0*/  SHF.R.S32.HI R7, RZ, 0x1f, R6 ;  /* 0x0000001fff077819 */ /* 0x000fe20000011406 */
[----:B------:R-:W-:Y:S01]  /*905c0*/  IMAD.X R21, R0, 0x1, R16, P2 ;  /* 0x0000000100157824 */ /* 0x000fe200010e0610 */
[----:B-1----:R-:W-:-:S05]  /*905d0*/  IADD3 R28, P4, PT, R6, R9, RZ ;  /* 0x00000009061c7210 */ /* 0x002fca0007f9e0ff */
[C---:B------:R-:W-:Y:S02]  /*905e0*/  IMAD.X R29, R7.reuse, 0x1, R10, P4 ;  /* 0x00000001071d7824 */ /* 0x040fe400020e060a */
[----:B--2---:R-:W-:Y:S01]  /*905f0*/  IMAD.X R23, R0, 0x1, R14, P1 ;  /* 0x0000000100177824 */ /* 0x004fe200008e060e */
[C---:B------:R-:W-:Y:S02]  /*90600*/  IADD3 R26, P1, PT, R6.reuse, R11, RZ ;  /* 0x0000000b061a7210 */ /* 0x040fe40007f3e0ff */
[----:B------:R-:W-:Y:S02]  /*90610*/  IADD3 R22, P2, PT, R6, R13, RZ ;  /* 0x0000000d06167210 */ /* 0x000fe40007f5e0ff */
[----:B------:R-:W-:Y:S04]  /*90620*/  STL [R1+0x1c74], R23 ;  /* 0x001c741701007387 */ /* 0x000fe80000100800 */
[----:B------:R-:W2:Y:S04]  /*90630*/  LDL.LU R0, [R1+0x35f8] ;  /* 0x0035f80001007983 */ /* 0x000ea80000300800 */
[----:B------:R1:W-:Y:S01]  /*90640*/  STL.64 [R1+0x1c68], R20 ;  /* 0x001c681401007387 */ /* 0x0003e20000100a00 */
[----:B------:R-:W-:-:S03]  /*90650*/  IMAD.X R27, R7, 0x1, R12, P1 ;  /* 0x00000001071b7824 */ /* 0x000fc600008e060c */
[----:B-1----:R-:W2:Y:S04]  /*90660*/  LDL.LU.64 R20, [R1+0x35f0] ;  /* 0x0035f00001147983 */ /* 0x002ea80000300a00 */
[----:B---3--:R-:W-:Y:S04]  /*90670*/  STL.64 [R1+0x35d0], R24 ;  /* 0x0035d01801007387 */ /* 0x008fe80000100a00 */
[----:B------:R1:W-:Y:S01]  /*90680*/  STL.64 [R1+0x1c60], R28 ;  /* 0x001c601c01007387 */ /* 0x0003e20000100a00 */
[----:B------:R-:W-:-:S03]  /*90690*/  IMAD.X R23, R7, 0x1, R14, P2 ;  /* 0x0000000107177824 */ /* 0x000fc600010e060e */
[----:B------:R3:W-:Y:S01]  /*906a0*/  STL.64 [R1+0x1c58], R26 ;  /* 0x001c581a01007387 */ /* 0x0007e20000100a00 */
[----:B-1----:R-:W-:-:S03]  /*906b0*/  IADD3 R28, P4, PT, R6, R15, RZ ;  /* 0x0000000f061c7210 */ /* 0x002fc60007f9e0ff */
[----:B---3--:R-:W3:Y:S04]  /*906c0*/  LDL.LU.64 R26, [R1+0x35e8] ;  /* 0x0035e800011a7983 */ /* 0x008ee80000300a00 */
[----:B------:R1:W-:Y:S01]  /*906d0*/  STL.64 [R1+0x1c50], R22 ;  /* 0x001c501601007387 */ /* 0x0003e20000100a00 */
[----:B------:R-:W-:-:S03]  /*906e0*/  IMAD.X R29, R7, 0x1, R16, P4 ;  /* 0x00000001071d7824 */ /* 0x000fc600020e0610 */
[----:B-1----:R-:W2:Y:S04]  /*906f0*/  LDL.LU.64 R22, [R1+0x35e0] ;  /* 0x0035e00001167983 */ /* 0x002ea80000300a00 */
[----:B------:R-:W-:Y:S04]  /*90700*/  STL.64 [R1+0x35c8], R4 ;  /* 0x0035c80401007387 */ /* 0x000fe80000100a00 */
[----:B------:R1:W-:Y:S04]  /*90710*/  STL.64 [R1+0x1c48], R28 ;  /* 0x001c481c01007387 */ /* 0x0003e80000100a00 */
[----:B-1----:R-:W3:Y:S01]  /*90720*/  LDL.LU.64 R28, [R1+0x35d8] ;  /* 0x0035d800011c7983 */ /* 0x002ee20000300a00 */
[----:B----4-:R-:W-:-:S02]  /*90730*/  SHF.R.S32.HI R6, RZ, 0x1f, R8 ;  /* 0x0000001fff067819 */ /* 0x010fc40000011408 */
[----:B------:R-:W-:Y:S01]  /*90740*/  IADD3 R24, P1, PT, R8, R9, RZ ;  /* 0x0000000908187210 */ /* 0x000fe20007f3e0ff */
[----:B--2---:R-:W-:Y:S04]  /*90750*/  STL.64 [R1+0x35c0], R22 ;  /* 0x0035c01601007387 */ /* 0x004fe80000100a00 */
[----:B---3--:R1:W-:Y:S02]  /*90760*/  STL.64 [R1+0x35b8], R28 ;  /* 0x0035b81c01007387 */ /* 0x0083e40000100a00 */
[----:B-1----:R-:W-:-:S04]  /*90770*/  IMAD.MOV.U32 R28, RZ, RZ, R6 ;  /* 0x000000ffff1c7224 */ /* 0x002fc800078e0006 */
[----:B------:R-:W-:-:S05]  /*90780*/  IMAD.X R25, R28, 0x1, R10, P1 ;  /* 0x000000011c197824 */ /* 0x000fca00008e060a */
[----:B------:R1:W-:Y:S04]  /*90790*/  STL.64 [R1+0x1c40], R24 ;  /* 0x001c401801007387 */ /* 0x0003e80000100a00 */
[----:B-1----:R-:W2:Y:S01]  /*907a0*/  LDL.LU.64 R24, [R1+0x35d0] ;  /* 0x0035d00001187983 */ /* 0x002ea20000300a00 */
[C---:B------:R-:W-:Y:S02]  /*907b0*/  IADD3 R4, P2, PT, R8.reuse, R11, RZ ;  /* 0x0000000b08047210 */ /* 0x040fe40007f5e0ff */
[----:B------:R-:W-:-:S03]  /*907c0*/  IADD3 R22, P1, PT, R8, R15, RZ ;  /* 0x0000000f08167210 */ /* 0x000fc60007f3e0ff */
[----:B------:R-:W-:Y:S01]  /*907d0*/  IMAD.X R5, R28, 0x1, R12, P2 ;  /* 0x000000011c057824 */ /* 0x000fe200010e060c */
[----:B------:R-:W-:-:S04]  /*907e0*/  IADD3 R6, P4, PT, R8, R13, RZ ;  /* 0x0000000d08067210 */ /* 0x000fc80007f9e0ff */
[----:B------:R1:W-:Y:S01]  /*907f0*/  STL.64 [R1+0x1c38], R4 ;  /* 0x001c380401007387 */ /* 0x0003e20000100a00 */
[----:B------:R-:W-:Y:S01]  /*90800*/  SHF.R.S32.HI R8, RZ, 0x1f, R20 ;  /* 0x0000001fff087819 */ /* 0x000fe20000011414 */
[----:B------:R-:W-:Y:S02]  /*90810*/  IMAD.X R7, R28, 0x1, R14, P4 ;  /* 0x000000011c077824 */ /* 0x000fe400020e060e */
[----:B-1----:R-:W3:Y:S04]  /*90820*/  LDL.LU.64 R4, [R1+0x35c8] ;  /* 0x0035c80001047983 */ /* 0x002ee80000300a00 */
[----:B------:R-:W-:Y:S04]  /*90830*/  STL [R1+0x1c28], R22 ;  /* 0x001c281601007387 */ /* 0x000fe80000100800 */
[----:B--2---:R1:W-:Y:S04]  /*90840*/  STL.64 [R1+0x35a8], R24 ;  /* 0x0035a81801007387 */ /* 0x0043e80000100a00 */
[----:B------:R2:W-:Y:S04]  /*90850*/  STL [R1+0x35b0], R25 ;  /* 0x0035b01901007387 */ /* 0x0005e80000100800 */
[----:B------:R4:W-:Y:S01]  /*90860*/  STL.64 [R1+0x1c30], R6 ;  /* 0x001c300601007387 */ /* 0x0009e20000100a00 */
[----:B-1----:R-:W-:Y:S01]  /*90870*/  IMAD.MOV.U32 R24, RZ, RZ, R22 ;  /* 0x000000ffff187224 */ /* 0x002fe200078e0016 */
[----:B------:R-:W-:Y:S01]  /*90880*/  IADD3 R22, P2, PT, R20, R9, RZ ;  /* 0x0000000914167210 */ /* 0x000fe20007f5e0ff */
[----:B--2---:R-:W-:-:S02]  /*90890*/  IMAD.MOV.U32 R25, RZ, RZ, R23 ;  /* 0x000000ffff197224 */ /* 0x004fc400078e0017 */
[----:B------:R-:W-:Y:S02]  /*908a0*/  IMAD.X R25, R28, 0x1, R16, P1 ;  /* 0x000000011c197824 */ /* 0x000fe400008e0610 */
[----:B------:R-:W-:Y:S01]  /*908b0*/  IMAD.X R23, R8, 0x1, R10, P2 ;  /* 0x0000000108177824 */ /* 0x000fe200010e060a */
[C---:B------:R-:W-:Y:S02]  /*908c0*/  IADD3 R28, P2, PT, R20.reuse, R15, RZ ;  /* 0x0000000f141c7210 */ /* 0x040fe40007f5e0ff */
[----:B------:R-:W-:Y:S04]  /*908d0*/  STL [R1+0x1c2c], R25 ;  /* 0x001c2c1901007387 */ /* 0x000fe80000100800 */
[----:B------:R1:W-:Y:S01]  /*908e0*/  STL.64 [R1+0x1c20], R22 ;  /* 0x001c201601007387 */ /* 0x0003e20000100a00 */
[----:B----4-:R-:W-:-:S02]  /*908f0*/  IADD3 R6, P4, PT, R20, R11, RZ ;  /* 0x0000000b14067210 */ /* 0x010fc40007f9e0ff */
[----:B------:R-:W-:-:S03]  /*90900*/  IADD3 R24, P1, PT, R20, R13, RZ ;  /* 0x0000000d14187210 */ /* 0x000fc60007f3e0ff */
[C---:B------:R-:W-:Y:S01]  /*90910*/  IMAD.X R7, R8.reuse, 0x1, R12, P4 ;  /* 0x0000000108077824 */ /* 0x040fe200020e060c */
[----:B-1----:R-:W2:Y:S04]  /*90920*/  LDL.LU.64 R22, [R1+0x35c0] ;  /* 0x0035c00001167983 */ /* 0x002ea80000300a00 */
[----:B------:R1:W-:Y:S01]  /*90930*/  STL [R1+0x1c08], R28 ;  /* 0x001c081c01007387 */ /* 0x0003e20000100800 */
[----:B------:R-:W-:-:S03]  /*90940*/  IMAD.X R25, R8, 0x1, R14, P1 ;  /* 0x0000000108197824 */ /* 0x000fc600008e060e */
[----:B-1----:R-:W4:Y:S04]  /*90950*/  LDL.LU.64 R28, [R1+0x35b8] ;  /* 0x0035b800011c7983 */ /* 0x002f280000300a00 */
[----:B------:R-:W-:Y:S04]  /*90960*/  STL.64 [R1+0x1c18], R6 ;  /* 0x001c180601007387 */ /* 0x000fe80000100a00 */
[----:B------:R1:W-:Y:S04]  /*90970*/  STL.64 [R1+0x1c10], R24 ;  /* 0x001c101801007387 */ /* 0x0003e80000100a00 */
[----:B-1----:R0:W2:Y:S01]  /*90980*/  LDL.LU R25, [R1+0x35b0] ;  /* 0x0035b00001197983 */ /* 0x0020a20000300800 */
[----:B------:R-:W-:-:S03]  /*90990*/  IADD3 R24, P1, PT, R0, R11, RZ ;  /* 0x0000000b00187210 */ /* 0x000fc60007f3e0ff */
[----:B----4-:R1:W-:Y:S04]  /*909a0*/  STL.64 [R1+0x3590], R28 ;  /* 0x0035901c01007387 */ /* 0x0103e80000100a00 */
[----:B-1----:R0:W4:Y:S04]  /*909b0*/  LDL.64 R28, [R1+0x1c08] ;  /* 0x001c0800011c7983 */ /* 0x0021280000100a00 */
[----:B------:R2:W-:Y:S04]  /*909c0*/  STL [R1+0x1bf8], R24 ;  /* 0x001bf81801007387 */ /* 0x0005e80000100800 */
[----:B--2---:R-:W2:Y:S01]  /*909d0*/  LDL.LU.64 R24, [R1+0x35a8] ;  /* 0x0035a80001187983 */ /* 0x004ea20000300a00 */
[----:B------:R-:W-:-:S02]  /*909e0*/  SHF.R.S32.HI R20, RZ, 0x1f, R0 ;  /* 0x0000001fff147819 */ /* 0x000fc40000011400 */
[----:B------:R-:W-:-:S05]  /*909f0*/  IADD3 R6, P4, PT, R0, R9, RZ ;  /* 0x0000000900067210 */ /* 0x000fca0007f9e0ff */
[----:B------:R-:W-:Y:S02]  /*90a00*/  IMAD.X R7, R20, 0x1, R10, P4 ;  /* 0x0000000114077824 */ /* 0x000fe400020e060a */
[----:B----4-:R-:W-:Y:S02]  /*90a10*/  IMAD.X R29, R8, 0x1, R16, P2 ;  /* 0x00000001081d7824 */ /* 0x010fe400010e0610 */
[----:B------:R-:W4:Y:S04]  /*90a20*/  LDL.LU R8, [R1+0x35a4] ;  /* 0x0035a40001087983 */ /* 0x000f280000300800 */
[----:B------:R-:W-:Y:S04]  /*90a30*/  STL [R1+0x1c0c], R29 ;  /* 0x001c0c1d01007387 */ /* 0x000fe80000100800 */
[----:B------:R1:W-:Y:S01]  /*90a40*/  STL.64 [R1+0x1c00], R6 ;  /* 0x001c000601007387 */ /* 0x0003e20000100a00 */
[----:B------:R-:W-:-:S02]  /*90a50*/  IADD3 R28, P2, PT, R0, R13, RZ ;  /* 0x0000000d001c7210 */ /* 0x000fc40007f5e0ff */
[----:B-1----:R-:W-:Y:S02]  /*90a60*/  IADD3 R6, P4, PT, R0, R15, RZ ;  /* 0x0000000f00067210 */ /* 0x002fe40007f9e0ff */
[----:B------:R-:W3:Y:S04]  /*90a70*/  LDL.LU R0, [R1+0x35a0] ;  /* 0x0035a00001007983 */ /* 0x000ee80000300800 */
[----:B--2---:R1:W-:Y:S04]  /*90a80*/  STL.64 [R1+0x3598], R24 ;  /* 0x0035981801007387 */ /* 0x0043e80000100a00 */
[----:B-1----:R0:W2:Y:S01]  /*90a90*/  LDL.64 R24, [R1+0x1bf8] ;  /* 0x001bf80001187983 */ /* 0x0020a20000100a00 */
[----:B------:R-:W-:-:S04]  /*90aa0*/  IMAD.MOV.U32 R7, RZ, RZ, R20 ;  /* 0x000000ffff077224 */ /* 0x000fc800078e0014 */
[C---:B------:R-:W-:Y:S01]  /*90ab0*/  IMAD.X R29, R7.reuse, 0x1, R14, P2 ;  /* 0x00000001071d7824 */ /* 0x040fe200010e060e */
[----:B------:R-:W-:Y:S01]  /*90ac0*/  SHF.R.S32.HI R20, RZ, 0x1f, R22 ;  /* 0x0000001fff147819 */ /* 0x000fe20000011416 */
[----:B--2---:R-:W-:Y:S01]  /*90ad0*/  IMAD.X R25, R7, 0x1, R12, P1 ;  /* 0x0000000107197824 */ /* 0x004fe200008e060c */
[----:B------:R-:W-:-:S04]  /*90ae0*/  IADD3 R24, P1, PT, R22, R9, RZ ;  /* 0x0000000916187210 */ /* 0x000fc80007f3e0ff */
[----:B------:R1:W-:Y:S04]  /*90af0*/  STL [R1+0x1bfc], R25 ;  /* 0x001bfc1901007387 */ /* 0x0003e80000100800 */
[----:B------:R-:W-:Y:S04]  /*90b00*/  STL.64 [R1+0x3588], R18 ;  /* 0x0035881201007387 */ /* 0x000fe80000100a00 */
[----:B------:R2:W-:Y:S01]  /*90b10*/  STL.64 [R1+0x1bf0], R28 ;  /* 0x001bf01c01007387 */ /* 0x0005e20000100a00 */
[----:B------:R-:W-:Y:S02]  /*90b20*/  IMAD.X R7, R7, 0x1, R16, P4 ;  /* 0x0000000107077824 */ /* 0x000fe400020e0610 */
[----:B-1----:R-:W-:Y:S01]  /*90b30*/  IMAD.X R25, R20, 0x1, R10, P1 ;  /* 0x0000000114197824 */ /* 0x002fe200008e060a */
[----:B--2---:R-:W-:-:S02]  /*90b40*/  IADD3 R28, P2, PT, R22, R11, RZ ;  /* 0x0000000b161c7210 */ /* 0x004fc40007f5e0ff */
[----:B------:R-:W-:Y:S04]  /*90b50*/  STL.64 [R1+0x1be8], R6 ;  /* 0x001be80601007387 */ /* 0x000fe80000100a00 */
[----:B------:R1:W-:Y:S01]  /*90b60*/  STL.64 [R1+0x1be0], R24 ;  /* 0x001be01801007387 */ /* 0x0003e20000100a00 */
[----:B------:R-:W-:-:S03]  /*90b70*/  IMAD.X R29, R20, 0x1, R12, P2 ;  /* 0x00000001141d7824 */ /* 0x000fc600010e060c */
[----:B-1----:R-:W2:Y:S04]  /*90b80*/  LDL.LU.64 R24, [R1+0x3598] ;  /* 0x0035980001187983 */ /* 0x002ea80000300a00 */
[----:B------:R1:W-:Y:S04]  /*90b90*/  STL.64 [R1+0x1bd8], R28 ;  /* 0x001bd81c01007387 */ /* 0x0003e80000100a00 */
[----:B-1----:R-:W2:Y:S01]  /*90ba0*/  LDL.LU.64 R28, [R1+0x3590] ;  /* 0x00359000011c7983 */ /* 0x002ea20000300a00 */
[C---:B------:R-:W-:Y:S02]  /*90bb0*/  IADD3 R18, P1, PT, R22.reuse, R15, RZ ;  /* 0x0000000f16127210 */ /* 0x040fe40007f3e0ff */
[----:B------:R-:W-:-:S02]  /*90bc0*/  IADD3 R6, P4, PT, R22, R13, RZ ;  /* 0x0000000d16067210 */ /* 0x000fc40007f9e0ff */
[----:B------:R-:W-:Y:S01]  /*90bd0*/  SHF.R.S32.HI R22, RZ, 0x1f, R21 ;  /* 0x0000001fff167819 */ /* 0x000fe20000011415 */
[----:B------:R-:W-:Y:S02]  /*90be0*/  STL [R1+0x1bc8], R18 ;  /* 0x001bc81201007387 */ /* 0x000fe40000100800 */
[----:B------:R-:W-:Y:S02]  /*90bf0*/  IMAD.X R7, R20, 0x1, R14, P4 ;  /* 0x0000000114077824 */ /* 0x000fe400020e060e */
[----:B--2---:R1:W-:Y:S04]  /*90c00*/  STL.64 [R1+0x3580], R28 ;  /* 0x0035801c01007387 */ /* 0x0043e80000100a00 */
[----:B------:R-:W-:Y:S01]  /*90c10*/  STL.64 [R1+0x1bd0], R6 ;  /* 0x001bd00601007387 */ /* 0x000fe20000100a00 */
[----:B-1----:R-:W-:Y:S01]  /*90c20*/  IMAD.MOV.U32 R28, RZ, RZ, R18 ;  /* 0x000000ffff1c7224 */ /* 0x002fe200078e0012 */
[----:B------:R-:W-:Y:S01]  /*90c30*/  IADD3 R18, P2, PT, R21, R9, RZ ;  /* 0x0000000915127210 */ /* 0x000fe20007f5e0ff */
[----:B------:R-:W-:-:S02]  /*90c40*/  IMAD.MOV.U32 R29, RZ, RZ, R19 ;  /* 0x000000ffff1d7224 */ /* 0x000fc400078e0013 */
[----:B------:R-:W-:Y:S02]  /*90c50*/  IMAD.X R29, R20, 0x1, R16, P1 ;  /* 0x00000001141d7824 */ /* 0x000fe400008e0610 */
[----:B------:R-:W-:-:S03]  /*90c60*/  IMAD.X R19, R22, 0x1, R10, P2 ;  /* 0x0000000116137824 */ /* 0x000fc600010e060a */
[----:B------:R-:W-:Y:S04]  /*90c70*/  STL [R1+0x1bcc], R29 ;  /* 0x001bcc1d01007387 */ /* 0x000fe80000100800 */
[----:B------:R1:W-:Y:S04]  /*90c80*/  STL.64 [R1+0x1bc0], R18 ;  /* 0x001bc01201007387 */ /* 0x0003e80000100a00 */
[----:B-1----:R-:W2:Y:S01]  /*90c90*/  LDL.LU.64 R18, [R1+0x3588] ;  /* 0x0035880001127983 */ /* 0x002ea20000300a00 */
[C---:B------:R-:W-:Y:S02]  /*90ca0*/  IADD3 R6, P4, PT, R21.reuse, R11, RZ ;  /* 0x0000000b15067210 */ /* 0x040fe40007f9e0ff */
[----:B------:R-:W-:-:S02]  /*90cb0*/  IADD3 R28, P1, PT, R21, R13, RZ ;  /* 0x0000000d151c7210 */ /* 0x000fc40007f3e0ff */
[----:B------:R-:W-:Y:S01]  /*90cc0*/  IADD3 R20, P2, PT, R21, R15, RZ ;  /* 0x0000000f15147210 */ /* 0x000fe20007f5e0ff */
[----:B------:R-:W-:-:S04]  /*90cd0*/  IMAD.MOV.U32 R21, RZ, RZ, R22 ;  /* 0x000000ffff157224 */ /* 0x000fc800078e0016 */
[C---:B------:R-:W-:Y:S01]  /*90ce0*/  IMAD.X R7, R21.reuse, 0x1, R12, P4 ;  /* 0x0000000115077824 */ /* 0x040fe200020e060c */
[----:B------:R-:W-:Y:S01]  /*90cf0*/  STL.64 [R1+0x3578], R24 ;  /* 0x0035781801007387 */ /* 0x000fe20000100a00 */
[----:B------:R-:W-:-:S03]  /*90d00*/  IMAD.X R29, R21, 0x1, R14, P1 ;  /* 0x00000001151d7824 */ /* 0x000fc600008e060e */
[----:B------:R-:W-:Y:S01]  /*90d10*/  STL.64 [R1+0x1bb8], R6 ;  /* 0x001bb80601007387 */ /* 0x000fe20000100a00 */
[----:B------:R-:W-:-:S03]  /*90d20*/  IMAD.X R21, R21, 0x1, R16, P2 ;  /* 0x0000000115157824 */ /* 0x000fc600010e0610 */
[----:B------:R1:W-:Y:S04]  /*90d30*/  STL.64 [R1+0x1bb0], R28 ;  /* 0x001bb01c01007387 */ /* 0x0003e80000100a00 */
[----:B-1----:R-:W3:Y:S04]  /*90d40*/  LDL.LU.64 R28, [R1+0x3580] ;  /* 0x00358000011c7983 */ /* 0x002ee80000300a00 */
[----:B------:R1:W-:Y:S01]  /*90d50*/  STL.64 [R1+0x1ba8], R20 ;  /* 0x001ba81401007387 */ /* 0x0003e20000100a00 */
[----:B--2---:R-:W-:Y:S02]  /*90d60*/  SHF.R.S32.HI R22, RZ, 0x1f, R18 ;  /* 0x0000001fff167819 */ /* 0x004fe40000011412 */
[----:B------:R-:W-:-:S02]  /*90d70*/  IADD3 R6, P4, PT, R18, R9, RZ ;  /* 0x0000000912067210 */ /* 0x000fc40007f9e0ff */
[----:B------:R-:W-:-:S03]  /*90d80*/  IADD3 R24, P1, PT, R18, R11, RZ ;  /* 0x0000000b12187210 */ /* 0x000fc60007f3e0ff */
[C---:B------:R-:W-:Y:S02]  /*90d90*/  IMAD.X R7, R22.reuse, 0x1, R10, P4 ;  /* 0x0000000116077824 */ /* 0x040fe400020e060a */
[----:B------:R-:W-:Y:S01]  /*90da0*/  IMAD.X R25, R22, 0x1, R12, P1 ;  /* 0x0000000116197824 */ /* 0x000fe200008e060c */
[----:B-1----:R-:W-:Y:S02]  /*90db0*/  IADD3 R20, P2, PT, R18, R13, RZ ;  /* 0x0000000d12147210 */ /* 0x002fe40007f5e0ff */
[----:B------:R1:W-:Y:S04]  /*90dc0*/  STL.64 [R1+0x1ba0], R6 ;  /* 0x001ba00601007387 */ /* 0x0003e80000100a00 */
[----:B------:R2:W-:Y:S01]  /*90dd0*/  STL.64 [R1+0x1b98], R24 ;  /* 0x001b981801007387 */ /* 0x0005e20000100a00 */
[----:B------:R-:W-:Y:S01]  /*90de0*/  IMAD.X R21, R22, 0x1, R14, P2 ;  /* 0x0000000116157824 */ /* 0x000fe200010e060e */
[----:B-1----:R-:W-:-:S02]  /*90df0*/  IADD3 R6, P4, PT, R18, R15, RZ ;  /* 0x0000000f12067210 */ /* 0x002fc40007f9e0ff */
[----:B------:R-:W-:Y:S02]  /*90e00*/  SHF.R.S32.HI R18, RZ, 0x1f, R23 ;  /* 0x0000001fff127819 */ /* 0x000fe40000011417 */
[----:B--2---:R-:W-:Y:S01]  /*90e10*/  IADD3 R24, P1, PT, R23, R9, RZ ;  /* 0x0000000917187210 */ /* 0x004fe20007f3e0ff */
[----:B------:R-:W-:-:S04]  /*90e20*/  IMAD.X R7, R22, 0x1, R16, P4 ;  /* 0x0000000116077824 */ /* 0x000fc800020e0610 */
[----:B------:R-:W-:Y:S01]  /*90e30*/  IMAD.X R25, R18, 0x1, R10, P1 ;  /* 0x0000000112197824 */ /* 0x000fe200008e060a */
[----:B------:R-:W-:Y:S04]  /*90e40*/  STL.64 [R1+0x1b90], R20 ;  /* 0x001b901401007387 */ /* 0x000fe80000100a00 */
[----:B------:R-:W-:Y:S04]  /*90e50*/  STL.64 [R1+0x1b88], R6 ;  /* 0x001b880601007387 */ /* 0x000fe80000100a00 */
[----:B------:R1:W-:Y:S04]  /*90e60*/  STL.64 [R1+0x1b80], R24 ;  /* 0x001b801801007387 */ /* 0x0003e80000100a00 */
[----:B-1----:R-:W2:Y:S01]  /*90e70*/  LDL.LU.64 R24, [R1+0x3578] ;  /* 0x0035780001187983 */ /* 0x002ea20000300a00 */
[----:B------:R-:W-:-:S02]  /*90e80*/  IADD3 R20, P2, PT, R23, R11, RZ ;  /* 0x0000000b17147210 */ /* 0x000fc40007f5e0ff */
[C---:B------:R-:W-:Y:S02]  /*90e90*/  IADD3 R6, P4, PT, R23.reuse, R13, RZ ;  /* 0x0000000d17067210 */ /* 0x040fe40007f9e0ff */
[----:B------:R-:W-:Y:S01]  /*90ea0*/  IADD3 R22, P1, PT, R23, R15, RZ ;  /* 0x0000000f17167210 */ /* 0x000fe20007f3e0ff */
[----:B------:R-:W-:-:S04]  /*90eb0*/  IMAD.MOV.U32 R23, RZ, RZ, R18 ;  /* 0x000000ffff177224 */ /* 0x000fc800078e0012 */
[C---:B------:R-:W-:Y:S02]  /*90ec0*/  IMAD.X R21, R23.reuse, 0x1, R12, P2 ;  /* 0x0000000117157824 */ /* 0x040fe400010e060c */
[----:B------:R-:W-:-:S03]  /*90ed0*/  IMAD.X R7, R23, 0x1, R14, P4 ;  /* 0x0000000117077824 */ /* 0x000fc600020e060e */
[----:B------:R1:W-:Y:S04]  /*90ee0*/  STL.64 [R1+0x1b78], R20 ;  /* 0x001b781401007387 */ /* 0x0003e80000100a00 */
[----:B------:R0:W-:Y:S01]  /*90ef0*/  STL.64 [R1+0x1b70], R6 ;  /* 0x001b700601007387 */ /* 0x0001e20000100a00 */
[----:B------:R-:W-:-:S05]  /*90f00*/  IMAD.X R23, R23, 0x1, R16, P1 ;  /* 0x0000000117177824 */ /* 0x000fca00008e0610 */
[----:B------:R0:W-:Y:S01]  /*90f10*/  STL.64 [R1+0x1b68], R22 ;  /* 0x001b681601007387 */ /* 0x0001e20000100a00 */
[----:B--2---:R-:W-:Y:S02]  /*90f20*/  SHF.R.S32.HI R18, RZ, 0x1f, R24 ;  /* 0x0000001fff127819 */ /* 0x004fe40000011418 */
[C---:B-1----:R-:W-:Y:S02]  /*90f30*/  IADD3 R20, P2, PT, R24.reuse, R9, RZ ;  /* 0x0000000918147210 */ /* 0x042fe40007f5e0ff */
[----:B0-----:R-:W-:-:S03]  /*90f40*/  IADD3 R6, P4, PT, R24, R11, RZ ;  /* 0x0000000b18067210 */ /* 0x001fc60007f9e0ff */
[----:B------:R-:W-:Y:S01]  /*90f50*/  IMAD.X R21, R18, 0x1, R10, P2 ;  /* 0x0000000112157824 */ /* 0x000fe200010e060a */
[----:B------:R-:W-:Y:S01]  /*90f60*/  IADD3 R22, P1, PT, R24, R13, RZ ;  /* 0x0000000d18167210 */ /* 0x000fe20007f3e0ff */
[----:B------:R-:W-:-:S03]  /*90f70*/  IMAD.X R7, R18, 0x1, R12, P4 ;  /* 0x0000000112077824 */ /* 0x000fc600020e060c */
[----:B------:R0:W-:Y:S04]  /*90f80*/  STL.64 [R1+0x1b60], R20 ;  /* 0x001b601401007387 */ /* 0x0001e80000100a00 */
[----:B------:R1:W-:Y:S01]  /*90f90*/  STL.64 [R1+0x1b58], R6 ;  /* 0x001b580601007387 */ /* 0x0003e20000100a00 */
[----:B------:R-:W-:Y:S01]  /*90fa0*/  IMAD.X R23, R18, 0x1, R14, P1 ;  /* 0x0000000112177824 */ /* 0x000fe200008e060e */
[----:B0-----:R-:W-:Y:S02]  /*90fb0*/  IADD3 R20, P2, PT, R24, R15, RZ ;  /* 0x0000000f18147210 */ /* 0x001fe40007f5e0ff */
[----:B------:R-:W-:Y:S02]  /*90fc0*/  SHF.R.S32.HI R24, RZ, 0x1f, R19 ;  /* 0x0000001fff187819 */ /* 0x000fe40000011413 */
[C---:B-1----:R-:W-:Y:S01]  /*90fd0*/  IADD3 R6, P4, PT, R19.reuse, R9, RZ ;  /* 0x0000000913067210 */ /* 0x042fe20007f9e0ff */
[----:B------:R-:W-:Y:S01]  /*90fe0*/  IMAD.X R21, R18, 0x1, R16, P2 ;  /* 0x0000000112157824 */ /* 0x000fe200010e0610 */
[----:B------:R0:W-:Y:S03]  /*90ff0*/  STL.64 [R1+0x1b50], R22 ;  /* 0x001b501601007387 */ /* 0x0001e60000100a00 */
[----:B------:R-:W-:Y:S01]  /*91000*/  IMAD.X R7, R24, 0x1, R10, P4 ;  /* 0x0000000118077824 */ /* 0x000fe200020e060a */
[C---:B------:R-:W-:Y:S01]  /*91010*/  IADD3 R18, P4, PT, R19.reuse, R15, RZ ;  /* 0x0000000f13127210 */ /* 0x040fe20007f9e0ff */
[----:B------:R1:W-:Y:S01]  /*91020*/  STL.64 [R1+0x1b48], R20 ;  /* 0x001b481401007387 */ /* 0x0003e20000100a00 */
[----:B0-----:R-:W-:-:S02]  /*91030*/  IADD3 R22, P1, PT, R19, R11, RZ ;  /* 0x0000000b13167210 */ /* 0x001fc40007f3e0ff */
[----:B-1----:R-:W-:Y:S01]  /*91040*/  IADD3 R20, P2, PT, R19, R13, RZ ;  /* 0x0000000d13147210 */ /* 0x002fe20007f5e0ff */
[----:B------:R-:W-:Y:S01]  /*91050*/  IMAD.MOV.U32 R19, RZ, RZ, R24 ;  /* 0x000000ffff137224 */ /* 0x000fe200078e0018 */
[----:B------:R0:W-:Y:S03]  /*91060*/  STL.64 [R1+0x1b40], R6 ;  /* 0x001b400601007387 */ /* 0x0001e60000100a00 */
[C---:B------:R-:W-:Y:S02]  /*91070*/  IMAD.X R23, R19.reuse, 0x1, R12, P1 ;  /* 0x0000000113177824 */ /* 0x040fe400008e060c */
[C---:B------:R-:W-:Y:S01]  /*91080*/  IMAD.X R21, R19.reuse, 0x1, R14, P2 ;  /* 0x0000000113157824 */ /* 0x040fe200010e060e */
[----:B------:R-:W-:Y:S01]  /*91090*/  SHF.R.S32.HI R24, RZ, 0x1f, R26 ;  /* 0x0000001fff187819 */ /* 0x000fe2000001141a */
[----:B------:R-:W-:Y:S01]  /*910a0*/  IMAD.X R19, R19, 0x1, R16, P4 ;  /* 0x0000000113137824 */ /* 0x000fe200020e0610 */
[----:B0-----:R-:W2:Y:S04]  /*910b0*/  LDL.LU.64 R6, [R1+0x3570] ;  /* 0x0035700001067983 */ /* 0x001ea80000300a00 */
[----:B------:R0:W-:Y:S04]  /*910c0*/  STL.64 [R1+0x1b38], R22 ;  /* 0x001b381601007387 */ /* 0x0001e80000100a00 */
[----:B------:R1:W-:Y:S04]  /*910d0*/  STL.64 [R1+0x1b30], R20 ;  /* 0x001b301401007387 */ /* 0x0003e80000100a00 */
[----:B------:R3:W-:Y:S01]  /*910e0*/  STL.64 [R1+0x1b28], R18 ;  /* 0x001b281201007387 */ /* 0x0007e20000100a00 */
[----:B0-----:R-:W-:-:S02]  /*910f0*/  IADD3 R22, P1, PT, R26, R9, RZ ;  /* 0x000000091a167210 */ /* 0x001fc40007f3e0ff */
[----:B-1----:R-:W-:-:S03]  /*91100*/  IADD3 R20, P2, PT, R26, R11, RZ ;  /* 0x0000000b1a147210 */ /* 0x002fc60007f5e0ff */
[----:B------:R-:W-:Y:S01]  /*91110*/  IMAD.X R23, R24, 0x1, R10, P1 ;  /* 0x0000000118177824 */ /* 0x000fe200008e060a */
[----:B---3--:R-:W-:Y:S01]  /*91120*/  IADD3 R18, P4, PT, R26, R13, RZ ;  /* 0x0000000d1a127210 */ /* 0x008fe20007f9e0ff */
        /* <DEDUP_REMOVED lines=20> */
[----:B0-----:R-:W3:Y:S04]  /*91270*/  LDL.LU.64 R20, [R1+0x3568] ;  /* 0x0035680001147983 */ /* 0x001ee80000300a00 */
[----:B------:R0:W-:Y:S04]  /*91280*/  STL.64 [R1+0x1af0], R18 ;  /* 0x001af01201007387 */ /* 0x0001e80000100a00 */
[----:B------:R1:W-:Y:S04]  /*91290*/  STL.64 [R1+0x1ae8], R22 ;  /* 0x001ae81601007387 */ /* 0x0003e80000100a00 */
[----:B------:R4:W-:Y:S01]  /*912a0*/  STL.64 [R1+0x1ae0], R24 ;  /* 0x001ae01801007387 */ /* 0x0009e20000100a00 */
[----:B0-----:R-:W-:-:S02]  /*912b0*/  IADD3 R18, P4, PT, R4, R9, RZ ;  /* 0x0000000904127210 */ /* 0x001fc40007f9e0ff */
[C---:B-1----:R-:W-:Y:S02]  /*912c0*/  IADD3 R22, P1, PT, R4.reuse, R11, RZ ;  /* 0x0000000b04167210 */ /* 0x042fe40007f3e0ff */
[----:B----4-:R-:W-:Y:S01]  /*912d0*/  IADD3 R24, P2, PT, R4, R13, RZ ;  /* 0x0000000d04187210 */ /* 0x010fe20007f5e0ff */
[C---:B------:R-:W-:Y:S02]  /*912e0*/  IMAD.X R19, R26.reuse, 0x1, R10, P4 ;  /* 0x000000011a137824 */ /* 0x040fe400020e060a */
[C---:B------:R-:W-:Y:S02]  /*912f0*/  IMAD.X R23, R26.reuse, 0x1, R12, P1 ;  /* 0x000000011a177824 */ /* 0x040fe400008e060c */
[----:B------:R-:W-:Y:S01]  /*91300*/  IMAD.X R25, R26, 0x1, R14, P2 ;  /* 0x000000011a197824 */ /* 0x000fe200010e060e */
[----:B------:R0:W-:Y:S04]  /*91310*/  STL.64 [R1+0x1ad8], R18 ;  /* 0x001ad81201007387 */ /* 0x0001e80000100a00 */
[----:B------:R1:W-:Y:S04]  /*91320*/  STL.64 [R1+0x1ad0], R22 ;  /* 0x001ad01601007387 */ /* 0x0003e80000100a00 */
[----:B------:R4:W-:Y:S01]  /*91330*/  STL.64 [R1+0x1ac8], R24 ;  /* 0x001ac81801007387 */ /* 0x0009e20000100a00 */
[----:B0-----:R-:W-:-:S02]  /*91340*/  IADD3 R18, P4, PT, R4, R15, RZ ;  /* 0x0000000f04127210 */ /* 0x001fc40007f9e0ff */
[----:B------:R-:W-:Y:S02]  /*91350*/  SHF.R.S32.HI R4, RZ, 0x1f, R28 ;  /* 0x0000001fff047819 */ /* 0x000fe4000001141c */
[----:B-1----:R-:W-:Y:S01]  /*91360*/  IADD3 R22, P1, PT, R28, R9, RZ ;  /* 0x000000091c167210 */ /* 0x002fe20007f3e0ff */
[----:B------:R-:W-:Y:S01]  /*91370*/  IMAD.X R19, R26, 0x1, R16, P4 ;  /* 0x000000011a137824 */ /* 0x000fe200020e0610 */
[----:B----4-:R-:W-:-:S03]  /*91380*/  IADD3 R24, P2, PT, R28, R11, RZ ;  /* 0x0000000b1c187210 */ /* 0x010fc60007f5e0ff */
[C---:B------:R-:W-:Y:S01]  /*91390*/  IMAD.X R23, R4.reuse, 0x1, R10, P1 ;  /* 0x0000000104177824 */ /* 0x040fe200008e060a */
[----:B------:R0:W-:Y:S04]  /*913a0*/  STL.64 [R1+0x1ab0], R18 ;  /* 0x001ab01201007387 */ /* 0x0001e80000100a00 */
[----:B------:R1:W-:Y:S01]  /*913b0*/  STL.64 [R1+0x1aa8], R22 ;  /* 0x001aa81601007387 */ /* 0x0003e20000100a00 */
[----:B------:R-:W-:Y:S01]  /*913c0*/  IMAD.X R25, R4, 0x1, R12, P2 ;  /* 0x0000000104197824 */ /* 0x000fe200010e060c */
[C---:B0-----:R-:W-:Y:S02]  /*913d0*/  IADD3 R18, P4, PT, R28.reuse, R13, RZ ;  /* 0x0000000d1c127210 */ /* 0x041fe40007f9e0ff */
[----:B-1----:R-:W-:Y:S02]  /*913e0*/  IADD3 R22, P1, PT, R28, R15, RZ ;  /* 0x0000000f1c167210 */ /* 0x002fe40007f3e0ff */
[----:B------:R0:W-:Y:S01]  /*913f0*/  STL.64 [R1+0x1aa0], R24 ;  /* 0x001aa01801007387 */ /* 0x0001e20000100a00 */
[----:B------:R-:W-:-:S02]  /*91400*/  IMAD.X R19, R4, 0x1, R14, P4 ;  /* 0x0000000104137824 */ /* 0x000fc400020e060e */
[----:B------:R-:W-:Y:S01]  /*91410*/  IMAD.X R23, R4, 0x1, R16, P1 ;  /* 0x0000000104177824 */ /* 0x000fe200008e0610 */
[----:B------:R-:W-:Y:S02]  /*91420*/  SHF.R.S32.HI R28, RZ, 0x1f, R5 ;  /* 0x0000001fff1c7819 */ /* 0x000fe40000011405 */
[----:B------:R1:W-:Y:S01]  /*91430*/  STL.64 [R1+0x1a88], R18 ;  /* 0x001a881201007387 */ /* 0x0003e20000100a00 */
[----:B0-----:R-:W-:-:S03]  /*91440*/  IADD3 R24, P2, PT, R5, R9, RZ ;  /* 0x0000000905187210 */ /* 0x001fc60007f5e0ff */
[----:B------:R0:W-:Y:S02]  /*91450*/  STL.64 [R1+0x1a60], R22 ;  /* 0x001a601601007387 */ /* 0x0001e40000100a00 */
[C---:B------:R-:W-:Y:S01]  /*91460*/  IMAD.X R25, R28.reuse, 0x1, R10, P2 ;  /* 0x000000011c197824 */ /* 0x040fe200010e060a */
[C---:B-1----:R-:W-:Y:S02]  /*91470*/  IADD3 R18, P4, PT, R5.reuse, R11, RZ ;  /* 0x0000000b05127210 */ /* 0x042fe40007f9e0ff */
[C---:B------:R-:W-:Y:S02]  /*91480*/  IADD3 R4, P2, PT, R5.reuse, R15, RZ ;  /* 0x0000000f05047210 */ /* 0x040fe40007f5e0ff */
[----:B0-----:R-:W-:Y:S01]  /*91490*/  IADD3 R22, P1, PT, R5, R13, RZ ;  /* 0x0000000d05167210 */ /* 0x001fe20007f3e0ff */
[C---:B------:R-:W-:Y:S02]  /*914a0*/  IMAD.X R19, R28.reuse, 0x1, R12, P4 ;  /* 0x000000011c137824 */ /* 0x040fe400020e060c */
[C---:B------:R-:W-:Y:S01]  /*914b0*/  IMAD.X R5, R28.reuse, 0x1, R16, P2 ;  /* 0x000000011c057824 */ /* 0x040fe200010e0610 */
[----:B------:R0:W-:Y:S01]  /*914c0*/  STL.64 [R1+0x1a80], R24 ;  /* 0x001a801801007387 */ /* 0x0001e20000100a00 */
[----:B------:R-:W-:-:S03]  /*914d0*/  IMAD.X R23, R28, 0x1, R14, P1 ;  /* 0x000000011c177824 */ /* 0x000fc600008e060e */
[----:B------:R1:W-:Y:S01]  /*914e0*/  STL.64 [R1+0x1a78], R18 ;  /* 0x001a781201007387 */ /* 0x0003e20000100a00 */
[----:B------:R-:W-:Y:S02]  /*914f0*/  IADD3 R26, P4, PT, R2, R9, RZ ;  /* 0x00000009021a7210 */ /* 0x000fe40007f9e0ff */
[----:B0-----:R-:W-:Y:S01]  /*91500*/  SHF.R.S32.HI R24, RZ, 0x1f, R2 ;  /* 0x0000001fff187819 */ /* 0x001fe20000011402 */
[----:B-1----:R-:W4:Y:S04]  /*91510*/  LDL.LU.64 R18, [R1+0x3560] ;  /* 0x0035600001127983 */ /* 0x002f280000300a00 */
[----:B------:R0:W-:Y:S04]  /*91520*/  STL.64 [R1+0x1a58], R22 ;  /* 0x001a581601007387 */ /* 0x0001e80000100a00 */
[----:B------:R1:W-:Y:S01]  /*91530*/  STL.64 [R1+0x1a40], R4 ;  /* 0x001a400401007387 */ /* 0x0003e20000100a00 */
[----:B------:R-:W-:-:S02]  /*91540*/  IMAD.MOV.U32 R25, RZ, RZ, R27 ;  /* 0x000000ffff197224 */ /* 0x000fc400078e001b */
[----:B------:R-:W-:Y:S01]  /*91550*/  IMAD.X R27, R24, 0x1, R10, P4 ;  /* 0x00000001181b7824 */ /* 0x000fe200020e060a */
[C---:B0-----:R-:W-:Y:S02]  /*91560*/  IADD3 R22, P1, PT, R2.reuse, R11, RZ ;  /* 0x0000000b02167210 */ /* 0x041fe40007f3e0ff */
[----:B-1----:R-:W-:-:S03]  /*91570*/  IADD3 R4, P2, PT, R2, R13, RZ ;  /* 0x0000000d02047210 */ /* 0x002fc60007f5e0ff */
[C---:B------:R-:W-:Y:S02]  /*91580*/  IMAD.X R23, R24.reuse, 0x1, R12, P1 ;  /* 0x0000000118177824 */ /* 0x040fe400008e060c */
[----:B------:R-:W-:Y:S01]  /*91590*/  IMAD.X R5, R24, 0x1, R14, P2 ;  /* 0x0000000118057824 */ /* 0x000fe200010e060e */
[----:B------:R0:W-:Y:S04]  /*915a0*/  STL.64 [R1+0x1a38], R26 ;  /* 0x001a381a01007387 */ /* 0x0001e80000100a00 */
[----:B------:R1:W-:Y:S04]  /*915b0*/  STL.64 [R1+0x1a30], R22 ;  /* 0x001a301601007387 */ /* 0x0003e80000100a00 */
[----:B------:R1:W-:Y:S01]  /*915c0*/  STL.64 [R1+0x1a18], R4 ;  /* 0x001a180401007387 */ /* 0x0003e20000100a00 */
[----:B0-----:R-:W-:-:S02]  /*915d0*/  IADD3 R26, P4, PT, R2, R15, RZ ;  /* 0x0000000f021a7210 */ /* 0x001fc40007f9e0ff */
[----:B------:R-:W-:Y:S02]  /*915e0*/  SHF.R.S32.HI R2, RZ, 0x1f, R29 ;  /* 0x0000001fff027819 */ /* 0x000fe4000001141d */
[C---:B-1----:R-:W-:Y:S02]  /*915f0*/  IADD3 R22, P1, PT, R29.reuse, R9, RZ ;  /* 0x000000091d167210 */ /* 0x042fe40007f3e0ff */
[C---:B------:R-:W-:Y:S01]  /*91600*/  IADD3 R4, P2, PT, R29.reuse, R11, RZ ;  /* 0x0000000b1d047210 */ /* 0x040fe20007f5e0ff */
[----:B------:R-:W-:Y:S02]  /*91610*/  IMAD.X R27, R24, 0x1, R16, P4 ;  /* 0x00000001181b7824 */ /* 0x000fe400020e0610 */
[C---:B------:R-:W-:Y:S02]  /*91620*/  IMAD.X R23, R2.reuse, 0x1, R10, P1 ;  /* 0x0000000102177824 */ /* 0x040fe400008e060a */
[----:B------:R-:W-:Y:S01]  /*91630*/  IMAD.X R5, R2, 0x1, R12, P2 ;  /* 0x0000000102057824 */ /* 0x000fe200010e060c */
[----:B------:R0:W-:Y:S04]  /*91640*/  STL.64 [R1+0x1a00], R26 ;  /* 0x001a001a01007387 */ /* 0x0001e80000100a00 */
[----:B------:R1:W-:Y:S01]  /*91650*/  STL.64 [R1+0x19f8], R22 ;  /* 0x0019f81601007387 */ /* 0x0003e20000100a00 */
[----:B------:R-:W-:-:S03]  /*91660*/  IADD3 R28, P1, PT, R29, R15, RZ ;  /* 0x0000000f1d1c7210 */ /* 0x000fc60007f3e0ff */
[----:B------:R1:W-:Y:S01]  /*91670*/  STL.64 [R1+0x19f0], R4 ;  /* 0x0019f00401007387 */ /* 0x0003e20000100a00 */
[----:B0-----:R-:W-:Y:S02]  /*91680*/  IADD3 R26, P4, PT, R29, R13, RZ ;  /* 0x0000000d1d1a7210 */ /* 0x001fe40007f9e0ff */
[----:B-1----:R-:W-:Y:S02]  /*91690*/  SHF.R.S32.HI R23, RZ, 0x1f, R3 ;  /* 0x0000001fff177819 */ /* 0x002fe40000011403 */
[----:B------:R-:W-:Y:S01]  /*916a0*/  IADD3 R4, P2, PT, R3, R9, RZ ;  /* 0x0000000903047210 */ /* 0x000fe20007f5e0ff */
[C---:B------:R-:W-:Y:S02]  /*916b0*/  IMAD.X R27, R2.reuse, 0x1, R14, P4 ;  /* 0x00000001021b7824 */ /* 0x040fe400020e060e */
[----:B------:R-:W-:Y:S02]  /*916c0*/  IMAD.X R29, R2, 0x1, R16, P1 ;  /* 0x00000001021d7824 */ /* 0x000fe400008e0610 */
[----:B------:R-:W-:Y:S01]  /*916d0*/  IMAD.X R5, R23, 0x1, R10, P2 ;  /* 0x0000000117057824 */ /* 0x000fe200010e060a */
[----:B------:R0:W-:Y:S04]  /*916e0*/  STL.64 [R1+0x19d0], R26 ;  /* 0x0019d01a01007387 */ /* 0x0001e80000100a00 */
[----:B------:R1:W-:Y:S04]  /*916f0*/  STL.64 [R1+0x19a0], R28 ;  /* 0x0019a01c01007387 */ /* 0x0003e80000100a00 */
[----:B------:R1:W-:Y:S01]  /*91700*/  STL.64 [R1+0x1998], R4 ;  /* 0x0019980401007387 */ /* 0x0003e20000100a00 */
[----:B------:R-:W-:-:S02]  /*91710*/  IADD3 R2, P2, PT, R3, R15, RZ ;  /* 0x0000000f03027210 */ /* 0x000fc40007f5e0ff */
[C---:B0-----:R-:W-:Y:S02]  /*91720*/  IADD3 R26, P4, PT, R3.reuse, R11, RZ ;  /* 0x0000000b031a7210 */ /* 0x041fe40007f9e0ff */
[----:B-1----:R-:W-:Y:S01]  /*91730*/  IADD3 R28, P1, PT, R3, R13, RZ ;  /* 0x0000000d031c7210 */ /* 0x002fe20007f3e0ff */
[----:B------:R-:W2:Y:S02]  /*91740*/  LDL.LU.64 R4, [R1+0x3558] ;  /* 0x0035580001047983 */ /* 0x000ea40000300a00 */
[C---:B------:R-:W-:Y:S02]  /*91750*/  IMAD.X R27, R23.reuse, 0x1, R12, P4 ;  /* 0x00000001171b7824 */ /* 0x040fe400020e060c */
[C---:B------:R-:W-:Y:S02]  /*91760*/  IMAD.X R29, R23.reuse, 0x1, R14, P1 ;  /* 0x00000001171d7824 */ /* 0x040fe400008e060e */
[----:B------:R-:W-:Y:S01]  /*91770*/  IMAD.X R3, R23, 0x1, R16, P2 ;  /* 0x0000000117037824 */ /* 0x000fe200010e0610 */
[----:B------:R-:W-:Y:S04]  /*91780*/  STL.64 [R1+0x1990], R26 ;  /* 0x0019901a01007387 */ /* 0x000fe80000100a00 */
[----:B------:R-:W-:Y:S04]  /*91790*/  STL.64 [R1+0x1940], R28 ;  /* 0x0019401c01007387 */ /* 0x000fe80000100a00 */
[----:B------:R0:W-:Y:S04]  /*917a0*/  STL.64 [R1+0x1908], R2 ;  /* 0x0019080201007387 */ /* 0x0001e80000100a00 */
[----:B0-----:R-:W3:Y:S01]  /*917b0*/  LDL.LU.64 R2, [R1+0x3550] ;  /* 0x0035500001027983 */ /* 0x001ee20000300a00 */
[----:B------:R-:W-:Y:S01]  /*917c0*/  IMAD.MOV.U32 R23, RZ, RZ, R25 ;  /* 0x000000ffff177224 */ /* 0x000fe200078e0019 */
[----:B--2---:R-:W-:-:S02]  /*917d0*/  SHF.R.S32.HI R22, RZ, 0x1f, R5 ;  /* 0x0000001fff167819 */ /* 0x004fc40000011405 */
[C---:B------:R-:W-:Y:S02]  /*917e0*/  IADD3 R26, P4, PT, R5.reuse, R9, RZ ;  /* 0x00000009051a7210 */ /* 0x040fe40007f9e0ff */
[C---:B------:R-:W-:Y:S02]  /*917f0*/  IADD3 R28, P1, PT, R5.reuse, R11, RZ ;  /* 0x0000000b051c7210 */ /* 0x040fe40007f3e0ff */
[C---:B------:R-:W-:Y:S01]  /*91800*/  IADD3 R24, P2, PT, R5.reuse, R13, RZ ;  /* 0x0000000d05187210 */ /* 0x040fe20007f5e0ff */
[C---:B------:R-:W-:Y:S02]  /*91810*/  IMAD.X R27, R22.reuse, 0x1, R10, P4 ;  /* 0x00000001161b7824 */ /* 0x040fe400020e060a */
[C---:B------:R-:W-:Y:S02]  /*91820*/  IMAD.X R29, R22.reuse, 0x1, R12, P1 ;  /* 0x00000001161d7824 */ /* 0x040fe400008e060c */
[----:B------:R-:W-:Y:S01]  /*91830*/  IMAD.X R25, R22, 0x1, R14, P2 ;  /* 0x0000000116197824 */ /* 0x000fe200010e060e */
[----:B------:R0:W-:Y:S04]  /*91840*/  STL.64 [R1+0x1900], R26 ;  /* 0x0019001a01007387 */ /* 0x0001e80000100a00 */
[----:B------:R1:W-:Y:S04]  /*91850*/  STL.64 [R1+0x18f8], R28 ;  /* 0x0018f81c01007387 */ /* 0x0003e80000100a00 */
[----:B------:R2:W-:Y:S01]  /*91860*/  STL.64 [R1+0x18c8], R24 ;  /* 0x0018c81801007387 */ /* 0x0005e20000100a00 */
[----:B0-----:R-:W-:-:S02]  /*91870*/  IADD3 R26, P4, PT, R5, R15, RZ ;  /* 0x0000000f051a7210 */ /* 0x001fc40007f9e0ff */
[----:B---3--:R-:W-:Y:S02]  /*91880*/  SHF.R.S32.HI R5, RZ, 0x1f, R3 ;  /* 0x0000001fff057819 */ /* 0x008fe40000011403 */
[C---:B-1----:R-:W-:Y:S01]  /*91890*/  IADD3 R28, P1, PT, R3.reuse, R9, RZ ;  /* 0x00000009031c7210 */ /* 0x042fe20007f3e0ff */
[----:B------:R-:W-:Y:S01]  /*918a0*/  IMAD.X R27, R22, 0x1, R16, P4 ;  /* 0x00000001161b7824 */ /* 0x000fe200020e0610 */
[----:B--2---:R-:W-:-:S03]  /*918b0*/  IADD3 R24, P2, PT, R3, R11, RZ ;  /* 0x0000000b03187210 */ /* 0x004fc60007f5e0ff */
        /* <DEDUP_REMOVED lines=15> */
[C---:B0-----:R-:W-:Y:S02]  /*919b0*/  IADD3 R28, P1, PT, R4.reuse, R13, RZ ;  /* 0x0000000d041c7210 */ /* 0x041fe40007f3e0ff */
[----:B------:R-:W-:Y:S01]  /*919c0*/  IADD3 R4, P2, PT, R4, R15, RZ ;  /* 0x0000000f04047210 */ /* 0x000fe20007f5e0ff */
[C---:B------:R-:W-:Y:S01]  /*919d0*/  IMAD.X R27, R3.reuse, 0x1, R12, P4 ;  /* 0x00000001031b7824 */ /* 0x040fe200020e060c */
[----:B------:R0:W-:Y:S01]  /*919e0*/  STL.64 [R1+0x1838], R24 ;  /* 0x0018381801007387 */ /* 0x0001e20000100a00 */
[----:B------:R-:W-:-:S02]  /*919f0*/  IMAD.X R29, R3, 0x1, R14, P1 ;  /* 0x00000001031d7824 */ /* 0x000fc400008e060e */
[----:B------:R-:W-:Y:S01]  /*91a00*/  IMAD.X R5, R3, 0x1, R16, P2 ;  /* 0x0000000103057824 */ /* 0x000fe200010e0610 */
[----:B------:R-:W-:Y:S01]  /*91a10*/  SHF.R.S32.HI R22, RZ, 0x1f, R2 ;  /* 0x0000001fff167819 */ /* 0x000fe20000011402 */
[----:B0-----:R-:W2:Y:S04]  /*91a20*/  LDL.LU.64 R24, [R1+0x3548] ;  /* 0x0035480001187983 */ /* 0x001ea80000300a00 */
[----:B------:R0:W-:Y:S04]  /*91a30*/  STL.64 [R1+0x1830], R26 ;  /* 0x0018301a01007387 */ /* 0x0001e80000100a00 */
[----:B------:R1:W-:Y:S04]  /*91a40*/  STL.64 [R1+0x1810], R28 ;  /* 0x0018101c01007387 */ /* 0x0003e80000100a00 */
[----:B------:R3:W-:Y:S01]  /*91a50*/  STL.64 [R1+0x17f0], R4 ;  /* 0x0017f00401007387 */ /* 0x0007e20000100a00 */
[----:B------:R-:W-:-:S02]  /*91a60*/  SHF.R.S32.HI R3, RZ, 0x1f, R23 ;  /* 0x0000001fff037819 */ /* 0x000fc40000011417 */
[C---:B0-----:R-:W-:Y:S02]  /*91a70*/  IADD3 R26, P4, PT, R2.reuse, R9, RZ ;  /* 0x00000009021a7210 */ /* 0x041fe40007f9e0ff */
[C---:B-1----:R-:W-:Y:S02]  /*91a80*/  IADD3 R28, P1, PT, R2.reuse, R11, RZ ;  /* 0x0000000b021c7210 */ /* 0x042fe40007f3e0ff */
[----:B---3--:R-:W-:Y:S01]  /*91a90*/  IADD3 R4, P2, PT, R2, R13, RZ ;  /* 0x0000000d02047210 */ /* 0x008fe20007f5e0ff */
[C---:B------:R-:W-:Y:S02]  /*91aa0*/  IMAD.X R27, R22.reuse, 0x1, R10, P4 ;  /* 0x00000001161b7824 */ /* 0x040fe400020e060a */
[C---:B------:R-:W-:Y:S02]  /*91ab0*/  IMAD.X R29, R22.reuse, 0x1, R12, P1 ;  /* 0x00000001161d7824 */ /* 0x040fe400008e060c */
[----:B------:R-:W-:Y:S01]  /*91ac0*/  IMAD.X R5, R22, 0x1, R14, P2 ;  /* 0x0000000116057824 */ /* 0x000fe200010e060e */
[----:B------:R-:W-:Y:S01]  /*91ad0*/  IADD3 R2, P4, PT, R2, R15, RZ ;  /* 0x0000000f02027210 */ /* 0x000fe20007f9e0ff */
[----:B------:R0:W-:Y:S04]  /*91ae0*/  STL.64 [R1+0x17e8], R26 ;  /* 0x0017e81a01007387 */ /* 0x0001e80000100a00 */
[----:B0-----:R-:W3:Y:S04]  /*91af0*/  LDL.LU.64 R26, [R1+0x3540] ;  /* 0x00354000011a7983 */ /* 0x001ee80000300a00 */
[----:B------:R0:W-:Y:S04]  /*91b00*/  STL.64 [R1+0x17e0], R28 ;  /* 0x0017e01c01007387 */ /* 0x0001e80000100a00 */
[----:B------:R1:W-:Y:S01]  /*91b10*/  STL.64 [R1+0x17b8], R4 ;  /* 0x0017b80401007387 */ /* 0x0003e20000100a00 */
[----:B0-----:R-:W-:Y:S01]  /*91b20*/  IADD3 R28, P1, PT, R23, R9, RZ ;  /* 0x00000009171c7210 */ /* 0x001fe20007f3e0ff */
[----:B-1----:R-:W-:-:S02]  /*91b30*/  IMAD.MOV.U32 R5, RZ, RZ, R3 ;  /* 0x000000ffff057224 */ /* 0x002fc400078e0003 */
[----:B------:R-:W-:Y:S02]  /*91b40*/  IMAD.X R3, R22, 0x1, R16, P4 ;  /* 0x0000000116037824 */ /* 0x000fe400020e0610 */
[----:B------:R-:W-:-:S03]  /*91b50*/  IMAD.X R29, R5, 0x1, R10, P1 ;  /* 0x00000001051d7824 */ /* 0x000fc600008e060a */
[----:B------:R-:W-:Y:S04]  /*91b60*/  STL.64 [R1+0x17a0], R2 ;  /* 0x0017a00201007387 */ /* 0x000fe80000100a00 */
[----:B------:R0:W-:Y:S04]  /*91b70*/  STL.64 [R1+0x1798], R28 ;  /* 0x0017981c01007387 */ /* 0x0001e80000100a00 */
[----:B0-----:R-:W2:Y:S01]  /*91b80*/  LDL.LU.64 R28, [R1+0x3538] ;  /* 0x00353800011c7983 */ /* 0x001ea20000300a00 */
[C---:B------:R-:W-:Y:S02]  /*91b90*/  IADD3 R4, P2, PT, R23.reuse, R11, RZ ;  /* 0x0000000b17047210 */ /* 0x040fe40007f5e0ff */
[----:B------:R-:W-:-:S02]  /*91ba0*/  IADD3 R2, P4, PT, R23, R13, RZ ;  /* 0x0000000d17027210 */ /* 0x000fc40007f9e0ff */
        /* <DEDUP_REMOVED lines=8> */
[----:B--2---:R-:W-:Y:S02]  /*91c30*/  IADD3 R4, P2, PT, R29, R9, RZ ;  /* 0x000000091d047210 */ /* 0x004fe40007f5e0ff */
[----:B0-----:R-:W-:-:S05]  /*91c40*/  SHF.R.S32.HI R3, RZ, 0x1f, R29 ;  /* 0x0000001fff037819 */ /* 0x001fca000001141d */
[----:B------:R-:W-:Y:S01]  /*91c50*/  IMAD.X R5, R3, 0x1, R10, P2 ;  /* 0x0000000103057824 */ /* 0x000fe200010e060a */
[C---:B------:R-:W-:Y:S02]  /*91c60*/  IADD3 R2, P4, PT, R29.reuse, R11, RZ ;  /* 0x0000000b1d027210 */ /* 0x040fe40007f9e0ff */
[----:B-1----:R-:W-:Y:S02]  /*91c70*/  IADD3 R22, P1, PT, R29, R13, RZ ;  /* 0x0000000d1d167210 */ /* 0x002fe40007f3e0ff */
[----:B------:R0:W-:Y:S02]  /*91c80*/  STL.64 [R1+0x1758], R4 ;  /* 0x0017580401007387 */ /* 0x0001e40000100a00 */
[----:B0-----:R-:W-:-:S04]  /*91c90*/  IMAD.MOV.U32 R5, RZ, RZ, R3 ;  /* 0x000000ffff057224 */ /* 0x001fc800078e0003 */
[C---:B------:R-:W-:Y:S02]  /*91ca0*/  IMAD.X R3, R5.reuse, 0x1, R12, P4 ;  /* 0x0000000105037824 */ /* 0x040fe400020e060c */
[----:B------:R-:W-:Y:S01]  /*91cb0*/  IMAD.X R23, R5, 0x1, R14, P1 ;  /* 0x0000000105177824 */ /* 0x000fe200008e060e */
[----:B------:R-:W-:Y:S02]  /*91cc0*/  IADD3 R4, P2, PT, R29, R15, RZ ;  /* 0x0000000f1d047210 */ /* 0x000fe40007f5e0ff */
[----:B------:R-:W-:Y:S01]  /*91cd0*/  SHF.R.S32.HI R29, RZ, 0x1f, R28 ;  /* 0x0000001fff1d7819 */ /* 0x000fe2000001141c */
[----:B------:R0:W-:Y:S04]  /*91ce0*/  STL.64 [R1+0x1750], R2 ;  /* 0x0017500201007387 */ /* 0x0001e80000100a00 */
[----:B------:R1:W-:Y:S01]  /*91cf0*/  STL.64 [R1+0x1738], R22 ;  /* 0x0017381601007387 */ /* 0x0003e20000100a00 */
[----:B------:R-:W-:Y:S01]  /*91d00*/  IMAD.X R5, R5, 0x1, R16, P2 ;  /* 0x0000000105057824 */ /* 0x000fe200010e0610 */
[----:B0-----:R-:W-:-:S02]  /*91d10*/  IADD3 R2, P4, PT, R28, R9, RZ ;  /* 0x000000091c027210 */ /* 0x001fc40007f9e0ff */
[----:B-1----:R-:W-:-:S03]  /*91d20*/  IADD3 R22, P1, PT, R28, R11, RZ ;  /* 0x0000000b1c167210 */ /* 0x002fc60007f3e0ff */
[C---:B------:R-:W-:Y:S02]  /*91d30*/  IMAD.X R3, R29.reuse, 0x1, R10, P4 ;  /* 0x000000011d037824 */ /* 0x040fe400020e060a */
[----:B------:R-:W-:Y:S01]  /*91d40*/  IMAD.X R23, R29, 0x1, R12, P1 ;  /* 0x000000011d177824 */ /* 0x000fe200008e060c */
[----:B------:R0:W-:Y:S04]  /*91d50*/  STL.64 [R1+0x1720], R4 ;  /* 0x0017200401007387 */ /* 0x0001e80000100a00 */
[----:B------:R1:W-:Y:S04]  /*91d60*/  STL.64 [R1+0x1718], R2 ;  /* 0x0017180201007387 */ /* 0x0003e80000100a00 */
[----:B------:R2:W-:Y:S01]  /*91d70*/  STL.64 [R1+0x1710], R22 ;  /* 0x0017101601007387 */ /* 0x0005e20000100a00 */
[----:B0-----:R-:W-:-:S02]  /*91d80*/  IADD3 R4, P2, PT, R28, R13, RZ ;  /* 0x0000000d1c047210 */ /* 0x001fc40007f5e0ff */
[----:B-1----:R-:W-:Y:S02]  /*91d90*/  IADD3 R2, P4, PT, R28, R15, RZ ;  /* 0x0000000f1c027210 */ /* 0x002fe40007f9e0ff */
[----:B---3--:R-:W-:Y:S02]  /*91da0*/  SHF.R.S32.HI R28, RZ, 0x1f, R27 ;  /* 0x0000001fff1c7819 */ /* 0x008fe4000001141b */
[----:B--2---:R-:W-:Y:S01]  /*91db0*/  IADD3 R22, P1, PT, R27, R9, RZ ;  /* 0x000000091b167210 */ /* 0x004fe20007f3e0ff */
[C---:B------:R-:W-:Y:S02]  /*91dc0*/  IMAD.X R5, R29.reuse, 0x1, R14, P2 ;  /* 0x000000011d057824 */ /* 0x040fe400010e060e */
[----:B------:R-:W-:Y:S02]  /*91dd0*/  IMAD.X R3, R29, 0x1, R16, P4 ;  /* 0x000000011d037824 */ /* 0x000fe400020e0610 */
[----:B------:R-:W-:Y:S01]  /*91de0*/  IMAD.X R23, R28, 0x1, R10, P1 ;  /* 0x000000011c177824 */ /* 0x000fe200008e060a */
[----:B------:R0:W-:Y:S04]  /*91df0*/  STL.64 [R1+0x16f0], R4 ;  /* 0x0016f00401007387 */ /* 0x0001e80000100a00 */
[----:B------:R1:W-:Y:S04]  /*91e00*/  STL.64 [R1+0x16e0], R2 ;  /* 0x0016e00201007387 */ /* 0x0003e80000100a00 */
[----:B------:R2:W-:Y:S01]  /*91e10*/  STL.64 [R1+0x16d8], R22 ;  /* 0x0016d81601007387 */ /* 0x0005e20000100a00 */
[----:B0-----:R-:W-:-:S02]  /*91e20*/  IADD3 R4, P2, PT, R27, R11, RZ ;  /* 0x0000000b1b047210 */ /* 0x001fc40007f5e0ff */
[C---:B-1----:R-:W-:Y:S02]  /*91e30*/  IADD3 R2, P4, PT, R27.reuse, R13, RZ ;  /* 0x0000000d1b027210 */ /* 0x042fe40007f9e0ff */
[----:B--2---:R-:W-:Y:S01]  /*91e40*/  IADD3 R22, P1, PT, R27, R15, RZ ;  /* 0x0000000f1b167210 */ /* 0x004fe20007f3e0ff */
[C---:B------:R-:W-:Y:S02]  /*91e50*/  IMAD.X R5, R28.reuse, 0x1, R12, P2 ;  /* 0x000000011c057824 */ /* 0x040fe400010e060c */
[C---:B------:R-:W-:Y:S02]  /*91e60*/  IMAD.X R3, R28.reuse, 0x1, R14, P4 ;  /* 0x000000011c037824 */ /* 0x040fe400020e060e */
[----:B------:R-:W-:Y:S01]  /*91e70*/  IMAD.X R23, R28, 0x1, R16, P1 ;  /* 0x000000011c177824 */ /* 0x000fe200008e0610 */
[----:B------:R0:W-:Y:S01]  /*91e80*/  STL.64 [R1+0x16d0], R4 ;  /* 0x0016d00401007387 */ /* 0x0001e20000100a00 */
[----:B------:R-:W-:-:S03]  /*91e90*/  SHF.R.S32.HI R27, RZ, 0x1f, R26 ;  /* 0x0000001fff1b7819 */ /* 0x000fc6000001141a */
[----:B------:R1:W-:Y:S04]  /*91ea0*/  STL.64 [R1+0x16b0], R2 ;  /* 0x0016b00201007387 */ /* 0x0003e80000100a00 */
[----:B------:R2:W-:Y:S01]  /*91eb0*/  STL.64 [R1+0x16a0], R22 ;  /* 0x0016a01601007387 */ /* 0x0005e20000100a00 */
[C---:B0-----:R-:W-:Y:S02]  /*91ec0*/  IADD3 R4, P2, PT, R26.reuse, R9, RZ ;  /* 0x000000091a047210 */ /* 0x041fe40007f5e0ff */
[C---:B-1----:R-:W-:Y:S02]  /*91ed0*/  IADD3 R2, P4, PT, R26.reuse, R11, RZ ;  /* 0x0000000b1a027210 */ /* 0x042fe40007f9e0ff */
[----:B--2---:R-:W-:Y:S01]  /*91ee0*/  IADD3 R22, P1, PT, R26, R13, RZ ;  /* 0x0000000d1a167210 */ /* 0x004fe20007f3e0ff */
[----:B------:R-:W-:-:S02]  /*91ef0*/  IMAD.X R5, R27, 0x1, R10, P2 ;  /* 0x000000011b057824 */ /* 0x000fc400010e060a */
        /* <DEDUP_REMOVED lines=8> */
[----:B--2---:R-:W-:Y:S01]  /*91f80*/  IADD3 R22, P1, PT, R25, R11, RZ ;  /* 0x0000000b19167210 */ /* 0x004fe20007f3e0ff */
[----:B------:R-:W-:Y:S02]  /*91f90*/  IMAD.X R5, R27, 0x1, R16, P2 ;  /* 0x000000011b057824 */ /* 0x000fe400010e0610 */
[C---:B------:R-:W-:Y:S02]  /*91fa0*/  IMAD.X R3, R26.reuse, 0x1, R10, P4 ;  /* 0x000000011a037824 */ /* 0x040fe400020e060a */
[----:B------:R-:W-:Y:S01]  /*91fb0*/  IMAD.X R23, R26, 0x1, R12, P1 ;  /* 0x000000011a177824 */ /* 0x000fe200008e060c */
[----:B------:R-:W-:Y:S04]  /*91fc0*/  STL.64 [R1+0x1668], R4 ;  /* 0x0016680401007387 */ /* 0x000fe80000100a00 */
[----:B------:R-:W-:Y:S04]  /*91fd0*/  STL.64 [R1+0x1660], R2 ;  /* 0x0016600201007387 */ /* 0x000fe80000100a00 */
[----:B------:R0:W-:Y:S04]  /*91fe0*/  STL.64 [R1+0x1658], R22 ;  /* 0x0016581601007387 */ /* 0x0001e80000100a00 */
[----:B0-----:R-:W2:Y:S01]  /*91ff0*/  LDL.LU.64 R22, [R1+0x3530] ;  /* 0x0035300001167983 */ /* 0x001ea20000300a00 */
[----:B------:R-:W-:-:S02]  /*92000*/  IADD3 R4, P2, PT, R25, R13, RZ ;  /* 0x0000000d19047210 */ /* 0x000fc40007f5e0ff */
[----:B------:R-:W-:Y:S02]  /*92010*/  IADD3 R2, P4, PT, R25, R15, RZ ;  /* 0x0000000f19027210 */ /* 0x000fe40007f9e0ff */
[----:B------:R-:W-:Y:S01]  /*92020*/  IADD3 R28, P1, PT, R24, R9, RZ ;  /* 0x00000009181c7210 */ /* 0x000fe20007f3e0ff */
[C---:B------:R-:W-:Y:S02]  /*92030*/  IMAD.X R5, R26.reuse, 0x1, R14, P2 ;  /* 0x000000011a057824 */ /* 0x040fe400010e060e */
[----:B------:R-:W-:Y:S01]  /*92040*/  IMAD.X R3, R26, 0x1, R16, P4 ;  /* 0x000000011a037824 */ /* 0x000fe200020e0610 */
[----:B------:R-:W-:Y:S02]  /*92050*/  SHF.R.S32.HI R25, RZ, 0x1f, R24 ;  /* 0x0000001fff197819 */ /* 0x000fe40000011418 */
[----:B------:R0:W-:Y:S04]  /*92060*/  STL.64 [R1+0x1648], R4 ;  /* 0x0016480401007387 */ /* 0x0001e80000100a00 */
[----:B------:R1:W-:Y:S01]  /*92070*/  STL.64 [R1+0x1620], R2 ;  /* 0x0016200201007387 */ /* 0x0003e20000100a00 */
[----:B------:R-:W-:-:S02]  /*92080*/  IMAD.MOV.U32 R26, RZ, RZ, R28 ;  /* 0x000000ffff1a7224 */ /* 0x000fc400078e001c */
[----:B------:R-:W-:Y:S02]  /*92090*/  IMAD.MOV.U32 R27, RZ, RZ, R29 ;  /* 0x000000ffff1b7224 */ /* 0x000fe400078e001d */
[C---:B------:R-:W-:Y:S01]  /*920a0*/  IMAD.X R27, R25.reuse, 0x1, R10, P1 ;  /* 0x00000001191b7824 */ /* 0x040fe200008e060a */
[C---:B------:R-:W-:Y:S02]  /*920b0*/  IADD3 R26, P1, PT, R24.reuse, R15, RZ ;  /* 0x0000000f181a7210 */ /* 0x040fe40007f3e0ff */
[----:B0-----:R-:W-:Y:S01]  /*920c0*/  IADD3 R4, P2, PT, R24, R11, RZ ;  /* 0x0000000b18047210 */ /* 0x001fe20007f5e0ff */
[----:B-1----:R-:W3:Y:S04]  /*920d0*/  LDL.LU.64 R2, [R1+0x3528] ;  /* 0x0035280001027983 */ /* 0x002ee80000300a00 */
[----:B------:R0:W-:Y:S01]  /*920e0*/  STL [R1+0x1618], R28 ;  /* 0x0016181c01007387 */ /* 0x0001e20000100800 */
[----:B------:R-:W-:-:S03]  /*920f0*/  IMAD.X R5, R25, 0x1, R12, P2 ;  /* 0x0000000119057824 */ /* 0x000fc600010e060c */
[----:B------:R1:W-:Y:S01]  /*92100*/  STL [R1+0x161c], R27 ;  /* 0x00161c1b01007387 */ /* 0x0003e20000100800 */
[----:B0-----:R-:W-:Y:S01]  /*92110*/  IADD3 R28, P4, PT, R24, R13, RZ ;  /* 0x0000000d181c7210 */ /* 0x001fe20007f9e0ff */
[----:B-1----:R-:W-:-:S04]  /*92120*/  IMAD.X R27, R25, 0x1, R16, P1 ;  /* 0x00000001191b7824 */ /* 0x002fc800008e0610 */
[----:B------:R-:W-:Y:S01]  /*92130*/  IMAD.X R29, R25, 0x1, R14, P4 ;  /* 0x00000001191d7824 */ /* 0x000fe200020e060e */
[----:B------:R0:W-:Y:S04]  /*92140*/  STL.64 [R1+0x1610], R4 ;  /* 0x0016100401007387 */ /* 0x0001e80000100a00 */
[----:B------:R1:W-:Y:S04]  /*92150*/  STL.64 [R1+0x15f8], R28 ;  /* 0x0015f81c01007387 */ /* 0x0003e80000100a00 */
[----:B------:R0:W-:Y:S01]  /*92160*/  STL.64 [R1+0x15c8], R26 ;  /* 0x0015c81a01007387 */ /* 0x0001e20000100a00 */
[----:B--2---:R-:W-:-:S02]  /*92170*/  SHF.R.S32.HI R24, RZ, 0x1f, R23 ;  /* 0x0000001fff187819 */ /* 0x004fc40000011417 */
[C---:B0-----:R-:W-:Y:S02]  /*92180*/  IADD3 R4, P2, PT, R23.reuse, R9, RZ ;  /* 0x0000000917047210 */ /* 0x041fe40007f5e0ff */
[C---:B-1----:R-:W-:Y:S02]  /*92190*/  IADD3 R28, P4, PT, R23.reuse, R11, RZ ;  /* 0x0000000b171c7210 */ /* 0x042fe40007f9e0ff */
        /* <DEDUP_REMOVED lines=14> */
[----:B------:R0:W-:Y:S01]  /*92280*/  STL.64 [R1+0x15a0], R4 ;  /* 0x0015a00401007387 */ /* 0x0001e20000100a00 */
[----:B------:R-:W-:-:S05]  /*92290*/  IADD3 R24, P2, PT, R22, R13, RZ ;  /* 0x0000000d16187210 */ /* 0x000fca0007f5e0ff */
[----:B------:R-:W-:Y:S01]  /*922a0*/  IMAD.X R25, R23, 0x1, R14, P2 ;  /* 0x0000000117197824 */ /* 0x000fe200010e060e */
[----:B0-----:R-:W2:Y:S04]  /*922b0*/  LDL.LU.64 R4, [R1+0x3520] ;  /* 0x0035200001047983 */ /* 0x001ea80000300a00 */
[----:B------:R0:W-:Y:S04]  /*922c0*/  STL.64 [R1+0x15b0], R28 ;  /* 0x0015b01c01007387 */ /* 0x0001e80000100a00 */
[----:B------:R1:W-:Y:S04]  /*922d0*/  STL.64 [R1+0x15f0], R26 ;  /* 0x0015f01a01007387 */ /* 0x0003e80000100a00 */
[----:B------:R3:W-:Y:S01]  /*922e0*/  STL.64 [R1+0x15e8], R24 ;  /* 0x0015e81801007387 */ /* 0x0007e20000100a00 */
[----:B0-----:R-:W-:-:S02]  /*922f0*/  IADD3 R28, P4, PT, R22, R15, RZ ;  /* 0x0000000f161c7210 */ /* 0x001fc40007f9e0ff */
[----:B------:R-:W-:Y:S02]  /*92300*/  SHF.R.S32.HI R22, RZ, 0x1f, R21 ;  /* 0x0000001fff167819 */ /* 0x000fe40000011415 */
[----:B-1----:R-:W-:Y:S01]  /*92310*/  IADD3 R26, P1, PT, R21, R9, RZ ;  /* 0x00000009151a7210 */ /* 0x002fe20007f3e0ff */
[----:B------:R-:W-:-:S04]  /*92320*/  IMAD.X R29, R23, 0x1, R16, P4 ;  /* 0x00000001171d7824 */ /* 0x000fc800020e0610 */
[C---:B------:R-:W-:Y:S01]  /*92330*/  IMAD.X R27, R22.reuse, 0x1, R10, P1 ;  /* 0x00000001161b7824 */ /* 0x040fe200008e060a */
[C---:B---3--:R-:W-:Y:S01]  /*92340*/  IADD3 R24, P2, PT, R21.reuse, R11, RZ ;  /* 0x0000000b15187210 */ /* 0x048fe20007f5e0ff */
[----:B------:R0:W-:Y:S04]  /*92350*/  STL.64 [R1+0x15e0], R28 ;  /* 0x0015e01c01007387 */ /* 0x0001e80000100a00 */
[----:B------:R1:W-:Y:S01]  /*92360*/  STL.64 [R1+0x1608], R26 ;  /* 0x0016081a01007387 */ /* 0x0003e20000100a00 */
[----:B------:R-:W-:Y:S01]  /*92370*/  IMAD.X R25, R22, 0x1, R12, P2 ;  /* 0x0000000116197824 */ /* 0x000fe200010e060c */
[C---:B0-----:R-:W-:Y:S02]  /*92380*/  IADD3 R28, P4, PT, R21.reuse, R13, RZ ;  /* 0x0000000d151c7210 */ /* 0x041fe40007f9e0ff */
[----:B-1----:R-:W-:-:S03]  /*92390*/  IADD3 R26, P1, PT, R21, R15, RZ ;  /* 0x0000000f151a7210 */ /* 0x002fc60007f3e0ff */
[C---:B------:R-:W-:Y:S02]  /*923a0*/  IMAD.X R29, R22.reuse, 0x1, R14, P4 ;  /* 0x00000001161d7824 */ /* 0x040fe400020e060e */
[----:B------:R-:W-:Y:S01]  /*923b0*/  IMAD.X R27, R22, 0x1, R16, P1 ;  /* 0x00000001161b7824 */ /* 0x000fe200008e0610 */
[----:B------:R0:W-:Y:S04]  /*923c0*/  STL.64 [R1+0x1640], R24 ;  /* 0x0016401801007387 */ /* 0x0001e80000100a00 */
[----:B------:R1:W-:Y:S04]  /*923d0*/  STL.64 [R1+0x1638], R28 ;  /* 0x0016381c01007387 */ /* 0x0003e80000100a00 */
[----:B------:R3:W-:Y:S04]  /*923e0*/  STL.64 [R1+0x1630], R26 ;  /* 0x0016301a01007387 */ /* 0x0007e80000100a00 */
[----:B------:R-:W2:Y:S01]  /*923f0*/  LDL R23, [R1+0x1f94] ;  /* 0x001f940001177983 */ /* 0x000ea20000100800 */
[----:B----4-:R-:W-:-:S02]  /*92400*/  SHF.R.S32.HI R21, RZ, 0x1f, R19 ;  /* 0x0000001fff157819 */ /* 0x010fc40000011413 */
[C---:B0-----:R-:W-:Y:S02]  /*92410*/  IADD3 R24, P2, PT, R19.reuse, R9, RZ ;  /* 0x0000000913187210 */ /* 0x041fe40007f5e0ff */
[----:B-1----:R-:W-:-:S03]  /*92420*/  IADD3 R28, P4, PT, R19, R11, RZ ;  /* 0x0000000b131c7210 */ /* 0x002fc60007f9e0ff */
[----:B------:R-:W-:Y:S01]  /*92430*/  IMAD.X R25, R21, 0x1, R10, P2 ;  /* 0x0000000115197824 */ /* 0x000fe200010e060a */
[----:B---3--:R-:W-:Y:S01]  /*92440*/  IADD3 R26, P1, PT, R19, R13, RZ ;  /* 0x0000000d131a7210 */ /* 0x008fe20007f3e0ff */
[----:B------:R-:W-:-:S03]  /*92450*/  IMAD.X R29, R21, 0x1, R12, P4 ;  /* 0x00000001151d7824 */ /* 0x000fc600020e060c */
[----:B------:R0:W-:Y:S01]  /*92460*/  STL.64 [R1+0x1650], R24 ;  /* 0x0016501801007387 */ /* 0x0001e20000100a00 */
[----:B------:R-:W-:-:S03]  /*92470*/  IMAD.X R27, R21, 0x1, R14, P1 ;  /* 0x00000001151b7824 */ /* 0x000fc600008e060e */
[----:B------:R1:W-:Y:S04]  /*92480*/  STL.64 [R1+0x1680], R28 ;  /* 0x0016801c01007387 */ /* 0x0003e80000100a00 */
[----:B------:R3:W-:Y:S01]  /*92490*/  STL.64 [R1+0x1678], R26 ;  /* 0x0016781a01007387 */ /* 0x0007e20000100a00 */
[----:B0-----:R-:W-:Y:S02]  /*924a0*/  IADD3 R24, P2, PT, R19, R15, RZ ;  /* 0x0000000f13187210 */ /* 0x001fe40007f5e0ff */
[----:B------:R-:W-:Y:S02]  /*924b0*/  SHF.R.S32.HI R19, RZ, 0x1f, R18 ;  /* 0x0000001fff137819 */ /* 0x000fe40000011412 */
[C---:B-1----:R-:W-:Y:S01]  /*924c0*/  IADD3 R28, P4, PT, R18.reuse, R9, RZ ;  /* 0x00000009121c7210 */ /* 0x042fe20007f9e0ff */
[----:B------:R-:W-:Y:S01]  /*924d0*/  IMAD.X R25, R21, 0x1, R16, P2 ;  /* 0x0000000115197824 */ /* 0x000fe200010e0610 */
[----:B---3--:R-:W-:-:S03]  /*924e0*/  IADD3 R26, P1, PT, R18, R11, RZ ;  /* 0x0000000b121a7210 */ /* 0x008fc60007f3e0ff */
[C---:B------:R-:W-:Y:S01]  /*924f0*/  IMAD.X R29, R19.reuse, 0x1, R10, P4 ;  /* 0x00000001131d7824 */ /* 0x040fe200020e060a */
[----:B------:R0:W-:Y:S01]  /*92500*/  STL.64 [R1+0x1670], R24 ;  /* 0x0016701801007387 */ /* 0x0001e20000100a00 */
[----:B------:R-:W-:-:S03]  /*92510*/  IMAD.X R27, R19, 0x1, R12, P1 ;  /* 0x00000001131b7824 */ /* 0x000fc600008e060c */
[----:B------:R-:W-:Y:S01]  /*92520*/  STL.64 [R1+0x16a8], R28 ;  /* 0x0016a81c01007387 */ /* 0x000fe20000100a00 */
[----:B------:R-:W-:-:S03]  /*92530*/  SHF.R.S32.HI R22, RZ, 0x1f, R17 ;  /* 0x0000001fff167819 */ /* 0x000fc60000011411 */
[----:B------:R1:W-:Y:S01]  /*92540*/  STL.64 [R1+0x16c8], R26 ;  /* 0x0016c81a01007387 */ /* 0x0003e20000100a00 */
[----:B0-----:R-:W-:-:S05]  /*92550*/  IADD3 R24, P2, PT, R18, R13, RZ ;  /* 0x0000000d12187210 */ /* 0x001fca0007f5e0ff */
[----:B------:R-:W-:Y:S01]  /*92560*/  IMAD.X R25, R19, 0x1, R14, P2 ;  /* 0x0000000113197824 */ /* 0x000fe200010e060e */
[----:B-1----:R-:W-:Y:S02]  /*92570*/  IADD3 R26, P1, PT, R17, R9, RZ ;  /* 0x00000009111a7210 */ /* 0x002fe40007f3e0ff */
[----:B------:R-:W-:Y:S02]  /*92580*/  IADD3 R28, P4, PT, R18, R15, RZ ;  /* 0x0000000f121c7210 */ /* 0x000fe40007f9e0ff */
[----:B------:R0:W-:Y:S01]  /*92590*/  STL.64 [R1+0x16c0], R24 ;  /* 0x0016c01801007387 */ /* 0x0001e20000100a00 */
[----:B------:R-:W-:Y:S02]  /*925a0*/  IMAD.X R27, R22, 0x1, R10, P1 ;  /* 0x00000001161b7824 */ /* 0x000fe400008e060a */
[----:B------:R-:W-:-:S03]  /*925b0*/  IMAD.X R29, R19, 0x1, R16, P4 ;  /* 0x00000001131d7824 */ /* 0x000fc600020e0610 */
[----:B------:R1:W-:Y:S01]  /*925c0*/  STL.64 [R1+0x16e8], R26 ;  /* 0x0016e81a01007387 */ /* 0x0003e20000100a00 */
[----:B0-----:R-:W-:-:S03]  /*925d0*/  IADD3 R24, P2, PT, R17, R11, RZ ;  /* 0x0000000b11187210 */ /* 0x001fc60007f5e0ff */
[----:B------:R-:W-:Y:S02]  /*925e0*/  STL.64 [R1+0x16b8], R28 ;  /* 0x0016b81c01007387 */ /* 0x000fe40000100a00 */
[----:B------:R-:W-:Y:S01]  /*925f0*/  IMAD.X R25, R22, 0x1, R12, P2 ;  /* 0x0000000116197824 */ /* 0x000fe200010e060c */
[----:B-1----:R-:W-:-:S04]  /*92600*/  IADD3 R26, P1, PT, R17, R13, RZ ;  /* 0x0000000d111a7210 */ /* 0x002fc80007f3e0ff */
[----:B------:R0:W-:Y:S01]  /*92610*/  STL.64 [R1+0x1708], R24 ;  /* 0x0017081801007387 */ /* 0x0001e20000100a00 */
[----:B------:R-:W-:Y:S01]  /*92620*/  IMAD.X R27, R22, 0x1, R14, P1 ;  /* 0x00000001161b7824 */ /* 0x000fe200008e060e */
[----:B------:R-:W-:-:S04]  /*92630*/  SHF.R.S32.HI R21, RZ, 0x1f, R20 ;  /* 0x0000001fff157819 */ /* 0x000fc80000011414 */
[----:B------:R1:W-:Y:S01]  /*92640*/  STL.64 [R1+0x1700], R26 ;  /* 0x0017001a01007387 */ /* 0x0003e20000100a00 */
[----:B0-----:R-:W-:-:S05]  /*92650*/  IADD3 R24, P2, PT, R17, R15, RZ ;  /* 0x0000000f11187210 */ /* 0x001fca0007f5e0ff */
[----:B------:R-:W-:Y:S01]  /*92660*/  IMAD.X R25, R22, 0x1, R16, P2 ;  /* 0x0000000116197824 */ /* 0x000fe200010e0610 */
[----:B-1----:R-:W-:-:S04]  /*92670*/  IADD3 R26, P1, PT, R20, R9, RZ ;  /* 0x00000009141a7210 */ /* 0x002fc80007f3e0ff */
[----:B------:R0:W-:Y:S01]  /*92680*/  STL.64 [R1+0x16f8], R24 ;  /* 0x0016f81801007387 */ /* 0x0001e20000100a00 */
[----:B------:R-:W-:Y:S01]  /*92690*/  IMAD.X R27, R21, 0x1, R10, P1 ;  /* 0x00000001151b7824 */ /* 0x000fe200008e060a */
[C---:B------:R-:W-:Y:S01]  /*926a0*/  IADD3 R22, P1, PT, R20.reuse, R13, RZ ;  /* 0x0000000d14167210 */ /* 0x040fe20007f3e0ff */
[C---:B------:R-:W-:Y:S01]  /*926b0*/  VIADD R18, R20.reuse, UR6 ;  /* 0x0000000614127c36 */ /* 0x040fe20008000000 */
[----:B------:R-:W1:Y:S01]  /*926c0*/  LDCU.64 UR6, c[0x0][0x398] ;  /* 0x00007300ff0677ac */ /* 0x000e620008000a00 */
[----:B0-----:R-:W-:-:S05]  /*926d0*/  IADD3 R24, P2, PT, R20, R11, RZ ;  /* 0x0000000b14187210 */ /* 0x001fca0007f5e0ff */
[----:B------:R-:W-:Y:S01]  /*926e0*/  IMAD.X R25, R21, 0x1, R12, P2 ;  /* 0x0000000115197824 */ /* 0x000fe200010e060c */
[----:B------:R-:W-:-:S04]  /*926f0*/  SHF.R.S32.HI R19, RZ, 0x1f, R18 ;  /* 0x0000001fff137819 */ /* 0x000fc80000011412 */
[----:B------:R0:W-:Y:S04]  /*92700*/  STL.64 [R1+0x1728], R24 ;  /* 0x0017281801007387 */ /* 0x0001e80000100a00 */
[----:B------:R-:W-:Y:S01]  /*92710*/  STL.64 [R1+0x1730], R26 ;  /* 0x0017301a01007387 */ /* 0x000fe20000100a00 */
[----:B0-----:R-:W-:-:S05]  /*92720*/  IADD3 R24, P2, PT, R20, R15, RZ ;  /* 0x0000000f14187210 */ /* 0x001fca0007f5e0ff */
[----:B------:R-:W-:Y:S02]  /*92730*/  IMAD.X R25, R21, 0x1, R16, P2 ;  /* 0x0000000115197824 */ /* 0x000fe400010e0610 */
[----:B------:R-:W-:Y:S01]  /*92740*/  VIADD R17, R18, UR4 ;  /* 0x0000000412117c36 */ /* 0x000fe20008000000 */
[----:B------:R-:W0:Y:S01]  /*92750*/  LDCU UR4, c[0x0][0x3b8] ;  /* 0x00007700ff0477ac */ /* 0x000e220008000800 */
[----:B--2---:R-:W-:Y:S01]  /*92760*/  ISETP.LT.AND P4, PT, R23, UR27, !P3 ;  /* 0x0000001b17007c0c */ /* 0x004fe2000df81270 */
[----:B------:R-:W-:Y:S01]  /*92770*/  IMAD.X R23, R21, 0x1, R14, P1 ;  /* 0x0000000115177824 */ /* 0x000fe200008e060e */
[----:B------:R-:W-:Y:S02]  /*92780*/  LOP3.LUT R7, R7, 0xf7ffffff, RZ, 0xc0, !PT ;  /* 0xf7ffffff07077812 */ /* 0x000fe400078ec0ff */
[----:B------:R-:W-:Y:S01]  /*92790*/  LOP3.LUT R0, R0, 0x7fffffff, RZ, 0xc0, !PT ;  /* 0x7fffffff00007812 */ /* 0x000fe200078ec0ff */
[----:B------:R-:W2:Y:S01]  /*927a0*/  LDCU UR27, c[0x0][0x398] ;  /* 0x00007300ff1b77ac */ /* 0x000ea20008000800 */
[----:B------:R3:W-:Y:S04]  /*927b0*/  STL.64 [R1+0x1748], R22 ;  /* 0x0017481601007387 */ /* 0x0007e80000100a00 */
[----:B------:R4:W-:Y:S01]  /*927c0*/  STL.64 [R1+0x1740], R24 ;  /* 0x0017401801007387 */ /* 0x0009e20000100a00 */
[----:B---3--:R-:W-:-:S05]  /*927d0*/  IADD3 R22, P1, PT, R18, R9, RZ ;  /* 0x0000000912167210 */ /* 0x008fca0007f3e0ff */
[----:B------:R-:W-:Y:S01]  /*927e0*/  IMAD.X R23, R19, 0x1, R10, P1 ;  /* 0x0000000113177824 */ /* 0x000fe200008e060a */
[----:B----4-:R-:W-:-:S04]  /*927f0*/  IADD3 R24, P2, PT, R18, R11, RZ ;  /* 0x0000000b12187210 */ /* 0x010fc80007f5e0ff */
[----:B------:R3:W-:Y:S01]  /*92800*/  STL.64 [R1+0x1770], R22 ;  /* 0x0017701601007387 */ /* 0x0007e20000100a00 */
[C---:B------:R-:W-:Y:S01]  /*92810*/  IMAD.X R25, R19.reuse, 0x1, R12, P2 ;  /* 0x0000000113197824 */ /* 0x040fe200010e060c */
[C---:B------:R-:W-:Y:S02]  /*92820*/  IADD3 R20, P2, PT, R18.reuse, R15, RZ ;  /* 0x0000000f12147210 */ /* 0x040fe40007f5e0ff */
[----:B---3--:R-:W-:Y:S02]  /*92830*/  IADD3 R22, P1, PT, R18, R13, RZ ;  /* 0x0000000d12167210 */ /* 0x008fe40007f3e0ff */
[----:B------:R-:W-:Y:S03]  /*92840*/  STL.64 [R1+0x1768], R24 ;  /* 0x0017681801007387 */ /* 0x000fe60000100a00 */
[C---:B------:R-:W-:Y:S02]  /*92850*/  IMAD.X R23, R19.reuse, 0x1, R14, P1 ;  /* 0x0000000113177824 */ /* 0x040fe400008e060e */
[----:B------:R-:W-:Y:S01]  /*92860*/  IMAD.X R21, R19, 0x1, R16, P2 ;  /* 0x0000000113157824 */ /* 0x000fe200010e0610 */
[----:B------:R-:W-:-:S02]  /*92870*/  SHF.R.S32.HI R18, RZ, 0x1f, R17 ;  /* 0x0000001fff127819 */ /* 0x000fc40000011411 */
[----:B------:R3:W-:Y:S04]  /*92880*/  STL.64 [R1+0x1788], R22 ;  /* 0x0017881601007387 */ /* 0x0007e80000100a00 */
[----:B------:R4:W-:Y:S01]  /*92890*/  STL.64 [R1+0x1780], R20 ;  /* 0x0017801401007387 */ /* 0x0009e20000100a00 */
[C---:B---3--:R-:W-:Y:S02]  /*928a0*/  IADD3 R22, P1, PT, R17.reuse, R9, RZ ;  /* 0x0000000911167210 */ /* 0x048fe40007f3e0ff */
[----:B----4-:R-:W-:-:S03]  /*928b0*/  IADD3 R20, P2, PT, R17, R11, RZ ;  /* 0x0000000b11147210 */ /* 0x010fc60007f5e0ff */
[C---:B------:R-:W-:Y:S02]  /*928c0*/  IMAD.X R23, R18.reuse, 0x1, R10, P1 ;  /* 0x0000000112177824 */ /* 0x040fe400008e060a */
[----:B------:R-:W-:-:S03]  /*928d0*/  IMAD.X R21, R18, 0x1, R12, P2 ;  /* 0x0000000112157824 */ /* 0x000fc600010e060c */
[----:B------:R3:W-:Y:S04]  /*928e0*/  STL.64 [R1+0x17b0], R22 ;  /* 0x0017b01601007387 */ /* 0x0007e80000100a00 */
[----:B------:R4:W-:Y:S01]  /*928f0*/  STL.64 [R1+0x17a8], R20 ;  /* 0x0017a81401007387 */ /* 0x0009e20000100a00 */
[C---:B---3--:R-:W-:Y:S02]  /*92900*/  IADD3 R22, P1, PT, R17.reuse, R13, RZ ;  /* 0x0000000d11167210 */ /* 0x048fe40007f3e0ff */
[C---:B----4-:R-:W-:Y:S01]  /*92910*/  IADD3 R20, P2, PT, R17.reuse, R15, RZ ;  /* 0x0000000f11147210 */ /* 0x050fe20007f5e0ff */
[----:B------:R-:W-:Y:S01]  /*92920*/  VIADD R17, R17, UR8 ;  /* 0x0000000811117c36 */ /* 0x000fe20008000000 */
[----:B-1----:R-:W-:Y:S01]  /*92930*/  ISETP.LT.AND P3, PT, R8, UR6, !P3 ;  /* 0x0000000608007c0c */ /* 0x002fe2000df61270 */
[----:B------:R-:W1:Y:S01]  /*92940*/  LDCU UR6, c[0x0][0x3b8] ;  /* 0x00007700ff0677ac */ /* 0x000e620008000800 */
[----:B------:R-:W-:-:S02]  /*92950*/  IMAD.X R23, R18, 0x1, R14, P1 ;  /* 0x0000000112177824 */ /* 0x000fc400008e060e */
[----:B------:R-:W-:Y:S01]  /*92960*/  IMAD.X R21, R18, 0x1, R16, P2 ;  /* 0x0000000112157824 */ /* 0x000fe200010e0610 */
[----:B------:R-:W-:Y:S01]  /*92970*/  SHF.R.S32.HI R18, RZ, 0x1f, R17 ;  /* 0x0000001fff127819 */ /* 0x000fe20000011411 */
[----:B------:R-:W3:Y:S01]  /*92980*/  LDCU UR8, c[0x0][0x3b8] ;  /* 0x00007700ff0877ac */ /* 0x000ee20008000800 */
[----:B------:R4:W-:Y:S04]  /*92990*/  STL.64 [R1+0x17d8], R22 ;  /* 0x0017d81601007387 */ /* 0x0009e80000100a00 */
[----:B------:R0:W-:Y:S01]  /*929a0*/  STL.64 [R1+0x1808], R20 ;  /* 0x0018081401007387 */ /* 0x0001e20000100a00 */
[C---:B----4-:R-:W-:Y:S02]  /*929b0*/  IADD3 R22, P2, PT, R17.reuse, R9, RZ ;  /* 0x0000000911167210 */ /* 0x050fe40007f5e0ff */
[----:B0-----:R-:W-:-:S03]  /*929c0*/  IADD3 R20, P1, PT, R17, R11, RZ ;  /* 0x0000000b11147210 */ /* 0x001fc60007f3e0ff */
[C---:B------:R-:W-:Y:S02]  /*929d0*/  IMAD.X R23, R18.reuse, 0x1, R10, P2 ;  /* 0x0000000112177824 */ /* 0x040fe400010e060a */
[----:B------:R-:W-:-:S03]  /*929e0*/  IMAD.X R21, R18, 0x1, R12, P1 ;  /* 0x0000000112157824 */ /* 0x000fc600008e060c */
[----:B------:R0:W-:Y:S04]  /*929f0*/  STL.64 [R1+0x17d0], R22 ;  /* 0x0017d01601007387 */ /* 0x0001e80000100a00 */
[----:B------:R4:W-:Y:S01]  /*92a00*/  STL.64 [R1+0x1800], R20 ;  /* 0x0018001401007387 */ /* 0x0009e20000100a00 */
[C---:B0-----:R-:W-:Y:S02]  /*92a10*/  IADD3 R22, P2, PT, R17.reuse, R13, RZ ;  /* 0x0000000d11167210 */ /* 0x041fe40007f5e0ff */
[C---:B----4-:R-:W-:Y:S01]  /*92a20*/  IADD3 R20, P1, PT, R17.reuse, R15, RZ ;  /* 0x0000000f11147210 */ /* 0x050fe20007f3e0ff */
[----:B------:R-:W-:Y:S01]  /*92a30*/  VIADD R17, R17, UR4 ;  /* 0x0000000411117c36 */ /* 0x000fe20008000000 */
[----:B------:R-:W0:Y:S01]  /*92a40*/  LDCU UR4, c[0x0][0x3b8] ;  /* 0x00007700ff0477ac */ /* 0x000e220008000800 */
[----:B------:R-:W-:-:S02]  /*92a50*/  IMAD.X R23, R18, 0x1, R14, P2 ;  /* 0x0000000112177824 */ /* 0x000fc400010e060e */
[----:B------:R-:W-:Y:S01]  /*92a60*/  IMAD.X R21, R18, 0x1, R16, P1 ;  /* 0x0000000112157824 */ /* 0x000fe200008e0610 */
[----:B------:R-:W-:Y:S02]  /*92a70*/  SHF.R.S32.HI R18, RZ, 0x1f, R17 ;  /* 0x0000001fff127819 */ /* 0x000fe40000011411 */
        /* <DEDUP_REMOVED lines=10> */
[----:B-1----:R-:W-:Y:S01]  /*92b20*/  VIADD R17, R17, UR6 ;  /* 0x0000000611117c36 */ /* 0x002fe20008000000 */
[----:B------:R-:W0:Y:S01]  /*92b30*/  LDCU UR6, c[0x0][0x3b8] ;  /* 0x00007700ff0677ac */ /* 0x000e220008000800 */
[----:B------:R-:W-:-:S02]  /*92b40*/  IMAD.X R23, R18, 0x1, R14, P2 ;  /* 0x0000000112177824 */ /* 0x000fc400010e060e */
[----:B------:R-:W-:Y:S01]  /*92b50*/  IMAD.X R21, R18, 0x1, R16, P1 ;  /* 0x0000000112157824 */ /* 0x000fe200008e0610 */
[----:B------:R-:W-:Y:S02]  /*92b60*/  SHF.R.S32.HI R18, RZ, 0x1f, R17 ;  /* 0x0000001fff127819 */ /* 0x000fe40000011411 */
[----:B------:R1:W-:Y:S04]  /*92b70*/  STL.64 [R1+0x1868], R22 ;  /* 0x0018681601007387 */ /* 0x0003e80000100a00 */
[----:B------:R4:W-:Y:S01]  /*92b80*/  STL.64 [R1+0x18c0], R20 ;  /* 0x0018c01401007387 */ /* 0x0009e20000100a00 */
[C---:B-1----:R-:W-:Y:S02]  /*92b90*/  IADD3 R22, P2, PT, R17.reuse, R9, RZ ;  /* 0x0000000911167210 */ /* 0x042fe40007f5e0ff */
[----:B----4-:R-:W-:-:S03]  /*92ba0*/  IADD3 R20, P1, PT, R17, R11, RZ ;  /* 0x0000000b11147210 */ /* 0x010fc60007f3e0ff */
[C---:B------:R-:W-:Y:S02]  /*92bb0*/  IMAD.X R23, R18.reuse, 0x1, R10, P2 ;  /* 0x0000000112177824 */ /* 0x040fe400010e060a */
[----:B------:R-:W-:-:S03]  /*92bc0*/  IMAD.X R21, R18, 0x1, R12, P1 ;  /* 0x0000000112157824 */ /* 0x000fc600008e060c */
[----:B------:R1:W-:Y:S04]  /*92bd0*/  STL.64 [R1+0x1860], R22 ;  /* 0x0018601601007387 */ /* 0x0003e80000100a00 */
[----:B------:R4:W-:Y:S01]  /*92be0*/  STL.64 [R1+0x18b8], R20 ;  /* 0x0018b81401007387 */ /* 0x0009e20000100a00 */
[C---:B-1----:R-:W-:Y:S02]  /*92bf0*/  IADD3 R22, P2, PT, R17.reuse, R13, RZ ;  /* 0x0000000d11167210 */ /* 0x042fe40007f5e0ff */
[C---:B----4-:R-:W-:Y:S01]  /*92c00*/  IADD3 R20, P1, PT, R17.reuse, R15, RZ ;  /* 0x0000000f11147210 */ /* 0x050fe20007f3e0ff */
[----:B------:R-:W-:Y:S01]  /*92c10*/  VIADD R17, R17, UR4 ;  /* 0x0000000411117c36 */ /* 0x000fe20008000000 */
[----:B------:R-:W1:Y:S01]  /*92c20*/  LDCU UR4, c[0x0][0x3b8] ;  /* 0x00007700ff0477ac */ /* 0x000e620008000800 */
        /* <DEDUP_REMOVED lines=44> */
[----:B------:R-:W-:Y:S02]  /*92ef0*/  @P4 LOP3.LUT R7, R7, 0x8000000, RZ, 0xfc, !PT ;  /* 0x0800000007074812 */ /* 0x000fe400078efcff */
[----:B------:R-:W-:Y:S01]  /*92f00*/  LOP3.LUT R2, R2, 0x7fffffff, RZ, 0xc0, !PT ;  /* 0x7fffffff02027812 */ /* 0x000fe200078ec0ff */
[----:B------:R-:W-:-:S02]  /*92f10*/  IMAD.X R23, R18, 0x1, R14, P2 ;  /* 0x0000000112177824 */ /* 0x000fc400010e060e */
[----:B------:R-:W-:Y:S01]  /*92f20*/  IMAD.X R21, R18, 0x1, R16, P1 ;  /* 0x0000000112157824 */ /* 0x000fe200008e0610 */
[----:B------:R-:W-:Y:S01]  /*92f30*/  SHF.R.S32.HI R18, RZ, 0x1f, R17 ;  /* 0x0000001fff127819 */ /* 0x000fe20000011411 */
[----:B------:R-:W1:Y:S01]  /*92f40*/  LDCU UR6, c[0x0][0x398] ;  /* 0x00007300ff0677ac */ /* 0x000e620008000800 */
        /* <DEDUP_REMOVED lines=10> */
[----:B---3--:R-:W-:Y:S01]  /*92ff0*/  VIADD R17, R17, UR8 ;  /* 0x0000000811117c36 */ /* 0x008fe20008000000 */
[----:B------:R-:W-:Y:S01]  /*93000*/  LOP3.LUT R7, R7, 0xfbffffff, RZ, 0xc0, !PT ;  /* 0xfbffffff07077812 */ /* 0x000fe200078ec0ff */
[----:B------:R-:W0:Y:S01]  /*93010*/  LDCU UR8, c[0x0][0x398] ;  /* 0x00007300ff0877ac */ /* 0x000e220008000800 */
[----:B------:R-:W-:-:S02]  /*93020*/  IMAD.X R23, R18, 0x1, R14, P2 ;  /* 0x0000000112177824 */ /* 0x000fc400010e060e */
[----:B------:R-:W-:Y:S01]  /*93030*/  IMAD.X R21, R18, 0x1, R16, P1 ;  /* 0x0000000112157824 */ /* 0x000fe200008e0610 */
[----:B------:R-:W-:Y:S02]  /*93040*/  SHF.R.S32.HI R18, RZ, 0x1f, R17 ;  /* 0x0000001fff127819 */ /* 0x000fe40000011411 */
[----:B------:R3:W-:Y:S04]  /*93050*/  STL.64 [R1+0x1a70], R22 ;  /* 0x001a701601007387 */ /* 0x0007e80000100a00 */
[----:B------:R4:W-:Y:S04]  /*93060*/  STL.64 [R1+0x1a98], R20 ;  /* 0x001a981401007387 */ /* 0x0009e80000100a00 */
[----:B------:R0:W-:Y:S01]  /*93070*/  STL [R1+0x34f0], R11 ;  /* 0x0034f00b01007387 */ /* 0x0001e20000100800 */
[----:B---3--:R-:W-:-:S02]  /*93080*/  IADD3 R22, P2, PT, R17, R9, RZ ;  /* 0x0000000911167210 */ /* 0x008fc40007f5e0ff */
[----:B----4-:R-:W-:Y:S02]  /*93090*/  IADD3 R20, P1, PT, R17, R11, RZ ;  /* 0x0000000b11147210 */ /* 0x010fe40007f3e0ff */
[----:B0-----:R-:W3:Y:S01]  /*930a0*/  LDL R11, [R1+0x1f94] ;  /* 0x001f9400010b7983 */ /* 0x001ee20000100800 */
[C---:B------:R-:W-:Y:S02]  /*930b0*/  IMAD.X R23, R18.reuse, 0x1, R10, P2 ;  /* 0x0000000112177824 */ /* 0x040fe400010e060a */
[----:B------:R-:W-:-:S03]  /*930c0*/  IMAD.X R21, R18, 0x1, R12, P1 ;  /* 0x0000000112157824 */ /* 0x000fc600008e060c */
[----:B------:R0:W-:Y:S04]  /*930d0*/  STL.64 [R1+0x1a68], R22 ;  /* 0x001a681601007387 */ /* 0x0001e80000100a00 */
[----:B------:R4:W-:Y:S01]  /*930e0*/  STL [R1+0x34f4], R13 ;  /* 0x0034f40d01007387 */ /* 0x0009e20000100800 */
[----:B0-----:R-:W-:-:S03]  /*930f0*/  IADD3 R22, P2, PT, R17, R13, RZ ;  /* 0x0000000d11167210 */ /* 0x001fc60007f5e0ff */
[----:B----4-:R-:W4:Y:S04]  /*93100*/  LDL R13, [R1+0x1f90] ;  /* 0x001f9000010d7983 */ /* 0x010f280000100800 */
[----:B------:R-:W2:Y:S04]  /*93110*/  LDL.LU R8, [R1+0x3494] ;  /* 0x0034940001087983 */ /* 0x000ea80000300800 */
[----:B------:R0:W-:Y:S04]  /*93120*/  STL [R1+0x34f8], R12 ;  /* 0x0034f80c01007387 */ /* 0x0001e80000100800 */
[----:B0-----:R-:W2:Y:S04]  /*93130*/  LDL R12, [R1+0x10ac] ;  /* 0x0010ac00010c7983 */ /* 0x001ea80000100800 */
[----:B------:R0:W-:Y:S04]  /*93140*/  STL.64 [R1+0x1a90], R20 ;  /* 0x001a901401007387 */ /* 0x0001e80000100a00 */
[----:B------:R1:W-:Y:S01]  /*93150*/  STL [R1+0x34fc], R15 ;  /* 0x0034fc0f01007387 */ /* 0x0003e20000100800 */
[----:B0-----:R-:W-:-:S03]  /*93160*/  IADD3 R20, P1, PT, R17, R15, RZ ;  /* 0x0000000f11147210 */ /* 0x001fc60007f3e0ff */
[----:B-1----:R-:W3:Y:S01]  /*93170*/  LDL R15, [R1+0x10a8] ;  /* 0x0010a800010f7983 */ /* 0x002ee20000100800 */
[C---:B------:R-:W-:Y:S02]  /*93180*/  IMAD.X R23, R18.reuse, 0x1, R14, P2 ;  /* 0x0000000112177824 */ /* 0x040fe400010e060e */
[----:B------:R-:W-:Y:S02]  /*93190*/  VIADD R26, R17, UR4 ;  /* 0x00000004111a7c36 */ /* 0x000fe40008000000 */
[----:B------:R-:W-:Y:S01]  /*931a0*/  IMAD.X R21, R18, 0x1, R16, P1 ;  /* 0x0000000112157824 */ /* 0x000fe200008e0610 */
[----:B------:R0:W-:Y:S04]  /*931b0*/  STL [R1+0x3500], R14 ;  /* 0x0035000e01007387 */ /* 0x0001e80000100800 */
[----:B------:R1:W-:Y:S04]  /*931c0*/  STL [R1+0x3504], R16 ;  /* 0x0035041001007387 */ /* 0x0003e80000100800 */
[----:B------:R-:W-:Y:S04]  /*931d0*/  STL.64 [R1+0x1ac0], R22 ;  /* 0x001ac01601007387 */ /* 0x000fe80000100a00 */
[----:B------:R-:W-:Y:S04]  /*931e0*/  STL.64 [R1+0x1b08], R20 ;  /* 0x001b081401007387 */ /* 0x000fe80000100a00 */
[----:B------:R1:W-:Y:S01]  /*931f0*/  STL [R1+0x3508], R9 ;  /* 0x0035080901007387 */ /* 0x0003e20000100800 */
[----:B------:R-:W-:-:S02]  /*93200*/  @P3 LOP3.LUT R7, R7, 0x4000000, RZ, 0xfc, !PT ;  /* 0x0400000007073812 */ /* 0x000fc400078efcff */
[----:B0-----:R-:W-:Y:S02]  /*93210*/  SHF.R.S32.HI R14, RZ, 0x1f, R26 ;  /* 0x0000001fff0e7819 */ /* 0x001fe4000001141a */
[----:B-1----:R-:W-:Y:S02]  /*93220*/  IADD3 R16, P1, PT, R26, R9, RZ ;  /* 0x000000091a107210 */ /* 0x002fe40007f3e0ff */
[----:B------:R-:W3:Y:S03]  /*93230*/  LDL.LU R9, [R1+0x3498] ;  /* 0x0034980001097983 */ /* 0x000ee60000300800 */
[----:B------:R-:W-:Y:S01]  /*93240*/  IMAD.X R17, R14, 0x1, R10, P1 ;  /* 0x000000010e117824 */ /* 0x000fe200008e060a */
[----:B------:R-:W-:Y:S01]  /*93250*/  LOP3.LUT R7, R7, 0xfdffffff, RZ, 0xc0, !PT ;  /* 0xfdffffff07077812 */ /* 0x000fe200078ec0ff */
[----:B------:R0:W-:Y:S04]  /*93260*/  STL [R1+0x350c], R10 ;  /* 0x00350c0a01007387 */ /* 0x0001e80000100800 */
[----:B------:R-:W-:Y:S01]  /*93270*/  STL.64 [R1+0x1ab8], R16 ;  /* 0x001ab81001007387 */ /* 0x000fe20000100a00 */
[----:B----4-:R-:W-:-:S02]  /*93280*/  ISETP.LT.AND P1, PT, R13, UR11, !P0 ;  /* 0x0000000b0d007c0c */ /* 0x010fc4000c721270 */
[----:B--2---:R-:W-:Y:S01]  /*93290*/  ISETP.LT.AND P2, PT, R12, UR15, !P0 ;  /* 0x0000000f0c007c0c */ /* 0x004fe2000c741270 */
[----:B------:R-:W1:-:S12]  /*932a0*/  LDCU UR15, c[0x0][0x398] ;  /* 0x00007300ff0f77ac */ /* 0x000e580008000800 */
[----:B------:R-:W-:-:S04]  /*932b0*/  @P2 LOP3.LUT R7, R7, 0x2000000, RZ, 0xfc, !PT ;  /* 0x0200000007072812 */ /* 0x000fc800078efcff */
[----:B------:R-:W-:-:S04]  /*932c0*/  LOP3.LUT R7, R7, 0xfeffffff, RZ, 0xc0, !PT ;  /* 0xfeffffff07077812 */ /* 0x000fc800078ec0ff */
[----:B------:R-:W-:Y:S02]  /*932d0*/  @P1 LOP3.LUT R7, R7, 0x1000000, RZ, 0xfc, !PT ;  /* 0x0100000007071812 */ /* 0x000fe400078efcff */
[----:B---3--:R-:W-:Y:S02]  /*932e0*/  ISETP.LT.AND P1, PT, R11, UR10, !P0 ;  /* 0x0000000a0b007c0c */ /* 0x008fe4000c721270 */
[----:B------:R-:W-:Y:S01]  /*932f0*/  ISETP.LT.AND P0, PT, R15, UR24, !P0 ;  /* 0x000000180f007c0c */ /* 0x000fe2000c701270 */
[----:B------:R-:W2:Y:S01]  /*93300*/  LDCU.64 UR10, c[0x0][0x398] ;  /* 0x00007300ff0a77ac */ /* 0x000ea20008000a00 */
[----:B------:R-:W-:-:S09]  /*93310*/  LOP3.LUT R7, R7, 0xff7fffff, RZ, 0xc0, !PT ;  /* 0xff7fffff07077812 */ /* 0x000fd200078ec0ff */
[----:B------:R-:W-:-:S04]  /*93320*/  @P1 LOP3.LUT R7, R7, 0x800000, RZ, 0xfc, !PT ;  /* 0x0080000007071812 */ /* 0x000fc800078efcff */
[----:B------:R-:W-:-:S04]  /*93330*/  LOP3.LUT R7, R7, 0xffbfffff, RZ, 0xc0, !PT ;  /* 0xffbfffff07077812 */ /* 0x000fc800078ec0ff */
[----:B------:R-:W-:Y:S02]  /*93340*/  @P0 LOP3.LUT R7, R7, 0x400000, RZ, 0xfc, !PT ;  /* 0x0040000007070812 */ /* 0x000fe400078efcff */
[----:B------:R-:W-:Y:S01]  /*93350*/  ISETP.GE.AND P0, PT, R8, UR5, PT ;  /* 0x0000000508007c0c */ /* 0x000fe2000bf06270 */
[----:B------:R-:W3:Y:S01]  /*93360*/  LDCU.64 UR4, c[0x0][0x398] ;  /* 0x00007300ff0477ac */ /* 0x000ee20008000a00 */
[----:B------:R-:W4:Y:S02]  /*93370*/  LDL.LU R8, [R1+0x349c] ;  /* 0x00349c0001087983 */ /* 0x000f240000300800 */
[----:B------:R-:W-:Y:S02]  /*93380*/  ISETP.LT.AND P3, PT, R12, UR12, !P0 ;  /* 0x0000000c0c007c0c */ /* 0x000fe4000c761270 */
[----:B------:R-:W-:Y:S02]  /*93390*/  ISETP.LT.AND P2, PT, R13, UR19, !P0 ;  /* 0x000000130d007c0c */ /* 0x000fe4000c741270 */
[----:B------:R-:W-:-:S02]  /*933a0*/  LOP3.LUT R7, R7, 0xffdfffff, RZ, 0xc0, !PT ;  /* 0xffdfffff07077812 */ /* 0x000fc400078ec0ff */
[----:B------:R-:W-:Y:S01]  /*933b0*/  ISETP.LT.AND P1, PT, R11, UR54, !P0 ;  /* 0x000000360b007c0c */ /* 0x000fe2000c721270 */
[----:B------:R-:W0:Y:S06]  /*933c0*/  LDCU UR12, c[0x0][0x398] ;  /* 0x00007300ff0c77ac */ /* 0x000e2c0008000800 */
[----:B------:R-:W-:Y:S02]  /*933d0*/  @P3 LOP3.LUT R7, R7, 0x200000, RZ, 0xfc, !PT ;  /* 0x0020000007073812 */ /* 0x000fe400078efcff */
[----:B------:R-:W-:Y:S01]  /*933e0*/  LOP3.LUT R3, R3, 0x7fffffff, RZ, 0xc0, !PT ;  /* 0x7fffffff03037812 */ /* 0x000fe200078ec0ff */
[----:B------:R-:W0:Y:S01]  /*933f0*/  LDCU UR54, c[0x0][0x398] ;  /* 0x00007300ff3677ac */ /* 0x000e220008000800 */
[----:B------:R-:W-:-:S02]  /*93400*/  LOP3.LUT R7, R7, 0xffefffff, RZ, 0xc0, !PT ;  /* 0xffefffff07077812 */ /* 0x000fc400078ec0ff */
[----:B--2---:R-:W-:Y:S01]  /*93410*/  ISETP.LT.AND P0, PT, R15, UR10, !P0 ;  /* 0x0000000a0f007c0c */ /* 0x004fe2000c701270 */
[----:B------:R-:W2:Y:S01]  /*93420*/  LDCU UR10, c[0x0][0x398] ;  /* 0x00007300ff0a77ac */ /* 0x000ea20008000800 */
[----:B------:R-:W-:-:S04]  /*93430*/  @P2 LOP3.LUT R7, R7, 0x100000, RZ, 0xfc, !PT ;  /* 0x0010000007072812 */ /* 0x000fc800078efcff */
[----:B------:R-:W-:-:S04]  /*93440*/  LOP3.LUT R7, R7, 0xfff7ffff, RZ, 0xc0, !PT ;  /* 0xfff7ffff07077812 */ /* 0x000fc800078ec0ff */
[----:B------:R-:W-:-:S04]  /*93450*/  @P1 LOP3.LUT R7, R7, 0x80000, RZ, 0xfc, !PT ;  /* 0x0008000007071812 */ /* 0x000fc800078efcff */
[----:B------:R-:W-:-:S04]  /*93460*/  LOP3.LUT R7, R7, 0xfffbffff, RZ, 0xc0, !PT ;  /* 0xfffbffff07077812 */ /* 0x000fc800078ec0ff */
[----:B------:R-:W-:Y:S02]  /*93470*/  @P0 LOP3.LUT R7, R7, 0x40000, RZ, 0xfc, !PT ;  /* 0x0004000007070812 */ /* 0x000fe400078efcff */
[----:B------:R-:W-:Y:S01]  /*93480*/  ISETP.GE.AND P0, PT, R9, UR9, PT ;  /* 0x0000000909007c0c */ /* 0x000fe2000bf06270 */
[----:B------:R-:W0:Y:S01]  /*93490*/  LDCU UR9, c[0x0][0x398] ;  /* 0x00007300ff0977ac */ /* 0x000e220008000800 */
[----:B------:R-:W2:Y:S02]  /*934a0*/  LDL.LU R9, [R1+0x34a0] ;  /* 0x0034a00001097983 */ /* 0x000ea40000300800 */
[----:B------:R-:W-:Y:S02]  /*934b0*/  ISETP.LT.AND P3, PT, R12, UR14, !P0 ;  /* 0x0000000e0c007c0c */ /* 0x000fe4000c761270 */
[----:B------:R-:W-:Y:S02]  /*934c0*/  ISETP.LT.AND P2, PT, R13, UR17, !P0 ;  /* 0x000000110d007c0c */ /* 0x000fe4000c741270 */
[----:B------:R-:W-:-:S02]  /*934d0*/  LOP3.LUT R7, R7, 0xfffdffff, RZ, 0xc0, !PT ;  /* 0xfffdffff07077812 */ /* 0x000fc400078ec0ff */
[----:B------:R-:W-:Y:S01]  /*934e0*/  ISETP.LT.AND P1, PT, R11, UR18, !P0 ;  /* 0x000000120b007c0c */ /* 0x000fe2000c721270 */
[----:B------:R-:W0:Y:S01]  /*934f0*/  LDCU UR14, c[0x0][0x398] ;  /* 0x00007300ff0e77ac */ /* 0x000e220008000800 */
[----:B------:R-:W0:Y:S05]  /*93500*/  LDCU UR17, c[0x0][0x398] ;  /* 0x00007300ff1177ac */ /* 0x000e2a0008000800 */
[----:B------:R-:W-:Y:S01]  /*93510*/  @P3 LOP3.LUT R7, R7, 0x20000, RZ, 0xfc, !PT ;  /* 0x0002000007073812 */ /* 0x000fe200078efcff */
[----:B------:R-:W0:Y:S03]  /*93520*/  LDCU.64 UR18, c[0x0][0x398] ;  /* 0x00007300ff1277ac */ /* 0x000e260008000a00 */
[----:B------:R-:W-:-:S02]  /*93530*/  LOP3.LUT R7, R7, 0xfffeffff, RZ, 0xc0, !PT ;  /* 0xfffeffff07077812 */ /* 0x000fc400078ec0ff */
[----:B---3--:R-:W-:Y:S01]  /*93540*/  ISETP.LT.AND P0, PT, R15, UR4, !P0 ;  /* 0x000000040f007c0c */ /* 0x008fe2000c701270 */
[----:B------:R-:W3:Y:S01]  /*93550*/  LDCU UR4, c[0x0][0x398] ;  /* 0x00007300ff0477ac */ /* 0x000ee20008000800 */
[----:B------:R-:W-:-:S04]  /*93560*/  @P2 LOP3.LUT R7, R7, 0x10000, RZ, 0xfc, !PT ;  /* 0x0001000007072812 */ /* 0x000fc800078efcff */
[----:B------:R-:W-:-:S04]  /*93570*/  LOP3.LUT R7, R7, 0xffff7fff, RZ, 0xc0, !PT ;  /* 0xffff7fff07077812 */ /* 0x000fc800078ec0ff */
[----:B------:R-:W-:-:S04]  /*93580*/  @P1 LOP3.LUT R7, R7, 0x8000, RZ, 0xfc, !PT ;  /* 0x0000800007071812 */ /* 0x000fc800078efcff */
[----:B------:R-:W-:-:S04]  /*93590*/  LOP3.LUT R7, R7, 0xffffbfff, RZ, 0xc0, !PT ;  /* 0xffffbfff07077812 */ /* 0x000fc800078ec0ff */
[----:B------:R-:W-:Y:S02]  /*935a0*/  @P0 LOP3.LUT R7, R7, 0x4000, RZ, 0xfc, !PT ;  /* 0x0000400007070812 */ /* 0x000fe400078efcff */
[----:B----4-:R-:W-:Y:S02]  /*935b0*/  ISETP.GE.AND P0, PT, R8, UR7, PT ;  /* 0x0000000708007c0c */ /* 0x010fe4000bf06270 */
[----:B------:R-:W-:Y:S01]  /*935c0*/  LOP3.LUT R7, R7, 0xffffdfff, RZ, 0xc0, !PT ;  /* 0xffffdfff07077812 */ /* 0x000fe200078ec0ff */
[----:B------:R-:W4:Y:S04]  /*935d0*/  LDL.LU R8, [R1+0x34a4] ;  /* 0x0034a40001087983 */ /* 0x000f280000300800 */
[----:B0-----:R-:W3:Y:S01]  /*935e0*/  LDL.LU R10, [R1+0x34a8] ;  /* 0x0034a800010a7983 */ /* 0x001ee20000300800 */
[----:B------:R-:W-:-:S02]  /*935f0*/  ISETP.LT.AND P3, PT, R12, UR20, !P0 ;  /* 0x000000140c007c0c */ /* 0x000fc4000c761270 */
[----:B------:R-:W-:Y:S02]  /*93600*/  ISETP.LT.AND P2, PT, R13, UR21, !P0 ;  /* 0x000000150d007c0c */ /* 0x000fe4000c741270 */
[----:B------:R-:W-:Y:S01]  /*93610*/  ISETP.LT.AND P1, PT, R11, UR53, !P0 ;  /* 0x000000350b007c0c */ /* 0x000fe2000c721270 */
[----:B------:R-:W3:Y:S01]  /*93620*/  LDL.LU R28, [R1+0x30] ;  /* 0x00003000011c7983 */ /* 0x000ee20000300800 */
[----:B------:R-:W0:Y:S07]  /*93630*/  LDCU UR7, c[0x0][0x398] ;  /* 0x00007300ff0777ac */ /* 0x000e2e0008000800 */
[----:B------:R-:W-:-:S02]  /*93640*/  @P3 LOP3.LUT R7, R7, 0x2000, RZ, 0xfc, !PT ;  /* 0x0000200007073812 */ /* 0x000fc400078efcff */
[----:B------:R-:W-:Y:S01]  /*93650*/  ISETP.LT.AND P0, PT, R15, UR18, !P0 ;  /* 0x000000120f007c0c */ /* 0x000fe2000c701270 */
[----:B------:R-:W0:Y:S01]  /*93660*/  LDCU.64 UR20, c[0x0][0x398] ;  /* 0x00007300ff1477ac */ /* 0x000e220008000a00 */
[----:B------:R-:W3:Y:S01]  /*93670*/  LDL.LU R29, [R1+0x34] ;  /* 0x00003400011d7983 */ /* 0x000ee20000300800 */
[----:B------:R-:W-:Y:S01]  /*93680*/  LOP3.LUT R7, R7, 0xffffefff, RZ, 0xc0, !PT ;  /* 0xffffefff07077812 */ /* 0x000fe200078ec0ff */
[----:B------:R-:W0:Y:S01]  /*93690*/  LDCU UR18, c[0x0][0x398] ;  /* 0x00007300ff1277ac */ /* 0x000e220008000800 */
[----:B------:R-:W0:Y:S02]  /*936a0*/  LDCU UR53, c[0x0][0x398] ;  /* 0x00007300ff3577ac */ /* 0x000e240008000800 */
[----:B------:R-:W-:-:S04]  /*936b0*/  @P2 LOP3.LUT R7, R7, 0x1000, RZ, 0xfc, !PT ;  /* 0x0000100007072812 */ /* 0x000fc800078efcff */
[----:B------:R-:W-:-:S04]  /*936c0*/  LOP3.LUT R7, R7, 0xfffff7ff, RZ, 0xc0, !PT ;  /* 0xfffff7ff07077812 */ /* 0x000fc800078ec0ff */
[----:B------:R-:W-:-:S04]  /*936d0*/  @P1 LOP3.LUT R7, R7, 0x800, RZ, 0xfc, !PT ;  /* 0x0000080007071812 */ /* 0x000fc800078efcff */
[----:B------:R-:W-:-:S04]  /*936e0*/  LOP3.LUT R7, R7, 0xfffffbff, RZ, 0xc0, !PT ;  /* 0xfffffbff07077812 */ /* 0x000fc800078ec0ff */
[----:B------:R-:W-:Y:S02]  /*936f0*/  @P0 LOP3.LUT R7, R7, 0x400, RZ, 0xfc, !PT ;  /* 0x0000040007070812 */ /* 0x000fe400078efcff */
[----:B--2---:R-:W-:Y:S01]  /*93700*/  ISETP.GE.AND P0, PT, R9, UR25, PT ;  /* 0x0000001909007c0c */ /* 0x004fe2000bf06270 */
[----:B------:R-:W2:Y:S01]  /*93710*/  LDCU.64 UR24, c[0x0][0x398] ;  /* 0x00007300ff1877ac */ /* 0x000ea20008000a00 */
[----:B------:R-:W2:Y:S02]  /*93720*/  LDL.LU R9, [R1+0x34ac] ;  /* 0x0034ac0001097983 */ /* 0x000ea40000300800 */
[----:B------:R-:W-:Y:S02]  /*93730*/  ISETP.LT.AND P3, PT, R12, UR51, !P0 ;  /* 0x000000330c007c0c */ /* 0x000fe4000c761270 */
[----:B------:R-:W-:Y:S02]  /*93740*/  ISETP.LT.AND P2, PT, R13, UR52, !P0 ;  /* 0x000000340d007c0c */ /* 0x000fe4000c741270 */
[----:B------:R-:W-:-:S02]  /*93750*/  LOP3.LUT R7, R7, 0xfffffdff, RZ, 0xc0, !PT ;  /* 0xfffffdff07077812 */ /* 0x000fc400078ec0ff */
[----:B------:R-:W-:Y:S01]  /*93760*/  ISETP.LT.AND P1, PT, R11, UR16, !P0 ;  /* 0x000000100b007c0c */ /* 0x000fe2000c721270 */
[----:B------:R-:W1:Y:S01]  /*93770*/  LDCU UR52, c[0x0][0x398] ;  /* 0x00007300ff3477ac */ /* 0x000e620008000800 */
[----:B------:R-:W1:Y:S05]  /*93780*/  LDCU UR51, c[0x0][0x398] ;  /* 0x00007300ff3377ac */ /* 0x000e6a0008000800 */
[----:B------:R-:W-:Y:S01]  /*93790*/  @P3 LOP3.LUT R7, R7, 0x200, RZ, 0xfc, !PT ;  /* 0x0000020007073812 */ /* 0x000fe200078efcff */
[----:B------:R-:W1:Y:S03]  /*937a0*/  LDCU UR16, c[0x0][0x398] ;  /* 0x00007300ff1077ac */ /* 0x000e660008000800 */
[----:B------:R-:W-:-:S02]  /*937b0*/  LOP3.LUT R7, R7, 0xfffffeff, RZ, 0xc0, !PT ;  /* 0xfffffeff07077812 */ /* 0x000fc400078ec0ff */
[----:B0-----:R-:W-:Y:S01]  /*937c0*/  ISETP.LT.AND P0, PT, R15, UR20, !P0 ;  /* 0x000000140f007c0c */ /* 0x001fe2000c701270 */
[----:B------:R-:W0:Y:S01]  /*937d0*/  LDCU UR20, c[0x0][0x398] ;  /* 0x00007300ff1477ac */ /* 0x000e220008000800 */
[----:B------:R-:W-:-:S04]  /*937e0*/  @P2 LOP3.LUT R7, R7, 0x100, RZ, 0xfc, !PT ;  /* 0x0000010007072812 */ /* 0x000fc800078efcff */
[----:B------:R-:W-:-:S04]  /*937f0*/  LOP3.LUT R7, R7, 0xffffff7f, RZ, 0xc0, !PT ;  /* 0xffffff7f07077812 */ /* 0x000fc800078ec0ff */
[----:B------:R-:W-:-:S04]  /*93800*/  @P1 LOP3.LUT R7, R7, 0x80, RZ, 0xfc, !PT ;  /* 0x0000008007071812 */ /* 0x000fc800078efcff */
[----:B------:R-:W-:-:S04]  /*93810*/  LOP3.LUT R7, R7, 0xffffffbf, RZ, 0xc0, !PT ;  /* 0xffffffbf07077812 */ /* 0x000fc800078ec0ff */
[----:B------:R-:W-:-:S04]  /*93820*/  @P0 LOP3.LUT R7, R7, 0x40, RZ, 0xfc, !PT ;  /* 0x0000004007070812 */ /* 0x000fc800078efcff */
[----:B------:R-:W-:Y:S02]  /*93830*/  LOP3.LUT R7, R7, 0xffffffdf, RZ, 0xc0, !PT ;  /* 0xffffffdf07077812 */ /* 0x000fe400078ec0ff */
[----:B----4-:R-:W-:Y:S01]  /*93840*/  ISETP.GE.AND P0, PT, R8, UR11, PT ;  /* 0x0000000b08007c0c */ /* 0x010fe2000bf06270 */
[----:B------:R-:W4:Y:S01]  /*93850*/  LDCU UR11, c[0x0][0x398] ;  /* 0x00007300ff0b77ac */ /* 0x000f220008000800 */
[----:B------:R-:W4:Y:S04]  /*93860*/  LDL.LU R8, [R1] ;  /* 0x0000000001087983 */ /* 0x000f280000300800 */
[----:B------:R-:W4:Y:S01]  /*93870*/  LDL.LU R27, [R1+0x38] ;  /* 0x00003800011b7983 */ /* 0x000f220000300800 */
[----:B------:R-:W-:Y:S02]  /*93880*/  ISETP.LT.AND P3, PT, R12, UR48, !P0 ;  /* 0x000000300c007c0c */ /* 0x000fe4000c761270 */
[----:B------:R-:W-:-:S02]  /*93890*/  ISETP.LT.AND P2, PT, R13, UR49, !P0 ;  /* 0x000000310d007c0c */ /* 0x000fc4000c741270 */
[----:B------:R-:W-:Y:S01]  /*938a0*/  ISETP.LT.AND P1, PT, R11, UR50, !P0 ;  /* 0x000000320b007c0c */ /* 0x000fe2000c721270 */
[----:B------:R-:W4:Y:S08]  /*938b0*/  LDL.LU R20, [R1+0x3c] ;  /* 0x00003c0001147983 */ /* 0x000f300000300800 */
[----:B------:R-:W-:Y:S01]  /*938c0*/  @P3 LOP3.LUT R7, R7, 0x20, RZ, 0xfc, !PT ;  /* 0x0000002007073812 */ /* 0x000fe200078efcff */
[----:B------:R-:W0:Y:S01]  /*938d0*/  LDCU.64 UR48, c[0x0][0x398] ;  /* 0x00007300ff3077ac */ /* 0x000e220008000a00 */
[----:B---3--:R-:W-:Y:S01]  /*938e0*/  F2FP.SATFINITE.E5M2.F32.PACK_AB_MERGE_C R25, R29, R28, RZ ;  /* 0x0000001c1d19723e */ /* 0x008fe200048060ff */
[----:B------:R-:W3:Y:S01]  /*938f0*/  LDCU UR50, c[0x0][0x398] ;  /* 0x00007300ff3277ac */ /* 0x000ee20008000800 */
        /* <DEDUP_REMOVED lines=9> */
[----:B------:R-:W0:Y:S03]  /*93990*/  LDCU UR5, c[0x0][0x398] ;  /* 0x00007300ff0577ac */ /* 0x000e260008000800 */
[----:B------:R-:W-:Y:S02]  /*939a0*/  ISETP.LT.AND P3, PT, R12, UR13, !P0 ;  /* 0x0000000d0c007c0c */ /* 0x000fe4000c761270 */
[----:B------:R-:W-:Y:S02]  /*939b0*/  ISETP.LT.AND P2, PT, R13, UR34, !P0 ;  /* 0x000000220d007c0c */ /* 0x000fe4000c741270 */
[----:B------:R-:W-:-:S02]  /*939c0*/  LOP3.LUT R7, R7, 0xfffffffd, RZ, 0xc0, !PT ;  /* 0xfffffffd07077812 */ /* 0x000fc400078ec0ff */
[----:B------:R-:W-:Y:S01]  /*939d0*/  ISETP.LT.AND P1, PT, R11, UR35, !P0 ;  /* 0x000000230b007c0c */ /* 0x000fe2000c721270 */
[----:B------:R-:W0:Y:S06]  /*939e0*/  LDCU UR13, c[0x0][0x398] ;  /* 0x00007300ff0d77ac */ /* 0x000e2c0008000800 */
[----:B------:R-:W-:Y:S01]  /*939f0*/  @P3 LOP3.LUT R7, R7, 0x2, RZ, 0xfc, !PT ;  /* 0x0000000207073812 */ /* 0x000fe200078efcff */
[----:B------:R-:W0:Y:S03]  /*93a00*/  LDCU.64 UR34, c[0x0][0x398] ;  /* 0x00007300ff2277ac */ /* 0x000e260008000a00 */
[----:B------:R-:W-:-:S04]  /*93a10*/  LOP3.LUT R7, R7, 0xfffffffe, RZ, 0xc0, !PT ;  /* 0xfffffffe07077812 */ /* 0x000fc800078ec0ff */
[----:B------:R-:W-:-:S05]  /*93a20*/  @P2 LOP3.LUT R7, R7, 0x1, RZ, 0xfc, !PT ;  /* 0x0000000107072812 */ /* 0x000fca00078efcff */
[----:B------:R0:W-:Y:S04]  /*93a30*/  STL [R1+0x4], R7 ;  /* 0x0000040701007387 */ /* 0x0001e80000100800 */
[----:B0-----:R-:W2:Y:S01]  /*93a40*/  LDL.LU R7, [R1+0x34b0] ;  /* 0x0034b00001077983 */ /* 0x001ea20000300800 */
[----:B------:R-:W-:-:S03]  /*93a50*/  ISETP.LT.AND P0, PT, R15, UR48, !P0 ;  /* 0x000000300f007c0c */ /* 0x000fc6000c701270 */
[----:B------:R-:W3:Y:S04]  /*93a60*/  LDL.LU R28, [R1+0x1c0] ;  /* 0x0001c000011c7983 */ /* 0x000ee80000300800 */
[----:B------:R-:W3:Y:S01]  /*93a70*/  LDL.LU R29, [R1+0x1c4] ;  /* 0x0001c400011d7983 */ /* 0x000ee20000300800 */
[----:B----4-:R-:W-:-:S04]  /*93a80*/  LOP3.LUT R8, R8, 0x7fffffff, RZ, 0xc0, !PT ;  /* 0x7fffffff08087812 */ /* 0x010fc800078ec0ff */
[----:B------:R-:W-:-:S04]  /*93a90*/  @P1 LOP3.LUT R8, R8, 0x80000000, RZ, 0xfc, !PT ;  /* 0x8000000008081812 */ /* 0x000fc800078efcff */
[----:B------:R-:W-:-:S04]  /*93aa0*/  LOP3.LUT R8, R8, 0xbfffffff, RZ, 0xc0, !PT ;  /* 0xbfffffff08087812 */ /* 0x000fc800078ec0ff */
[----:B------:R-:W-:Y:S02]  /*93ab0*/  @P0 LOP3.LUT R8, R8, 0x40000000, RZ, 0xfc, !PT ;  /* 0x4000000008080812 */ /* 0x000fe400078efcff */
[----:B------:R-:W-:Y:S02]  /*93ac0*/  ISETP.GE.AND P0, PT, R9, UR19, PT ;  /* 0x0000001309007c0c */ /* 0x000fe4000bf06270 */
[----:B------:R-:W-:Y:S01]  /*93ad0*/  F2FP.SATFINITE.E5M2.F32.PACK_AB_MERGE_C R27, R20, R27, RZ ;  /* 0x0000001b141b723e */ /* 0x000fe200048060ff */
[----:B------:R-:W4:Y:S01]  /*93ae0*/  LDL.LU R9, [R1+0x34b4] ;  /* 0x0034b40001097983 */ /* 0x000f220000300800 */
[----:B------:R-:W-:Y:S02]  /*93af0*/  LOP3.LUT R8, R8, 0xdfffffff, RZ, 0xc0, !PT ;  /* 0xdfffffff08087812 */ /* 0x000fe400078ec0ff */
[----:B------:R-:W-:Y:S02]  /*93b00*/  ISETP.LT.AND P3, PT, R12, UR39, !P0 ;  /* 0x000000270c007c0c */ /* 0x000fe4000c761270 */
[----:B------:R-:W-:-:S02]  /*93b10*/  ISETP.LT.AND P2, PT, R13, UR36, !P0 ;  /* 0x000000240d007c0c */ /* 0x000fc4000c741270 */
[----:B------:R-:W-:Y:S01]  /*93b20*/  ISETP.LT.AND P1, PT, R11, UR37, !P0 ;  /* 0x000000250b007c0c */ /* 0x000fe2000c721270 */
[----:B------:R-:W4:Y:S01]  /*93b30*/  LDL.LU R23, [R1+0x1c8] ;  /* 0x0001c80001177983 */ /* 0x000f220000300800 */
[----:B------:R-:W0:Y:S07]  /*93b40*/  LDCU UR19, c[0x0][0x398] ;  /* 0x00007300ff1377ac */ /* 0x000e2e0008000800 */
[----:B------:R-:W-:Y:S02]  /*93b50*/  @P3 LOP3.LUT R8, R8, 0x20000000, RZ, 0xfc, !PT ;  /* 0x2000000008083812 */ /* 0x000fe400078efcff */
[----:B------:R-:W-:Y:S01]  /*93b60*/  ISETP.LT.AND P0, PT, R15, UR34, !P0 ;  /* 0x000000220f007c0c */ /* 0x000fe2000c701270 */
[----:B------:R-:W4:Y:S01]  /*93b70*/  LDL.LU R20, [R1+0x1cc] ;  /* 0x0001cc0001147983 */ /* 0x000f220000300800 */
[----:B------:R-:W0:Y:S01]  /*93b80*/  LDCU.64 UR36, c[0x0][0x398] ;  /* 0x00007300ff2477ac */ /* 0x000e220008000a00 */
[----:B------:R-:W-:-:S04]  /*93b90*/  LOP3.LUT R8, R8, 0xefffffff, RZ, 0xc0, !PT ;  /* 0xefffffff08087812 */ /* 0x000fc800078ec0ff */
[----:B------:R-:W-:-:S04]  /*93ba0*/  @P2 LOP3.LUT R8, R8, 0x10000000, RZ, 0xfc, !PT ;  /* 0x1000000008082812 */ /* 0x000fc800078efcff */
[----:B------:R-:W-:-:S04]  /*93bb0*/  LOP3.LUT R8, R8, 0xf7ffffff, RZ, 0xc0, !PT ;  /* 0xf7ffffff08087812 */ /* 0x000fc800078ec0ff */
[----:B------:R-:W-:-:S04]  /*93bc0*/  @P1 LOP3.LUT R8, R8, 0x8000000, RZ, 0xfc, !PT ;  /* 0x0800000008081812 */ /* 0x000fc800078efcff */
[----:B------:R-:W-:-:S04]  /*93bd0*/  LOP3.LUT R8, R8, 0xfbffffff, RZ, 0xc0, !PT ;  /* 0xfbffffff08087812 */ /* 0x000fc800078ec0ff */
[----:B------:R-:W-:Y:S02]  /*93be0*/  @P0 LOP3.LUT R8, R8, 0x4000000, RZ, 0xfc, !PT ;  /* 0x0400000008080812 */ /* 0x000fe400078efcff */
[----:B--2---:R-:W-:Y:S02]  /*93bf0*/  ISETP.GE.AND P0, PT, R7, UR21, PT ;  /* 0x0000001507007c0c */ /* 0x004fe4000bf06270 */
[----:B------:R-:W-:Y:S01]  /*93c00*/  LOP3.LUT R8, R8, 0xfdffffff, RZ, 0xc0, !PT ;  /* 0xfdffffff08087812 */ /* 0x000fe200078ec0ff */
[----:B------:R-:W2:Y:S01]  /*93c10*/  LDL.LU R7, [R1+0x34b8] ;  /* 0x0034b80001077983 */ /* 0x000ea20000300800 */
[----:B---3--:R-:W-:Y:S02]  /*93c20*/  F2FP.SATFINITE.E5M2.F32.PACK_AB_MERGE_C R28, R29, R28, RZ ;  /* 0x0000001c1d1c723e */ /* 0x008fe400048060ff */
[----:B------:R-:W-:Y:S02]  /*93c30*/  ISETP.LT.AND P3, PT, R12, UR23, !P0 ;  /* 0x000000170c007c0c */ /* 0x000fe4000c761270 */
[----:B------:R-:W-:-:S02]  /*93c40*/  ISETP.LT.AND P2, PT, R13, UR38, !P0 ;  /* 0x000000260d007c0c */ /* 0x000fc4000c741270 */
[----:B------:R-:W-:Y:S01]  /*93c50*/  ISETP.LT.AND P1, PT, R11, UR22, !P0 ;  /* 0x000000160b007c0c */ /* 0x000fe2000c721270 */
[----:B------:R-:W3:Y:S01]  /*93c60*/  LDL.LU R24, [R1+0x1a0] ;  /* 0x0001a00001187983 */ /* 0x000ee20000300800 */
[----:B------:R-:W1:Y:S01]  /*93c70*/  LDCU UR21, c[0x0][0x398] ;  /* 0x00007300ff1577ac */ /* 0x000e620008000800 */
[----:B------:R-:W1:Y:S06]  /*93c80*/  LDCU UR23, c[0x0][0x398] ;  /* 0x00007300ff1777ac */ /* 0x000e6c0008000800 */
[----:B------:R-:W-:Y:S02]  /*93c90*/  @P3 LOP3.LUT R8, R8, 0x2000000, RZ, 0xfc, !PT ;  /* 0x0200000008083812 */ /* 0x000fe400078efcff */
[----:B0-----:R-:W-:Y:S01]  /*93ca0*/  ISETP.LT.AND P0, PT, R15, UR36, !P0 ;  /* 0x000000240f007c0c */ /* 0x001fe2000c701270 */
[----:B------:R-:W3:Y:S01]  /*93cb0*/  LDL.LU R29, [R1+0x1a4] ;  /* 0x0001a400011d7983 */ /* 0x000ee20000300800 */
[----:B------:R-:W0:Y:S01]  /*93cc0*/  LDCU.64 UR38, c[0x0][0x398] ;  /* 0x00007300ff2677ac */ /* 0x000e220008000a00 */
[----:B------:R-:W-:Y:S01]  /*93cd0*/  LOP3.LUT R8, R8, 0xfeffffff, RZ, 0xc0, !PT ;  /* 0xfeffffff08087812 */ /* 0x000fe200078ec0ff */
[----:B------:R-:W0:Y:S03]  /*93ce0*/  LDCU UR22, c[0x0][0x398] ;  /* 0x00007300ff1677ac */ /* 0x000e260008000800 */
        /* <DEDUP_REMOVED lines=8> */
[----:B------:R-:W4:Y:S02]  /*93d70*/  LDL.LU R9, [R1+0x34bc] ;  /* 0x0034bc0001097983 */ /* 0x000f240000300800 */
[----:B------:R-:W-:Y:S02]  /*93d80*/  ISETP.LT.AND P3, PT, R12, UR40, !P0 ;  /* 0x000000280c007c0c */ /* 0x000fe4000c761270 */
[----:B------:R-:W-:Y:S02]  /*93d90*/  ISETP.LT.AND P2, PT, R13, UR41, !P0 ;  /* 0x000000290d007c0c */ /* 0x000fe4000c741270 */
[----:B------:R-:W-:-:S09]  /*93da0*/  ISETP.LT.AND P1, PT, R11, UR26, !P0 ;  /* 0x0000001a0b007c0c */ /* 0x000fd2000c721270 */
[----:B------:R-:W-:Y:S02]  /*93db0*/  @P3 LOP3.LUT R8, R8, 0x200000, RZ, 0xfc, !PT ;  /* 0x0020000008083812 */ /* 0x000fe400078efcff */
[----:B------:R-:W-:Y:S02]  /*93dc0*/  F2FP.SATFINITE.E5M2.F32.PACK_AB_MERGE_C R10, R20, R23, RZ ;  /* 0x00000017140a723e */ /* 0x000fe400048060ff */
[----:B0-----:R-:W-:Y:S01]  /*93dd0*/  ISETP.LT.AND P0, PT, R15, UR38, !P0 ;  /* 0x000000260f007c0c */ /* 0x001fe2000c701270 */
[----:B------:R-:W4:Y:S01]  /*93de0*/  LDL.LU R23, [R1+0x1a8] ;  /* 0x0001a80001177983 */ /* 0x000f220000300800 */
[----:B------:R-:W-:-:S03]  /*93df0*/  LOP3.LUT R8, R8, 0xffefffff, RZ, 0xc0, !PT ;  /* 0xffefffff08087812 */ /* 0x000fc600078ec0ff */
[----:B------:R-:W4:Y:S01]  /*93e00*/  LDL.LU R20, [R1+0x1ac] ;  /* 0x0001ac0001147983 */ /* 0x000f220000300800 */
[----:B------:R-:W0:Y:S01]  /*93e10*/  LDCU.64 UR40, c[0x0][0x398] ;  /* 0x00007300ff2877ac */ /* 0x000e220008000a00 */
[----:B------:R-:W0:Y:S01]  /*93e20*/  LDCU UR26, c[0x0][0x398] ;  /* 0x00007300ff1a77ac */ /* 0x000e220008000800 */
        /* <DEDUP_REMOVED lines=8> */
[----:B------:R-:W0:Y:S01]  /*93eb0*/  LDCU.64 UR48, c[0x0][0x398] ;  /* 0x00007300ff3077ac */ /* 0x000e220008000a00 */
[----:B------:R-:W-:Y:S02]  /*93ec0*/  ISETP.LT.AND P3, PT, R12, UR71, !P0 ;  /* 0x000000470c007c0c */ /* 0x000fe4000c761270 */
[----:B------:R-:W-:Y:S02]  /*93ed0*/  ISETP.LT.AND P2, PT, R13, UR76, !P0 ;  /* 0x0000004c0d007c0c */ /* 0x000fe4000c741270 */
[----:B------:R-:W-:Y:S01]  /*93ee0*/  ISETP.LT.AND P1, PT, R11, UR33, !P0 ;  /* 0x000000210b007c0c */ /* 0x000fe2000c721270 */
[----:B------:R-:W1:Y:S08]  /*93ef0*/  LDCU UR71, c[0x0][0x398] ;  /* 0x00007300ff4777ac */ /* 0x000e700008000800 */
[----:B------:R-:W-:-:S02]  /*93f00*/  @P3 LOP3.LUT R8, R8, 0x20000, RZ, 0xfc, !PT ;  /* 0x0002000008083812 */ /* 0x000fc400078efcff */
[----:B---3--:R-:W-:Y:S02]  /*93f10*/  F2FP.SATFINITE.E5M2.F32.PACK_AB_MERGE_C R22, R29, R24, RZ ;  /* 0x000000181d16723e */ /* 0x008fe400048060ff */
[----:B0-----:R-:W-:Y:S01]  /*93f20*/  ISETP.LT.AND P0, PT, R15, UR40, !P0 ;  /* 0x000000280f007c0c */ /* 0x001fe2000c701270 */
[----:B------:R-:W3:Y:S01]  /*93f30*/  LDL.LU R24, [R1+0x160] ;  /* 0x0001600001187983 */ /* 0x000ee20000300800 */
[----:B------:R-:W-:-:S03]  /*93f40*/  LOP3.LUT R8, R8, 0xfffeffff, RZ, 0xc0, !PT ;  /* 0xfffeffff08087812 */ /* 0x000fc600078ec0ff */
[----:B------:R-:W3:Y:S04]  /*93f50*/  LDL.LU R29, [R1+0x164] ;  /* 0x00016400011d7983 */ /* 0x000ee80000300800 */
[----:B------:R-:W3:Y:S01]  /*93f60*/  LDL.LU R14, [R1+0x34c4] ;  /* 0x0034c400010e7983 */ /* 0x000ee20000300800 */
[----:B------:R-:W0:Y:S01]  /*93f70*/  LDCU UR76, c[0x0][0x398] ;  /* 0x00007300ff4c77ac */ /* 0x000e220008000800 */
[----:B------:R-:W-:Y:S01]  /*93f80*/  @P2 LOP3.LUT R8, R8, 0x10000, RZ, 0xfc, !PT ;  /* 0x0001000008082812 */ /* 0x000fe200078efcff */
[----:B------:R-:W0:Y:S03]  /*93f90*/  LDCU UR33, c[0x0][0x398] ;  /* 0x00007300ff2177ac */ /* 0x000e260008000800 */
[----:B------:R-:W-:-:S04]  /*93fa0*/  LOP3.LUT R8, R8, 0xffff7fff, RZ, 0xc0, !PT ;  /* 0xffff7fff08087812 */ /* 0x000fc800078ec0ff */
[----:B------:R-:W-:-:S04]  /*93fb0*/  @P1 LOP3.LUT R8, R8, 0x8000, RZ, 0xfc, !PT ;  /* 0x0000800008081812 */ /* 0x000fc800078efcff */
[----:B------:R-:W-:-:S04]  /*93fc0*/  LOP3.LUT R8, R8, 0xffffbfff, RZ, 0xc0, !PT ;  /* 0xffffbfff08087812 */ /* 0x000fc800078ec0ff */
[----:B------:R-:W-:-:S04]  /*93fd0*/  @P0 LOP3.LUT R8, R8, 0x4000, RZ, 0xfc, !PT ;  /* 0x0000400008080812 */ /* 0x000fc800078efcff */
[----:B------:R-:W-:Y:S02]  /*93fe0*/  LOP3.LUT R8, R8, 0xffffdfff, RZ, 0xc0, !PT ;  /* 0xffffdfff08087812 */ /* 0x000fe400078ec0ff */
[----:B----4-:R-:W-:Y:S01]  /*93ff0*/  ISETP.GE.AND P0, PT, R9, UR35, PT ;  /* 0x0000002309007c0c */ /* 0x010fe2000bf06270 */
[----:B------:R-:W4:Y:S03]  /*94000*/  LDCU.64 UR34, c[0x0][0x398] ;  /* 0x00007300ff2277ac */ /* 0x000f260008000a00 */
[----:B-1----:R-:W-:Y:S02]  /*94010*/  ISETP.LT.AND P3, PT, R12, UR71, !P0 ;  /* 0x000000470c007c0c */ /* 0x002fe4000c761270 */
[----:B------:R-:W-:Y:S02]  /*94020*/  ISETP.LT.AND P2, PT, R13, UR77, !P0 ;  /* 0x0000004d0d007c0c */ /* 0x000fe4000c741270 */
[----:B------:R-:W-:Y:S01]  /*94030*/  ISETP.LT.AND P1, PT, R11, UR58, !P0 ;  /* 0x0000003a0b007c0c */ /* 0x000fe2000c721270 */
[----:B------:R-:W1:Y:S08]  /*94040*/  LDCU UR71, c[0x0][0x398] ;  /* 0x00007300ff4777ac */ /* 0x000e700008000800 */
[----:B------:R-:W-:Y:S01]  /*94050*/  @P3 LOP3.LUT R8, R8, 0x2000, RZ, 0xfc, !PT ;  /* 0x0000200008083812 */ /* 0x000fe200078efcff */
[----:B------:R-:W0:Y:S01]  /*94060*/  LDCU UR77, c[0x0][0x398] ;  /* 0x00007300ff4d77ac */ /* 0x000e220008000800 */
[----:B------:R-:W0:Y:S02]  /*94070*/  LDCU UR58, c[0x0][0x398] ;  /* 0x00007300ff3a77ac */ /* 0x000e240008000800 */
[----:B------:R-:W-:-:S02]  /*94080*/  LOP3.LUT R8, R8, 0xffffefff, RZ, 0xc0, !PT ;  /* 0xffffefff08087812 */ /* 0x000fc400078ec0ff */
[----:B------:R-:W-:Y:S02]  /*94090*/  ISETP.LT.AND P0, PT, R15, UR48, !P0 ;  /* 0x000000300f007c0c */ /* 0x000fe4000c701270 */
[----:B------:R-:W-:-:S04]  /*940a0*/  @P2 LOP3.LUT R8, R8, 0x1000, RZ, 0xfc, !PT ;  /* 0x0000100008082812 */ /* 0x000fc800078efcff */
[----:B------:R-:W-:-:S04]  /*940b0*/  LOP3.LUT R8, R8, 0xfffff7ff, RZ, 0xc0, !PT ;  /* 0xfffff7ff08087812 */ /* 0x000fc800078ec0ff */
[----:B------:R-:W-:-:S04]  /*940c0*/  @P1 LOP3.LUT R8, R8, 0x800, RZ, 0xfc, !PT ;  /* 0x0000080008081812 */ /* 0x000fc800078efcff */
[----:B------:R-:W-:Y:S02]  /*940d0*/  LOP3.LUT R8, R8, 0xfffffbff, RZ, 0xc0, !PT ;  /* 0xfffffbff08087812 */ /* 0x000fe400078ec0ff */
[----:B------:R-:W-:Y:S02]  /*940e0*/  F2FP.SATFINITE.E5M2.F32.PACK_AB_MERGE_C R23, R20, R23, RZ ;  /* 0x000000171417723e */ /* 0x000fe400048060ff */
[----:B------:R-:W3:Y:S01]  /*940f0*/  LDL.LU R20, [R1+0x168] ;  /* 0x0001680001147983 */ /* 0x000ee20000300800 */
[----:B------:R-:W-:Y:S02]  /*94100*/  @P0 LOP3.LUT R8, R8, 0x400, RZ, 0xfc, !PT ;  /* 0x0000040008080812 */ /* 0x000fe400078efcff */
[----:B--2---:R-:W-:Y:S02]  /*94110*/  ISETP.GE.AND P0, PT, R7, UR37, PT ;  /* 0x0000002507007c0c */ /* 0x004fe4000bf06270 */
[----:B------:R-:W-:Y:S01]  /*94120*/  LOP3.LUT R8, R8, 0xfffffdff, RZ, 0xc0, !PT ;  /* 0xfffffdff08087812 */ /* 0x000fe200078ec0ff */
[----:B------:R-:W2:Y:S04]  /*94130*/  LDL.LU R7, [R1+0x16c] ;  /* 0x00016c0001077983 */ /* 0x000ea80000300800 */
[----:B------:R-:W2:Y:S01]  /*94140*/  LDL.LU R9, [R1+0x34c8] ;  /* 0x0034c80001097983 */ /* 0x000ea20000300800 */
[----:B-1----:R-:W-:-:S02]  /*94150*/  ISETP.LT.AND P3, PT, R12, UR71, !P0 ;  /* 0x000000470c007c0c */ /* 0x002fc4000c761270 */
[----:B------:R-:W-:Y:S02]  /*94160*/  ISETP.LT.AND P2, PT, R13, UR60, !P0 ;  /* 0x0000003c0d007c0c */ /* 0x000fe4000c741270 */
[----:B------:R-:W-:Y:S01]  /*94170*/  ISETP.LT.AND P1, PT, R11, UR59, !P0 ;  /* 0x0000003b0b007c0c */ /* 0x000fe2000c721270 */
[----:B------:R-:W1:Y:S01]  /*94180*/  LDCU UR71, c[0x0][0x398] ;  /* 0x00007300ff4777ac */ /* 0x000e620008000800 */
[----:B------:R-:W0:Y:S01]  /*94190*/  LDCU.64 UR36, c[0x0][0x398] ;  /* 0x00007300ff2477ac */ /* 0x000e220008000a00 */
[----:B------:R-:W2:Y:S06]  /*941a0*/  LDL.LU R17, [R1+0x270] ;  /* 0x0002700001117983 */ /* 0x000eac0000300800 */
[----:B------:R-:W-:-:S02]  /*941b0*/  @P3 LOP3.LUT R8, R8, 0x200, RZ, 0xfc, !PT ;  /* 0x0000020008083812 */ /* 0x000fc400078efcff */
[----:B----4-:R-:W-:Y:S01]  /*941c0*/  ISETP.LT.AND P0, PT, R15, UR34, !P0 ;  /* 0x000000220f007c0c */ /* 0x010fe2000c701270 */
[----:B------:R-:W4:Y:S01]  /*941d0*/  LDL.LU R21, [R1+0x274] ;  /* 0x0002740001157983 */ /* 0x000f220000300800 */
[----:B---3--:R-:W-:Y:S02]  /*941e0*/  F2FP.SATFINITE.E5M2.F32.PACK_AB_MERGE_C R24, R29, R24, RZ ;  /* 0x000000181d18723e */ /* 0x008fe400048060ff */
[----:B------:R-:W-:Y:S01]  /*941f0*/  LOP3.LUT R8, R8, 0xfffffeff, RZ, 0xc0, !PT ;  /* 0xfffffeff08087812 */ /* 0x000fe200078ec0ff */
[----:B------:R-:W3:Y:S01]  /*94200*/  LDCU UR59, c[0x0][0x398] ;  /* 0x00007300ff3b77ac */ /* 0x000ee20008000800 */
[----:B------:R-:W0:Y:S02]  /*94210*/  LDCU UR60, c[0x0][0x398] ;  /* 0x00007300ff3c77ac */ /* 0x000e240008000800 */
[----:B------:R-:W-:-:S04]  /*94220*/  @P2 LOP3.LUT R8, R8, 0x100, RZ, 0xfc, !PT ;  /* 0x0000010008082812 */ /* 0x000fc800078efcff */
[----:B------:R-:W-:-:S04]  /*94230*/  LOP3.LUT R8, R8, 0xffffff7f, RZ, 0xc0, !PT ;  /* 0xffffff7f08087812 */ /* 0x000fc800078ec0ff */
[----:B------:R-:W-:-:S04]  /*94240*/  @P1 LOP3.LUT R8, R8, 0x80, RZ, 0xfc, !PT ;  /* 0x0000008008081812 */ /* 0x000fc800078efcff */
[----:B------:R-:W-:-:S04]  /*94250*/  LOP3.LUT R8, R8, 0xffffffbf, RZ, 0xc0, !PT ;  /* 0xffffffbf08087812 */ /* 0x000fc800078ec0ff */
[----:B------:R-:W-:Y:S02]  /*94260*/  @P0 LOP3.LUT R8, R8, 0x40, RZ, 0xfc, !PT ;  /* 0x0000004008080812 */ /* 0x000fe400078efcff */
[----:B------:R-:W-:Y:S01]  /*94270*/  ISETP.GE.AND P0, PT, R14, UR39, PT ;  /* 0x000000270e007c0c */ /* 0x000fe2000bf06270 */
[----:B------:R-:W0:Y:S03]  /*94280*/  LDCU.64 UR38, c[0x0][0x398] ;  /* 0x00007300ff2677ac */ /* 0x000e260008000a00 */
[----:B------:R-:W-:Y:S02]  /*94290*/  ISETP.LT.AND P3, PT, R12, UR73, !P0 ;  /* 0x000000490c007c0c */ /* 0x000fe4000c761270 */
[----:B-1----:R-:W-:Y:S02]  /*942a0*/  ISETP.LT.AND P2, PT, R13, UR71, !P0 ;  /* 0x000000470d007c0c */ /* 0x002fe4000c741270 */
        /* <DEDUP_REMOVED lines=15> */
[----:B--2---:R-:W-:Y:S02]  /*943a0*/  F2FP.SATFINITE.E5M2.F32.PACK_AB_MERGE_C R20, R7, R20, RZ ;  /* 0x000000140714723e */ /* 0x004fe400048060ff */
[----:B------:R-:W2:Y:S01]  /*943b0*/  LDL.LU R7, [R1+0x34cc] ;  /* 0x0034cc0001077983 */ /* 0x000ea20000300800 */
[----:B------:R-:W-:-:S03]  /*943c0*/  ISETP.GE.AND P0, PT, R9, UR41, PT ;  /* 0x0000002909007c0c */ /* 0x000fc6000bf06270 */
[----:B------:R-:W3:Y:S04]  /*943d0*/  LDL.LU R19, [R1+0x278] ;  /* 0x0002780001137983 */ /* 0x000ee80000300800 */
[----:B------:R-:W3:Y:S01]  /*943e0*/  LDL.LU R29, [R1+0x27c] ;  /* 0x00027c00011d7983 */ /* 0x000ee20000300800 */
[----:B------:R-:W0:Y:S01]  /*943f0*/  LDCU.64 UR40, c[0x0][0x398] ;  /* 0x00007300ff2877ac */ /* 0x000e220008000a00 */
[----:B-1----:R-:W-:Y:S02]  /*94400*/  ISETP.LT.AND P3, PT, R12, UR73, !P0 ;  /* 0x000000490c007c0c */ /* 0x002fe4000c761270 */
[----:B------:R-:W-:Y:S02]  /*94410*/  ISETP.LT.AND P2, PT, R13, UR71, !P0 ;  /* 0x000000470d007c0c */ /* 0x000fe4000c741270 */
[----:B------:R-:W-:Y:S01]  /*94420*/  ISETP.LT.AND P1, PT, R11, UR67, !P0 ;  /* 0x000000430b007c0c */ /* 0x000fe2000c721270 */
[----:B------:R-:W1:Y:S08]  /*94430*/  LDCU UR73, c[0x0][0x398] ;  /* 0x00007300ff4977ac */ /* 0x000e700008000800 */
[----:B------:R-:W-:-:S02]  /*94440*/  @P3 LOP3.LUT R8, R8, 0x2, RZ, 0xfc, !PT ;  /* 0x0000000208083812 */ /* 0x000fc400078efcff */
[----:B----4-:R-:W-:Y:S01]  /*94450*/  F2FP.SATFINITE.E5M2.F32.PACK_AB_MERGE_C R18, R21, R17, RZ ;  /* 0x000000111512723e */ /* 0x010fe200048060ff */
[----:B------:R-:W4:Y:S01]  /*94460*/  LDCU UR71, c[0x0][0x398] ;  /* 0x00007300ff4777ac */ /* 0x000f220008000800 */
[----:B------:R-:W0:Y:S01]  /*94470*/  LDCU UR67, c[0x0][0x398] ;  /* 0x00007300ff4377ac */ /* 0x000e220008000800 */
[----:B------:R-:W-:-:S04]  /*94480*/  LOP3.LUT R8, R8, 0xfffffffe, RZ, 0xc0, !PT ;  /* 0xfffffffe08087812 */ /* 0x000fc800078ec0ff */
[----:B------:R-:W-:-:S05]  /*94490*/  @P2 LOP3.LUT R8, R8, 0x1, RZ, 0xfc, !PT ;  /* 0x0000000108082812 */ /* 0x000fca00078efcff */
[----:B------:R0:W-:Y:S04]  /*944a0*/  STL [R1], R8 ;  /* 0x0000000801007387 */ /* 0x0001e80000100800 */
[----:B0-----:R-:W4:Y:S01]  /*944b0*/  LDL.LU R8, [R1+0x34d0] ;  /* 0x0034d00001087983 */ /* 0x001f220000300800 */
[----:B------:R-:W-:Y:S02]  /*944c0*/  ISETP.LT.AND P0, PT, R15, UR38, !P0 ;  /* 0x000000260f007c0c */ /* 0x000fe4000c701270 */
[----:B------:R-:W-:Y:S01]  /*944d0*/  @P1 LOP3.LUT R0, R0, 0x80000000, RZ, 0xfc, !PT ;  /* 0x8000000000001812 */ /* 0x000fe200078efcff */
[----:B------:R-:W4:Y:S04]  /*944e0*/  LDL.LU R17, [R1+0x260] ;  /* 0x0002600001117983 */ /* 0x000f280000300800 */
[----:B------:R-:W4:Y:S01]  /*944f0*/  LDL.LU R21, [R1+0x264] ;  /* 0x0002640001157983 */ /* 0x000f220000300800 */
[----:B------:R-:W0:Y:S01]  /*94500*/  LDCU UR38, c[0x0][0x398] ;  /* 0x00007300ff2677ac */ /* 0x000e220008000800 */
[----:B------:R-:W-:-:S04]  /*94510*/  LOP3.LUT R0, R0, 0xbfffffff, RZ, 0xc0, !PT ;  /* 0xbfffffff00007812 */ /* 0x000fc800078ec0ff */
[----:B------:R-:W-:-:S04]  /*94520*/  @P0 LOP3.LUT R0, R0, 0x40000000, RZ, 0xfc, !PT ;  /* 0x4000000000000812 */ /* 0x000fc800078efcff */
[----:B------:R-:W-:Y:S02]  /*94530*/  LOP3.LUT R0, R0, 0xdfffffff, RZ, 0xc0, !PT ;  /* 0xdfffffff00007812 */ /* 0x000fe400078ec0ff */
[----:B--2---:R-:W-:Y:S01]  /*94540*/  ISETP.GE.AND P0, PT, R7, UR49, PT ;  /* 0x0000003107007c0c */ /* 0x004fe2000bf06270 */
[----:B------:R-:W2:Y:S01]  /*94550*/  LDCU.64 UR48, c[0x0][0x398] ;  /* 0x00007300ff3077ac */ /* 0x000ea20008000a00 */
[----:B------:R-:W2:Y:S02]  /*94560*/  LDL.LU R7, [R1+0x34d4] ;  /* 0x0034d40001077983 */ /* 0x000ea40000300800 */
[----:B------:R-:W-:Y:S02]  /*94570*/  ISETP.LT.AND P3, PT, R12, UR77, !P0 ;  /* 0x0000004d0c007c0c */ /* 0x000fe4000c761270 */
[----:B------:R-:W-:Y:S02]  /*94580*/  ISETP.LT.AND P2, PT, R13, UR76, !P0 ;  /* 0x0000004c0d007c0c */ /* 0x000fe4000c741270 */
[----:B-1----:R-:W-:-:S02]  /*94590*/  ISETP.LT.AND P1, PT, R11, UR73, !P0 ;  /* 0x000000490b007c0c */ /* 0x002fc4000c721270 */
[----:B---3--:R-:W-:Y:S01]  /*945a0*/  F2FP.SATFINITE.E5M2.F32.PACK_AB_MERGE_C R19, R29, R19, RZ ;  /* 0x000000131d13723e */ /* 0x008fe200048060ff */
[----:B------:R-:W1:Y:S06]  /*945b0*/  LDCU UR77, c[0x0][0x398] ;  /* 0x00007300ff4d77ac */ /* 0x000e6c0008000800 */
[----:B------:R-:W-:Y:S02]  /*945c0*/  @P3 LOP3.LUT R0, R0, 0x20000000, RZ, 0xfc, !PT ;  /* 0x2000000000003812 */ /* 0x000fe400078efcff */
[----:B------:R-:W-:Y:S01]  /*945d0*/  ISETP.LT.AND P0, PT, R15, UR40, !P0 ;  /* 0x000000280f007c0c */ /* 0x000fe2000c701270 */
[----:B------:R-:W3:Y:S01]  /*945e0*/  LDL.LU R29, [R1+0x268] ;  /* 0x00026800011d7983 */ /* 0x000ee20000300800 */
[----:B------:R-:W0:Y:S01]  /*945f0*/  LDCU UR76, c[0x0][0x398] ;  /* 0x00007300ff4c77ac */ /* 0x000e220008000800 */
        /* <DEDUP_REMOVED lines=8> */
[----:B----4-:R-:W-:Y:S01]  /*94680*/  ISETP.GE.AND P0, PT, R8, UR35, PT ;  /* 0x0000002308007c0c */ /* 0x010fe2000bf06270 */
[----:B------:R-:W4:Y:S01]  /*94690*/  LDCU.64 UR34, c[0x0][0x398] ;  /* 0x00007300ff2277ac */ /* 0x000f220008000a00 */
[----:B------:R-:W3:Y:S02]  /*946a0*/  LDL.LU R8, [R1+0x26c] ;  /* 0x00026c0001087983 */ /* 0x000ee40000300800 */
[----:B0-----:R-:W-:Y:S02]  /*946b0*/  ISETP.LT.AND P3, PT, R12, UR76, !P0 ;  /* 0x0000004c0c007c0c */ /* 0x001fe4000c761270 */
[----:B------:R-:W-:Y:S02]  /*946c0*/  ISETP.LT.AND P2, PT, R13, UR73, !P0 ;  /* 0x000000490d007c0c */ /* 0x000fe4000c741270 */
[----:B------:R-:W-:-:S02]  /*946d0*/  LOP3.LUT R0, R0, 0xfdffffff, RZ, 0xc0, !PT ;  /* 0xfdffffff00007812 */ /* 0x000fc400078ec0ff */
[----:B------:R-:W-:Y:S02]  /*946e0*/  ISETP.LT.AND P1, PT, R11, UR72, !P0 ;  /* 0x000000480b007c0c */ /* 0x000fe4000c721270 */
[----:B------:R-:W-:Y:S01]  /*946f0*/  F2FP.SATFINITE.E5M2.F32.PACK_AB_MERGE_C R21, R21, R17, RZ ;  /* 0x000000111515723e */ /* 0x000fe200048060ff */
[----:B------:R-:W0:Y:S01]  /*94700*/  LDCU UR76, c[0x0][0x398] ;  /* 0x00007300ff4c77ac */ /* 0x000e220008000800 */
[----:B------:R-:W0:Y:S03]  /*94710*/  LDCU UR73, c[0x0][0x398] ;  /* 0x00007300ff4977ac */ /* 0x000e260008000800 */
[----:B------:R-:W-:Y:S01]  /*94720*/  @P3 LOP3.LUT R0, R0, 0x2000000, RZ, 0xfc, !PT ;  /* 0x0200000000003812 */ /* 0x000fe200078efcff */
[----:B------:R-:W0:Y:S03]  /*94730*/  LDCU UR72, c[0x0][0x398] ;  /* 0x00007300ff4877ac */ /* 0x000e260008000800 */
[----:B------:R-:W-:-:S02]  /*94740*/  LOP3.LUT R0, R0, 0xfeffffff, RZ, 0xc0, !PT ;  /* 0xfeffffff00007812 */ /* 0x000fc400078ec0ff */
[----:B--2---:R-:W-:Y:S02]  /*94750*/  ISETP.LT.AND P0, PT, R15, UR48, !P0 ;  /* 0x000000300f007c0c */ /* 0x004fe4000c701270 */
[----:B------:R-:W-:-:S04]  /*94760*/  @P2 LOP3.LUT R0, R0, 0x1000000, RZ, 0xfc, !PT ;  /* 0x0100000000002812 */ /* 0x000fc800078efcff */
[----:B------:R-:W-:-:S04]  /*94770*/  LOP3.LUT R0, R0, 0xff7fffff, RZ, 0xc0, !PT ;  /* 0xff7fffff00007812 */ /* 0x000fc800078ec0ff */
[----:B------:R-:W-:-:S04]  /*94780*/  @P1 LOP3.LUT R0, R0, 0x800000, RZ, 0xfc, !PT ;  /* 0x0080000000001812 */ /* 0x000fc800078efcff */
[----:B------:R-:W-:-:S04]  /*94790*/  LOP3.LUT R0, R0, 0xffbfffff, RZ, 0xc0, !PT ;  /* 0xffbfffff00007812 */ /* 0x000fc800078ec0ff */
[----:B------:R-:W-:Y:S02]  /*947a0*/  @P0 LOP3.LUT R0, R0, 0x400000, RZ, 0xfc, !PT ;  /* 0x0040000000000812 */ /* 0x000fe400078efcff */
[----:B------:R-:W-:Y:S02]  /*947b0*/  ISETP.GE.AND P0, PT, R7, UR37, PT ;  /* 0x0000002507007c0c */ /* 0x000fe4000bf06270 */
[----:B------:R-:W2:Y:S04]  /*947c0*/  LDL.LU R7, [R1+0x34d8] ;  /* 0x0034d80001077983 */ /* 0x000ea80000300800 */
[----:B------:R-:W2:Y:S04]  /*947d0*/  LDL.LU R16, [R1+0x240] ;  /* 0x0002400001107983 */ /* 0x000ea80000300800 */
[----:B------:R-:W2:Y:S01]  /*947e0*/  LDL.LU R17, [R1+0x244] ;  /* 0x0002440001117983 */ /* 0x000ea20000300800 */
[----:B---3--:R-:W-:-:S03]  /*947f0*/  F2FP.SATFINITE.E5M2.F32.PACK_AB_MERGE_C R14, R8, R29, RZ ;  /* 0x0000001d080e723e */ /* 0x008fc600048060ff */
[----:B------:R-:W3:Y:S04]  /*94800*/  LDL.LU R29, [R1+0x248] ;  /* 0x00024800011d7983 */ /* 0x000ee80000300800 */
[----:B------:R-:W3:Y:S04]  /*94810*/  LDL.LU R8, [R1+0x24c] ;  /* 0x00024c0001087983 */ /* 0x000ee80000300800 */
[----:B------:R-:W3:Y:S01]  /*94820*/  LDL.LU R9, [R1+0x34dc] ;  /* 0x0034dc0001097983 */ /* 0x000ee20000300800 */
[----:B------:R-:W-:Y:S02]  /*94830*/  ISETP.LT.AND P3, PT, R12, UR38, !P0 ;  /* 0x000000260c007c0c */ /* 0x000fe4000c761270 */
[----:B------:R-:W-:-:S02]  /*94840*/  ISETP.LT.AND P2, PT, R13, UR36, !P0 ;  /* 0x000000240d007c0c */ /* 0x000fc4000c741270 */
[----:B------:R-:W-:Y:S02]  /*94850*/  LOP3.LUT R0, R0, 0xffdfffff, RZ, 0xc0, !PT ;  /* 0xffdfffff00007812 */ /* 0x000fe400078ec0ff */
[----:B0-----:R-:W-:Y:S01]  /*94860*/  ISETP.LT.AND P1, PT, R11, UR76, !P0 ;  /* 0x0000004c0b007c0c */ /* 0x001fe2000c721270 */
[----:B------:R-:W0:Y:S01]  /*94870*/  LDCU UR38, c[0x0][0x398] ;  /* 0x00007300ff2677ac */ /* 0x000e220008000800 */
[----:B------:R-:W0:Y:S05]  /*94880*/  LDCU.64 UR36, c[0x0][0x398] ;  /* 0x00007300ff2477ac */ /* 0x000e2a0008000a00 */
[----:B------:R-:W-:Y:S01]  /*94890*/  @P3 LOP3.LUT R0, R0, 0x200000, RZ, 0xfc, !PT ;  /* 0x0020000000003812 */ /* 0x000fe200078efcff */
[----:B------:R-:W0:Y:S03]  /*948a0*/  LDCU UR76, c[0x0][0x398] ;  /* 0x00007300ff4c77ac */ /* 0x000e260008000800 */
[----:B------:R-:W-:-:S02]  /*948b0*/  LOP3.LUT R0, R0, 0xffefffff, RZ, 0xc0, !PT ;  /* 0xffefffff00007812 */ /* 0x000fc400078ec0ff */
[----:B----4-:R-:W-:Y:S02]  /*948c0*/  ISETP.LT.AND P0, PT, R15, UR34, !P0 ;  /* 0x000000220f007c0c */ /* 0x010fe4000c701270 */
[----:B------:R-:W-:-:S04]  /*948d0*/  @P2 LOP3.LUT R0, R0, 0x100000, RZ, 0xfc, !PT ;  /* 0x0010000000002812 */ /* 0x000fc800078efcff */
[----:B------:R-:W-:-:S04]  /*948e0*/  LOP3.LUT R0, R0, 0xfff7ffff, RZ, 0xc0, !PT ;  /* 0xfff7ffff00007812 */ /* 0x000fc800078ec0ff */
[----:B------:R-:W-:-:S04]  /*948f0*/  @P1 LOP3.LUT R0, R0, 0x80000, RZ, 0xfc, !PT ;  /* 0x0008000000001812 */ /* 0x000fc800078efcff */
[----:B------:R-:W-:-:S04]  /*94900*/  LOP3.LUT R0, R0, 0xfffbffff, RZ, 0xc0, !PT ;  /* 0xfffbffff00007812 */ /* 0x000fc800078ec0ff */
[----:B------:R-:W-:-:S04]  /*94910*/  @P0 LOP3.LUT R0, R0, 0x40000, RZ, 0xfc, !PT ;  /* 0x0004000000000812 */ /* 0x000fc800078efcff */
[----:B------:R-:W-:Y:S02]  /*94920*/  LOP3.LUT R0, R0, 0xfffdffff, RZ, 0xc0, !PT ;  /* 0xfffdffff00007812 */ /* 0x000fe400078ec0ff */
[----:B--2---:R-:W-:Y:S02]  /*94930*/  ISETP.GE.AND P0, PT, R7, UR39, PT ;  /* 0x0000002707007c0c */ /* 0x004fe4000bf06270 */
[----:B------:R-:W2:Y:S02]  /*94940*/  LDL.LU R7, [R1+0x34e0] ;  /* 0x0034e00001077983 */ /* 0x000ea40000300800 */
[----:B------:R-:W-:Y:S02]  /*94950*/  ISETP.LT.AND P3, PT, R12, UR40, !P0 ;  /* 0x000000280c007c0c */ /* 0x000fe4000c761270 */
[----:B0-----:R-:W-:Y:S02]  /*94960*/  ISETP.LT.AND P2, PT, R13, UR38, !P0 ;  /* 0x000000260d007c0c */ /* 0x001fe4000c741270 */
[----:B------:R-:W-:-:S02]  /*94970*/  ISETP.LT.AND P1, PT, R11, UR76, !P0 ;  /* 0x0000004c0b007c0c */ /* 0x000fc4000c721270 */
[----:B------:R-:W-:Y:S01]  /*94980*/  F2FP.SATFINITE.E5M2.F32.PACK_AB_MERGE_C R16, R17, R16, RZ ;  /* 0x000000101110723e */ /* 0x000fe200048060ff */
[----:B------:R-:W0:Y:S06]  /*94990*/  LDCU UR40, c[0x0][0x398] ;  /* 0x00007300ff2877ac */ /* 0x000e2c0008000800 */
[----:B------:R-:W-:Y:S01]  /*949a0*/  @P3 LOP3.LUT R0, R0, 0x20000, RZ, 0xfc, !PT ;  /* 0x0002000000003812 */ /* 0x000fe200078efcff */
[----:B------:R-:W4:Y:S01]  /*949b0*/  LDCU UR76, c[0x0][0x398] ;  /* 0x00007300ff4c77ac */ /* 0x000f220008000800 */
[----:B------:R-:W0:Y:S02]  /*949c0*/  LDCU.64 UR38, c[0x0][0x398] ;  /* 0x00007300ff2677ac */ /* 0x000e240008000a00 */
[----:B------:R-:W-:-:S02]  /*949d0*/  LOP3.LUT R0, R0, 0xfffeffff, RZ, 0xc0, !PT ;  /* 0xfffeffff00007812 */ /* 0x000fc400078ec0ff */
[----:B------:R-:W-:Y:S01]  /*949e0*/  ISETP.LT.AND P0, PT, R15, UR36, !P0 ;  /* 0x000000240f007c0c */ /* 0x000fe2000c701270 */
[----:B------:R-:W-:Y:S01]  /*949f0*/  STL [R1+0x260], R16 ;  /* 0x0002601001007387 */ /* 0x000fe20000100800 */
[----:B---3--:R-:W-:Y:S02]  /*94a00*/  F2FP.SATFINITE.E5M2.F32.PACK_AB_MERGE_C R8, R8, R29, RZ ;  /* 0x0000001d0808723e */ /* 0x008fe400048060ff */
[----:B------:R-:W-:Y:S01]  /*94a10*/  @P2 LOP3.LUT R0, R0, 0x10000, RZ, 0xfc, !PT ;  /* 0x0001000000002812 */ /* 0x000fe200078efcff */
[----:B------:R-:W3:Y:S01]  /*94a20*/  S2UR UR34, SR_CgaCtaId ;  /* 0x00000000002279c3 */ /* 0x000ee20000008800 */
[----:B------:R-:W-:Y:S01]  /*94a30*/  LOP3.LUT R4, R4, 0x7fffffff, RZ, 0xc0, !PT ;  /* 0x7fffffff04047812 */ /* 0x000fe200078ec0ff */
[----:B------:R-:W0:Y:S01]  /*94a40*/  LDCU UR36, c[0x0][0x398] ;  /* 0x00007300ff2477ac */ /* 0x000e220008000800 */
[----:B------:R-:W-:-:S04]  /*94a50*/  LOP3.LUT R0, R0, 0xffff7fff, RZ, 0xc0, !PT ;  /* 0xffff7fff00007812 */ /* 0x000fc800078ec0ff */
[----:B------:R-:W-:-:S04]  /*94a60*/  @P1 LOP3.LUT R0, R0, 0x8000, RZ, 0xfc, !PT ;  /* 0x0000800000001812 */ /* 0x000fc800078efcff */
[----:B------:R-:W-:Y:S01]  /*94a70*/  LOP3.LUT R0, R0, 0xffffbfff, RZ, 0xc0, !PT ;  /* 0xffffbfff00007812 */ /* 0x000fe200078ec0ff */
[----:B------:R1:W-:Y:S03]  /*94a80*/  STL [R1+0x244], R8 ;  /* 0x0002440801007387 */ /* 0x0003e60000100800 */
[----:B------:R-:W-:Y:S02]  /*94a90*/  @P0 LOP3.LUT R0, R0, 0x4000, RZ, 0xfc, !PT ;  /* 0x0000400000000812 */ /* 0x000fe400078efcff */
[----:B------:R-:W-:Y:S02]  /*94aa0*/  ISETP.GE.AND P0, PT, R9, UR41, PT ;  /* 0x0000002909007c0c */ /* 0x000fe4000bf06270 */
[----:B------:R-:W2:Y:S02]  /*94ab0*/  LDL.LU R9, [R1+0x34e4] ;  /* 0x0034e40001097983 */ /* 0x000ea40000300800 */
[----:B0-----:R-:W-:-:S02]  /*94ac0*/  ISETP.LT.AND P3, PT, R12, UR40, !P0 ;  /* 0x000000280c007c0c */ /* 0x001fc4000c761270 */
[----:B----4-:R-:W-:Y:S02]  /*94ad0*/  ISETP.LT.AND P2, PT, R13, UR76, !P0 ;  /* 0x0000004c0d007c0c */ /* 0x010fe4000c741270 */
[----:B------:R-:W-:Y:S02]  /*94ae0*/  LOP3.LUT R0, R0, 0xffffdfff, RZ, 0xc0, !PT ;  /* 0xffffdfff00007812 */ /* 0x000fe400078ec0ff */
[----:B------:R-:W-:Y:S01]  /*94af0*/  ISETP.LT.AND P1, PT, R11, UR74, !P0 ;  /* 0x0000004a0b007c0c */ /* 0x000fe2000c721270 */
[----:B------:R-:W0:Y:S01]  /*94b00*/  LDCU.64 UR40, c[0x0][0x398] ;  /* 0x00007300ff2877ac */ /* 0x000e220008000a00 */
[----:B---3--:R-:W-:Y:S01]  /*94b10*/  ULEA UR32, UR34, UR32, 0x18 ;  /* 0x0000002022207291 */ /* 0x008fe2000f8ec0ff */
[----:B------:R-:W-:Y:S01]  /*94b20*/  LOP3.LUT R5, R5, 0x7fffffff, RZ, 0xc0, !PT ;  /* 0x7fffffff05057812 */ /* 0x000fe200078ec0ff */
[----:B------:R-:W3:Y:S03]  /*94b30*/  LDCU UR76, c[0x0][0x398] ;  /* 0x00007300ff4c77ac */ /* 0x000ee60008000800 */
[----:B------:R-:W-:Y:S01]  /*94b40*/  @P3 LOP3.LUT R0, R0, 0x2000, RZ, 0xfc, !PT ;  /* 0x0000200000003812 */ /* 0x000fe200078efcff */
[----:B------:R-:W4:Y:S03]  /*94b50*/  LDCU UR74, c[0x0][0x398] ;  /* 0x00007300ff4a77ac */ /* 0x000f260008000800 */
[----:B------:R-:W-:-:S02]  /*94b60*/  LOP3.LUT R0, R0, 0xffffefff, RZ, 0xc0, !PT ;  /* 0xffffefff00007812 */ /* 0x000fc400078ec0ff */
[----:B------:R-:W-:Y:S01]  /*94b70*/  ISETP.LT.AND P0, PT, R15, UR38, !P0 ;  /* 0x000000260f007c0c */ /* 0x000fe2000c701270 */
[----:B------:R-:W0:Y:S01]  /*94b80*/  LDCU UR38, c[0x0][0x398] ;  /* 0x00007300ff2677ac */ /* 0x000e220008000800 */
[----:B------:R-:W-:-:S04]  /*94b90*/  @P2 LOP3.LUT R0, R0, 0x1000, RZ, 0xfc, !PT ;  /* 0x0000100000002812 */ /* 0x000fc800078efcff */
[----:B------:R-:W-:-:S04]  /*94ba0*/  LOP3.LUT R0, R0, 0xfffff7ff, RZ, 0xc0, !PT ;  /* 0xfffff7ff00007812 */ /* 0x000fc800078ec0ff */
[----:B------:R-:W-:-:S04]  /*94bb0*/  @P1 LOP3.LUT R0, R0, 0x800, RZ, 0xfc, !PT ;  /* 0x0000080000001812 */ /* 0x000fc800078efcff */
[----:B------:R-:W-:-:S04]  /*94bc0*/  LOP3.LUT R0, R0, 0xfffffbff, RZ, 0xc0, !PT ;  /* 0xfffffbff00007812 */ /* 0x000fc800078ec0ff */
[----:B------:R-:W-:-:S04]  /*94bd0*/  @P0 LOP3.LUT R0, R0, 0x400, RZ, 0xfc, !PT ;  /* 0x0000040000000812 */ /* 0x000fc800078efcff */
[----:B------:R-:W-:Y:S02]  /*94be0*/  LOP3.LUT R0, R0, 0xfffffdff, RZ, 0xc0, !PT ;  /* 0xfffffdff00007812 */ /* 0x000fe400078ec0ff */
[----:B--2---:R-:W-:Y:S01]  /*94bf0*/  ISETP.GE.AND P0, PT, R7, UR49, PT ;  /* 0x0000003107007c0c */ /* 0x004fe2000bf06270 */
[----:B------:R-:W2:Y:S01]  /*94c00*/  LDCU.64 UR48, c[0x0][0x398] ;  /* 0x00007300ff3077ac */ /* 0x000ea20008000a00 */
[----:B------:R-:W3:Y:S04]  /*94c10*/  LDL.LU R7, [R1+0x1e0] ;  /* 0x0001e00001077983 */ /* 0x000ee80000300800 */
[----:B-1----:R-:W3:Y:S01]  /*94c20*/  LDL.LU R8, [R1+0x1e4] ;  /* 0x0001e40001087983 */ /* 0x002ee20000300800 */
[----:B------:R-:W-:Y:S02]  /*94c30*/  ISETP.LT.AND P3, PT, R12, UR75, !P0 ;  /* 0x0000004b0c007c0c */ /* 0x000fe4000c761270 */
[----:B------:R-:W-:-:S02]  /*94c40*/  ISETP.LT.AND P2, PT, R13, UR70, !P0 ;  /* 0x000000460d007c0c */ /* 0x000fc4000c741270 */
[----:B------:R-:W-:Y:S01]  /*94c50*/  ISETP.LT.AND P1, PT, R11, UR68, !P0 ;  /* 0x000000440b007c0c */ /* 0x000fe2000c721270 */
[----:B------:R-:W4:Y:S01]  /*94c60*/  LDL.LU R17, [R1+0x1e8] ;  /* 0x0001e80001117983 */ /* 0x000f220000300800 */
[----:B------:R-:W1:Y:S07]  /*94c70*/  LDCU UR75, c[0x0][0x398] ;  /* 0x00007300ff4b77ac */ /* 0x000e6e0008000800 */
[----:B------:R-:W-:Y:S02]  /*94c80*/  @P3 LOP3.LUT R0, R0, 0x200, RZ, 0xfc, !PT ;  /* 0x0000020000003812 */ /* 0x000fe400078efcff */
[----:B0-----:R-:W-:Y:S01]  /*94c90*/  ISETP.LT.AND P0, PT, R15, UR40, !P0 ;  /* 0x000000280f007c0c */ /* 0x001fe2000c701270 */
[----:B------:R-:W4:Y:S04]  /*94ca0*/  LDL.LU R29, [R1+0x1ec] ;  /* 0x0001ec00011d7983 */ /* 0x000f280000300800 */
[----:B------:R-:W4:Y:S01]  /*94cb0*/  LDL R16, [R1+0x10a0] ;  /* 0x0010a00001107983 */ /* 0x000f220000100800 */
[----:B------:R-:W-:Y:S01]  /*94cc0*/  LOP3.LUT R0, R0, 0xfffffeff, RZ, 0xc0, !PT ;  /* 0xfffffeff00007812 */ /* 0x000fe200078ec0ff */
[----:B------:R-:W0:Y:S01]  /*94cd0*/  LDCU UR40, c[0x0][0x398] ;  /* 0x00007300ff2877ac */ /* 0x000e220008000800 */
[----:B------:R-:W0:Y:S01]  /*94ce0*/  LDCU UR70, c[0x0][0x398] ;  /* 0x00007300ff4677ac */ /* 0x000e220008000800 */
[----:B------:R-:W-:-:S02]  /*94cf0*/  LOP3.LUT R6, R6, 0x7fffffff, RZ, 0xc0, !PT ;  /* 0x7fffffff06067812 */ /* 0x000fc400078ec0ff */
[----:B------:R-:W-:Y:S01]  /*94d00*/  @P2 LOP3.LUT R0, R0, 0x100, RZ, 0xfc, !PT ;  /* 0x0000010000002812 */ /* 0x000fe200078efcff */
[----:B------:R-:W0:Y:S03]  /*94d10*/  LDCU UR68, c[0x0][0x398] ;  /* 0x00007300ff4477ac */ /* 0x000e260008000800 */
[----:B------:R-:W-:-:S04]  /*94d20*/  LOP3.LUT R0, R0, 0xffffff7f, RZ, 0xc0, !PT ;  /* 0xffffff7f00007812 */ /* 0x000fc800078ec0ff */
[----:B------:R-:W-:-:S04]  /*94d30*/  @P1 LOP3.LUT R0, R0, 0x80, RZ, 0xfc, !PT ;  /* 0x0000008000001812 */ /* 0x000fc800078efcff */
[----:B------:R-:W-:-:S04]  /*94d40*/  LOP3.LUT R0, R0, 0xffffffbf, RZ, 0xc0, !PT ;  /* 0xffffffbf00007812 */ /* 0x000fc800078ec0ff */
[----:B------:R-:W-:Y:S02]  /*94d50*/  @P0 LOP3.LUT R0, R0, 0x40, RZ, 0xfc, !PT ;  /* 0x0000004000000812 */ /* 0x000fe400078efcff */
[----:B------:R-:W-:Y:S02]  /*94d60*/  ISETP.GE.AND P0, PT, R9, UR35, PT ;  /* 0x0000002309007c0c */ /* 0x000fe4000bf06270 */
[----:B------:R-:W-:Y:S01]  /*94d70*/  LOP3.LUT R0, R0, 0xffffffdf, RZ, 0xc0, !PT ;  /* 0xffffffdf00007812 */ /* 0x000fe200078ec0ff */
[----:B------:R-:W4:Y:S01]  /*94d80*/  LDL.LU R9, [R1+0x34e8] ;  /* 0x0034e80001097983 */ /* 0x000f220000300800 */
[----:B------:R-:W0:Y:S01]  /*94d90*/  LDCU.64 UR34, c[0x0][0x398] ;  /* 0x00007300ff2277ac */ /* 0x000e220008000a00 */
[----:B------:R-:W-:Y:S02]  /*94da0*/  ISETP.LT.AND P3, PT, R12, UR69, !P0 ;  /* 0x000000450c007c0c */ /* 0x000fe4000c761270 */
[----:B------:R-:W-:Y:S02]  /*94db0*/  ISETP.LT.AND P2, PT, R13, UR30, !P0 ;  /* 0x0000001e0d007c0c */ /* 0x000fe4000c741270 */
[----:B------:R-:W-:Y:S01]  /*94dc0*/  ISETP.LT.AND P1, PT, R11, UR31, !P0 ;  /* 0x0000001f0b007c0c */ /* 0x000fe2000c721270 */
[----:B------:R-:W0:Y:S08]  /*94dd0*/  LDCU UR69, c[0x0][0x398] ;  /* 0x00007300ff4577ac */ /* 0x000e300008000800 */
[----:B------:R-:W-:Y:S01]  /*94de0*/  @P3 LOP3.LUT R0, R0, 0x20, RZ, 0xfc, !PT ;  /* 0x0000002000003812 */ /* 0x000fe200078efcff */
[----:B------:R-:W0:Y:S03]  /*94df0*/  LDCU.64 UR30, c[0x0][0x398] ;  /* 0x00007300ff1e77ac */ /* 0x000e260008000a00 */
[----:B------:R-:W-:-:S02]  /*94e00*/  LOP3.LUT R0, R0, 0xffffffef, RZ, 0xc0, !PT ;  /* 0xffffffef00007812 */ /* 0x000fc400078ec0ff */
[----:B--2---:R-:W-:Y:S01]  /*94e10*/  ISETP.LT.AND P0, PT, R15, UR48, !P0 ;  /* 0x000000300f007c0c */ /* 0x004fe2000c701270 */
[----:B------:R-:W2:Y:S01]  /*94e20*/  LDCU UR48, c[0x0][0x398] ;  /* 0x00007300ff3077ac */ /* 0x000ea20008000800 */
[----:B------:R-:W-:-:S04]  /*94e30*/  @P2 LOP3.LUT R0, R0, 0x10, RZ, 0xfc, !PT ;  /* 0x0000001000002812 */ /* 0x000fc800078efcff */
[----:B------:R-:W-:-:S04]  /*94e40*/  LOP3.LUT R0, R0, 0xfffffff7, RZ, 0xc0, !PT ;  /* 0xfffffff700007812 */ /* 0x000fc800078ec0ff */
[----:B------:R-:W-:-:S04]  /*94e50*/  @P1 LOP3.LUT R0, R0, 0x8, RZ, 0xfc, !PT ;  /* 0x0000000800001812 */ /* 0x000fc800078efcff */
[----:B------:R-:W-:-:S04]  /*94e60*/  LOP3.LUT R0, R0, 0xfffffffb, RZ, 0xc0, !PT ;  /* 0xfffffffb00007812 */ /* 0x000fc800078ec0ff */
[----:B------:R-:W-:-:S04]  /*94e70*/  @P0 LOP3.LUT R0, R0, 0x4, RZ, 0xfc, !PT ;  /* 0x0000000400000812 */ /* 0x000fc800078efcff */
[----:B------:R-:W-:Y:S02]  /*94e80*/  LOP3.LUT R0, R0, 0xfffffffd, RZ, 0xc0, !PT ;  /* 0xfffffffd00007812 */ /* 0x000fe400078ec0ff */
[----:B---3--:R-:W-:Y:S02]  /*94e90*/  F2FP.SATFINITE.E5M2.F32.PACK_AB_MERGE_C R8, R8, R7, RZ ;  /* 0x000000070808723e */ /* 0x008fe400048060ff */
[----:B------:R-:W3:Y:S04]  /*94ea0*/  LDL.LU R7, [R1+0x3518] ;  /* 0x0035180001077983 */ /* 0x000ee80000300800 */
[----:B------:R0:W-:Y:S04]  /*94eb0*/  STL [R1+0x2c], R8 ;  /* 0x00002c0801007387 */ /* 0x0001e80000100800 */
[----:B0-----:R-:W2:Y:S01]  /*94ec0*/  LDL.LU R8, [R1+0x3514] ;  /* 0x0035140001087983 */ /* 0x001ea20000300800 */
[----:B----4-:R-:W-:-:S05]  /*94ed0*/  F2FP.SATFINITE.E5M2.F32.PACK_AB_MERGE_C R17, R29, R17, RZ ;  /* 0x000000111d11723e */ /* 0x010fca00048060ff */
[----:B------:R0:W-:Y:S02]  /*94ee0*/  STL [R1+0x28], R17 ;  /* 0x0000281101007387 */ /* 0x0001e40000100800 */
[----:B0-----:R-:W-:Y:S01]  /*94ef0*/  VIADD R17, R16, 0x93 ;  /* 0x0000009310117836 */ /* 0x001fe20000000000 */
[----:B------:R-:W-:Y:S01]  /*94f00*/  ISETP.GE.AND P0, PT, R9, UR37, PT ;  /* 0x0000002509007c0c */ /* 0x000fe2000bf06270 */
[----:B------:R-:W0:Y:S03]  /*94f10*/  LDCU UR37, c[0x0][0x398] ;  /* 0x00007300ff2577ac */ /* 0x000e260008000800 */
[----:B------:R-:W-:Y:S02]  /*94f20*/  ISETP.LT.AND P1, PT, R11, UR27, !P0 ;  /* 0x0000001b0b007c0c */ /* 0x000fe4000c721270 */
[----:B------:R-:W-:Y:S02]  /*94f30*/  ISETP.LT.AND P3, PT, R12, UR28, !P0 ;  /* 0x0000001c0c007c0c */ /* 0x000fe4000c761270 */
[----:B------:R-:W-:-:S02]  /*94f40*/  ISETP.LT.AND P2, PT, R13, UR29, !P0 ;  /* 0x0000001d0d007c0c */ /* 0x000fc4000c741270 */
[----:B------:R-:W-:Y:S01]  /*94f50*/  ISETP.LT.AND P0, PT, R15, UR30, !P0 ;  /* 0x0000001e0f007c0c */ /* 0x000fe2000c701270 */
[----:B------:R-:W4:Y:S01]  /*94f60*/  LDCU.64 UR28, c[0x0][0x398] ;  /* 0x00007300ff1c77ac */ /* 0x000f220008000a00 */
[----:B------:R-:W0:Y:S05]  /*94f70*/  LDCU UR30, c[0x0][0x398] ;  /* 0x00007300ff1e77ac */ /* 0x000e2a0008000800 */
[----:B------:R-:W-:-:S04]  /*94f80*/  @P1 LOP3.LUT R2, R2, 0x80000000, RZ, 0xfc, !PT ;  /* 0x8000000002021812 */ /* 0x000fc800078efcff */
[----:B------:R-:W-:-:S04]  /*94f90*/  LOP3.LUT R2, R2, 0xbfffffff, RZ, 0xc0, !PT ;  /* 0xbfffffff02027812 */ /* 0x000fc800078ec0ff */
[----:B------:R-:W-:Y:S02]  /*94fa0*/  @P0 LOP3.LUT R2, R2, 0x40000000, RZ, 0xfc, !PT ;  /* 0x4000000002020812 */ /* 0x000fe400078efcff */
[----:B------:R-:W-:Y:S02]  /*94fb0*/  ISETP.GE.AND P0, PT, R17, UR39, PT ;  /* 0x0000002711007c0c */ /* 0x000fe4000bf06270 */
[----:B------:R-:W-:Y:S02]  /*94fc0*/  @P3 LOP3.LUT R0, R0, 0x2, RZ, 0xfc, !PT ;  /* 0x0000000200003812 */ /* 0x000fe400078efcff */
[----:B------:R-:W-:Y:S02]  /*94fd0*/  LOP3.LUT R2, R2, 0xdfffffff, RZ, 0xc0, !PT ;  /* 0xdfffffff02027812 */ /* 0x000fe400078ec0ff */
[----:B------:R-:W-:Y:S02]  /*94fe0*/  ISETP.LT.AND P3, PT, R12, UR15, !P0 ;  /* 0x0000000f0c007c0c */ /* 0x000fe4000c761270 */
[----:B------:R-:W-:Y:S01]  /*94ff0*/  LOP3.LUT R0, R0, 0xfffffffe, RZ, 0xc0, !PT ;  /* 0xfffffffe00007812 */ /* 0x000fe200078ec0ff */
[----:B------:R-:W-:Y:S01]  /*95000*/  VIADD R17, R16, 0x92 ;  /* 0x0000009210117836 */ /* 0x000fe20000000000 */
[----:B------:R-:W0:Y:S02]  /*95010*/  LDCU UR39, c[0x0][0x398] ;  /* 0x00007300ff2777ac */ /* 0x000e240008000800 */
[----:B------:R-:W-:-:S02]  /*95020*/  @P2 LOP3.LUT R0, R0, 0x1, RZ, 0xfc, !PT ;  /* 0x0000000100002812 */ /* 0x000fc400078efcff */
[----:B------:R-:W-:Y:S02]  /*95030*/  ISETP.LT.AND P2, PT, R13, UR12, !P0 ;  /* 0x0000000c0d007c0c */ /* 0x000fe4000c741270 */
[----:B------:R-:W-:-:S03]  /*95040*/  ISETP.LT.AND P1, PT, R11, UR6, !P0 ;  /* 0x000000060b007c0c */ /* 0x000fc6000c721270 */
[----:B------:R-:W-:-:S04]  /*95050*/  @P3 LOP3.LUT R2, R2, 0x20000000, RZ, 0xfc, !PT ;  /* 0x2000000002023812 */ /* 0x000fc800078efcff */
[----:B------:R-:W-:Y:S02]  /*95060*/  LOP3.LUT R2, R2, 0xefffffff, RZ, 0xc0, !PT ;  /* 0xefffffff02027812 */ /* 0x000fe400078ec0ff */
[----:B----4-:R-:W-:Y:S02]  /*95070*/  ISETP.LT.AND P0, PT, R15, UR28, !P0 ;  /* 0x0000001c0f007c0c */ /* 0x010fe4000c701270 */
[----:B------:R-:W-:-:S04]  /*95080*/  @P2 LOP3.LUT R2, R2, 0x10000000, RZ, 0xfc, !PT ;  /* 0x1000000002022812 */ /* 0x000fc800078efcff */
[----:B------:R-:W-:-:S04]  /*95090*/  LOP3.LUT R2, R2, 0xf7ffffff, RZ, 0xc0, !PT ;  /* 0xf7ffffff02027812 */ /* 0x000fc800078ec0ff */
[----:B------:R-:W-:-:S04]  /*950a0*/  @P1 LOP3.LUT R2, R2, 0x8000000, RZ, 0xfc, !PT ;  /* 0x0800000002021812 */ /* 0x000fc800078efcff */
[----:B------:R-:W-:-:S04]  /*950b0*/  LOP3.LUT R2, R2, 0xfbffffff, RZ, 0xc0, !PT ;  /* 0xfbffffff02027812 */ /* 0x000fc800078ec0ff */
[----:B------:R-:W-:Y:S02]  /*950c0*/  @P0 LOP3.LUT R2, R2, 0x4000000, RZ, 0xfc, !PT ;  /* 0x0400000002020812 */ /* 0x000fe400078efcff */
[----:B------:R-:W-:Y:S02]  /*950d0*/  ISETP.GE.AND P0, PT, R17, UR41, PT ;  /* 0x0000002911007c0c */ /* 0x000fe4000bf06270 */
[----:B------:R-:W-:Y:S02]  /*950e0*/  LOP3.LUT R2, R2, 0xfdffffff, RZ, 0xc0, !PT ;  /* 0xfdffffff02027812 */ /* 0x000fe400078ec0ff */
[----:B------:R-:W-:Y:S02]  /*950f0*/  ISETP.LT.AND P3, PT, R12, UR10, !P0 ;  /* 0x0000000a0c007c0c */ /* 0x000fe4000c761270 */
[----:B------:R-:W-:Y:S02]  /*95100*/  ISETP.LT.AND P2, PT, R13, UR9, !P0 ;  /* 0x000000090d007c0c */ /* 0x000fe4000c741270 */
[----:B------:R-:W-:Y:S01]  /*95110*/  ISETP.LT.AND P1, PT, R11, UR14, !P0 ;  /* 0x0000000e0b007c0c */ /* 0x000fe2000c721270 */
[----:B------:R-:W-:Y:S01]  /*95120*/  VIADD R17, R16, 0x91 ;  /* 0x0000009110117836 */ /* 0x000fe20000000000 */
[----:B------:R-:W4:Y:S07]  /*95130*/  LDCU UR41, c[0x0][0x398] ;  /* 0x00007300ff2977ac */ /* 0x000f2e0008000800 */
[----:B------:R-:W-:Y:S01]  /*95140*/  @P3 LOP3.LUT R2, R2, 0x2000000, RZ, 0xfc, !PT ;  /* 0x0200000002023812 */ /* 0x000fe200078efcff */
[----:B------:R-:W0:Y:S03]  /*95150*/  LDCU.64 UR14, c[0x0][0x398] ;  /* 0x00007300ff0e77ac */ /* 0x000e260008000a00 */
[----:B------:R-:W-:-:S02]  /*95160*/  LOP3.LUT R2, R2, 0xfeffffff, RZ, 0xc0, !PT ;  /* 0xfeffffff02027812 */ /* 0x000fc400078ec0ff */
[----:B------:R-:W-:Y:S02]  /*95170*/  ISETP.LT.AND P0, PT, R15, UR34, !P0 ;  /* 0x000000220f007c0c */ /* 0x000fe4000c701270 */
        /* <DEDUP_REMOVED lines=11> */
[----:B------:R-:W1:Y:S07]  /*95230*/  LDCU UR49, c[0x0][0x398] ;  /* 0x00007300ff3177ac */ /* 0x000e6e0008000800 */
[----:B------:R-:W-:Y:S01]  /*95240*/  @P3 LOP3.LUT R2, R2, 0x200000, RZ, 0xfc, !PT ;  /* 0x0020000002023812 */ /* 0x000fe200078efcff */
[----:B------:R-:W1:Y:S01]  /*95250*/  LDCU.64 UR6, c[0x0][0x398] ;  /* 0x00007300ff0677ac */ /* 0x000e620008000a00 */
[----:B------:R-:W1:Y:S02]  /*95260*/  LDCU.64 UR8, c[0x0][0x398] ;  /* 0x00007300ff0877ac */ /* 0x000e640008000a00 */
[----:B------:R-:W-:-:S02]  /*95270*/  LOP3.LUT R2, R2, 0xffefffff, RZ, 0xc0, !PT ;  /* 0xffefffff02027812 */ /* 0x000fc400078ec0ff */
[----:B0-----:R-:W-:Y:S02]  /*95280*/  ISETP.LT.AND P0, PT, R15, UR14, !P0 ;  /* 0x0000000e0f007c0c */ /* 0x001fe4000c701270 */
[----:B------:R-:W-:-:S04]  /*95290*/  @P2 LOP3.LUT R2, R2, 0x100000, RZ, 0xfc, !PT ;  /* 0x0010000002022812 */ /* 0x000fc800078efcff */
[----:B------:R-:W-:-:S04]  /*952a0*/  LOP3.LUT R2, R2, 0xfff7ffff, RZ, 0xc0, !PT ;  /* 0xfff7ffff02027812 */ /* 0x000fc800078ec0ff */
[----:B------:R-:W-:-:S04]  /*952b0*/  @P1 LOP3.LUT R2, R2, 0x80000, RZ, 0xfc, !PT ;  /* 0x0008000002021812 */ /* 0x000fc800078efcff */
[----:B------:R-:W-:-:S04]  /*952c0*/  LOP3.LUT R2, R2, 0xfffbffff, RZ, 0xc0, !PT ;  /* 0xfffbffff02027812 */ /* 0x000fc800078ec0ff */
[----:B------:R-:W-:Y:S02]  /*952d0*/  @P0 LOP3.LUT R2, R2, 0x40000, RZ, 0xfc, !PT ;  /* 0x0004000002020812 */ /* 0x000fe400078efcff */
[----:B------:R-:W-:-:S04]  /*952e0*/  ISETP.GE.AND P0, PT, R17, UR31, PT ;  /* 0x0000001f11007c0c */ /* 0x000fc8000bf06270 */
[----:B------:R-:W-:Y:S02]  /*952f0*/  ISETP.LT.AND P3, PT, R12, UR63, !P0 ;  /* 0x0000003f0c007c0c */ /* 0x000fe4000c761270 */
[----:B------:R-:W-:Y:S02]  /*95300*/  ISETP.LT.AND P2, PT, R13, UR62, !P0 ;  /* 0x0000003e0d007c0c */ /* 0x000fe4000c741270 */
[----:B------:R-:W-:Y:S02]  /*95310*/  LOP3.LUT R2, R2, 0xfffdffff, RZ, 0xc0, !PT ;  /* 0xfffdffff02027812 */ /* 0x000fe400078ec0ff */
[----:B------:R-:W-:Y:S01]  /*95320*/  ISETP.LT.AND P1, PT, R11, UR16, !P0 ;  /* 0x000000100b007c0c */ /* 0x000fe2000c721270 */
[----:B------:R-:W-:Y:S01]  /*95330*/  VIADD R17, R16, 0x8f ;  /* 0x0000008f10117836 */ /* 0x000fe20000000000 */
[----:B------:R-:W0:Y:S01]  /*95340*/  LDCU UR62, c[0x0][0x398] ;  /* 0x00007300ff3e77ac */ /* 0x000e220008000800 */
[----:B------:R-:W0:Y:S04]  /*95350*/  LDCU UR63, c[0x0][0x398] ;  /* 0x00007300ff3f77ac */ /* 0x000e280008000800 */
[----:B------:R-:W-:Y:S01]  /*95360*/  @P3 LOP3.LUT R2, R2, 0x20000, RZ, 0xfc, !PT ;  /* 0x0002000002023812 */ /* 0x000fe200078efcff */
[----:B------:R-:W0:Y:S03]  /*95370*/  LDCU.64 UR16, c[0x0][0x398] ;  /* 0x00007300ff1077ac */ /* 0x000e260008000a00 */
[----:B------:R-:W-:-:S02]  /*95380*/  LOP3.LUT R2, R2, 0xfffeffff, RZ, 0xc0, !PT ;  /* 0xfffeffff02027812 */ /* 0x000fc400078ec0ff */
[----:B-1----:R-:W-:Y:S01]  /*95390*/  ISETP.LT.AND P0, PT, R15, UR6, !P0 ;  /* 0x000000060f007c0c */ /* 0x002fe2000c701270 */
[----:B------:R-:W1:Y:S01]  /*953a0*/  LDCU UR6, c[0x0][0x398] ;  /* 0x00007300ff0677ac */ /* 0x000e620008000800 */
        /* <DEDUP_REMOVED lines=11> */
[----:B------:R-:W0:Y:S01]  /*95460*/  LDCU.64 UR28, c[0x0][0x398] ;  /* 0x00007300ff1c77ac */ /* 0x000e220008000a00 */
[----:B------:R-:W0:Y:S06]  /*95470*/  LDCU UR66, c[0x0][0x398] ;  /* 0x00007300ff4277ac */ /* 0x000e2c0008000800 */
[----:B------:R-:W-:Y:S01]  /*95480*/  @P3 LOP3.LUT R2, R2, 0x2000, RZ, 0xfc, !PT ;  /* 0x0000200002023812 */ /* 0x000fe200078efcff */
[----:B------:R-:W0:Y:S01]  /*95490*/  LDCU UR65, c[0x0][0x398] ;  /* 0x00007300ff4177ac */ /* 0x000e220008000800 */
[----:B------:R-:W0:Y:S02]  /*954a0*/  LDCU UR64, c[0x0][0x398] ;  /* 0x00007300ff4077ac */ /* 0x000e240008000800 */
[----:B------:R-:W-:-:S02]  /*954b0*/  LOP3.LUT R2, R2, 0xffffefff, RZ, 0xc0, !PT ;  /* 0xffffefff02027812 */ /* 0x000fc400078ec0ff */
[----:B------:R-:W-:Y:S01]  /*954c0*/  ISETP.LT.AND P0, PT, R15, UR8, !P0 ;  /* 0x000000080f007c0c */ /* 0x000fe2000c701270 */
[----:B------:R-:W0:Y:S01]  /*954d0*/  LDCU UR8, c[0x0][0x398] ;  /* 0x00007300ff0877ac */ /* 0x000e220008000800 */
        /* <DEDUP_REMOVED lines=11> */
[----:B------:R-:W1:Y:S01]  /*95590*/  LDCU.64 UR34, c[0x0][0x398] ;  /* 0x00007300ff2277ac */ /* 0x000e620008000a00 */
[----:B------:R-:W1:Y:S06]  /*955a0*/  LDCU UR4, c[0x0][0x398] ;  /* 0x00007300ff0477ac */ /* 0x000e6c0008000800 */
        /* <DEDUP_REMOVED lines=28> */
[----:B------:R-:W-:Y:S01]  /*95770*/  ISETP.GE.AND P0, PT, R17, UR7, PT ;  /* 0x0000000711007c0c */ /* 0x000fe2000bf06270 */
[----:B------:R-:W-:Y:S01]  /*95780*/  VIADD R17, R16, 0x8b ;  /* 0x0000008b10117836 */ /* 0x000fe20000000000 */
[----:B------:R-:W0:Y:S02]  /*95790*/  LDCU UR7, c[0x0][0x398] ;  /* 0x00007300ff0777ac */ /* 0x000e240008000800 */
[----:B------:R-:W-:Y:S02]  /*957a0*/  ISETP.LT.AND P1, PT, R11, UR21, !P0 ;  /* 0x000000150b007c0c */ /* 0x000fe4000c721270 */
[----:B------:R-:W-:Y:S02]  /*957b0*/  ISETP.LT.AND P3, PT, R12, UR20, !P0 ;  /* 0x000000140c007c0c */ /* 0x000fe4000c761270 */
[----:B------:R-:W-:-:S02]  /*957c0*/  ISETP.LT.AND P2, PT, R13, UR23, !P0 ;  /* 0x000000170d007c0c */ /* 0x000fc4000c741270 */
[----:B------:R-:W-:Y:S02]  /*957d0*/  ISETP.LT.AND P0, PT, R15, UR12, !P0 ;  /* 0x0000000c0f007c0c */ /* 0x000fe4000c701270 */
[----:B------:R-:W-:Y:S01]  /*957e0*/  LOP3.LUT R2, R2, 0xfffffffd, RZ, 0xc0, !PT ;  /* 0xfffffffd02027812 */ /* 0x000fe200078ec0ff */
[----:B------:R-:W0:Y:S01]  /*957f0*/  LDCU.64 UR20, c[0x0][0x398] ;  /* 0x00007300ff1477ac */ /* 0x000e220008000a00 */
[----:B------:R-:W0:Y:S03]  /*95800*/  LDCU UR12, c[0x0][0x398] ;  /* 0x00007300ff0c77ac */ /* 0x000e260008000800 */
[----:B------:R-:W-:-:S04]  /*95810*/  @P1 LOP3.LUT R3, R3, 0x80000000, RZ, 0xfc, !PT ;  /* 0x8000000003031812 */ /* 0x000fc800078efcff */
[----:B------:R-:W-:-:S04]  /*95820*/  LOP3.LUT R3, R3, 0xbfffffff, RZ, 0xc0, !PT ;  /* 0xbfffffff03037812 */ /* 0x000fc800078ec0ff */
[----:B------:R-:W-:Y:S02]  /*95830*/  @P0 LOP3.LUT R3, R3, 0x40000000, RZ, 0xfc, !PT ;  /* 0x4000000003030812 */ /* 0x000fe400078efcff */
[----:B------:R-:W-:Y:S02]  /*95840*/  ISETP.GE.AND P0, PT, R17, UR9, PT ;  /* 0x0000000911007c0c */ /* 0x000fe4000bf06270 */
[----:B------:R-:W-:Y:S02]  /*95850*/  @P3 LOP3.LUT R2, R2, 0x2, RZ, 0xfc, !PT ;  /* 0x0000000202023812 */ /* 0x000fe400078efcff */
[----:B------:R-:W-:Y:S02]  /*95860*/  LOP3.LUT R3, R3, 0xdfffffff, RZ, 0xc0, !PT ;  /* 0xdfffffff03037812 */ /* 0x000fe400078ec0ff */
[----:B------:R-:W-:Y:S02]  /*95870*/  ISETP.LT.AND P3, PT, R12, UR22, !P0 ;  /* 0x000000160c007c0c */ /* 0x000fe4000c761270 */
[----:B------:R-:W-:-:S02]  /*95880*/  LOP3.LUT R2, R2, 0xfffffffe, RZ, 0xc0, !PT ;  /* 0xfffffffe02027812 */ /* 0x000fc400078ec0ff */
[----:B------:R-:W-:Y:S01]  /*95890*/  ISETP.LT.AND P1, PT, R11, UR26, !P0 ;  /* 0x0000001a0b007c0c */ /* 0x000fe2000c721270 */
[----:B------:R-:W-:Y:S01]  /*958a0*/  VIADD R17, R16, 0x8a ;  /* 0x0000008a10117836 */ /* 0x000fe20000000000 */
[----:B------:R-:W1:Y:S01]  /*958b0*/  LDCU.64 UR22, c[0x0][0x398] ;  /* 0x00007300ff1677ac */ /* 0x000e620008000a00 */
[----:B------:R-:W-:Y:S02]  /*958c0*/  @P2 LOP3.LUT R2, R2, 0x1, RZ, 0xfc, !PT ;  /* 0x0000000102022812 */ /* 0x000fe400078efcff */
[----:B------:R-:W-:Y:S01]  /*958d0*/  ISETP.LT.AND P2, PT, R13, UR25, !P0 ;  /* 0x000000190d007c0c */ /* 0x000fe2000c741270 */
[----:B------:R-:W1:Y:S03]  /*958e0*/  LDCU UR9, c[0x0][0x398] ;  /* 0x00007300ff0977ac */ /* 0x000e660008000800 */
[----:B------:R-:W-:Y:S01]  /*958f0*/  @P3 LOP3.LUT R3, R3, 0x20000000, RZ, 0xfc, !PT ;  /* 0x2000000003033812 */ /* 0x000fe200078efcff */
[----:B------:R-:W1:Y:S03]  /*95900*/  LDCU.64 UR26, c[0x0][0x398] ;  /* 0x00007300ff1a77ac */ /* 0x000e660008000a00 */
[----:B------:R-:W-:-:S02]  /*95910*/  LOP3.LUT R3, R3, 0xefffffff, RZ, 0xc0, !PT ;  /* 0xefffffff03037812 */ /* 0x000fc400078ec0ff */
[----:B0-----:R-:W-:-:S03]  /*95920*/  ISETP.LT.AND P0, PT, R15, UR14, !P0 ;  /* 0x0000000e0f007c0c */ /* 0x001fc6000c701270 */
        /* <DEDUP_REMOVED lines=12> */
[----:B------:R-:W0:Y:S06]  /*959f0*/  LDCU.64 UR24, c[0x0][0x398] ;  /* 0x00007300ff1877ac */ /* 0x000e2c0008000a00 */
[----:B------:R-:W-:Y:S01]  /*95a00*/  @P3 LOP3.LUT R3, R3, 0x2000000, RZ, 0xfc, !PT ;  /* 0x0200000003033812 */ /* 0x000fe200078efcff */
[----:B------:R-:W0:Y:S01]  /*95a10*/  LDCU UR47, c[0x0][0x398] ;  /* 0x00007300ff2f77ac */ /* 0x000e220008000800 */
[----:B---3--:R-:W-:Y:S01]  /*95a20*/  LOP3.LUT R7, R7, 0x7fffffff, RZ, 0xc0, !PT ;  /* 0x7fffffff07077812 */ /* 0x008fe200078ec0ff */
[----:B------:R-:W3:Y:S01]  /*95a30*/  LDCU UR33, c[0x0][0x398] ;  /* 0x00007300ff2177ac */ /* 0x000ee20008000800 */
        /* <DEDUP_REMOVED lines=14> */
[----:B------:R-:W1:Y:S01]  /*95b20*/  LDCU UR45, c[0x0][0x398] ;  /* 0x00007300ff2d77ac */ /* 0x000e620008000800 */
[----:B------:R-:W1:Y:S06]  /*95b30*/  LDCU UR11, c[0x0][0x398] ;  /* 0x00007300ff0b77ac */ /* 0x000e6c0008000800 */
[----:B------:R-:W-:Y:S01]  /*95b40*/  @P3 LOP3.LUT R3, R3, 0x200000, RZ, 0xfc, !PT ;  /* 0x0020000003033812 */ /* 0x000fe200078efcff */
[----:B------:R-:W1:Y:S01]  /*95b50*/  LDCU UR52, c[0x0][0x398] ;  /* 0x00007300ff3477ac */ /* 0x000e620008000800 */
[----:B------:R-:W1:Y:S02]  /*95b60*/  LDCU UR50, c[0x0][0x398] ;  /* 0x00007300ff3277ac */ /* 0x000e640008000800 */
[----:B------:R-:W-:-:S02]  /*95b70*/  LOP3.LUT R3, R3, 0xffefffff, RZ, 0xc0, !PT ;  /* 0xffefffff03037812 */ /* 0x000fc400078ec0ff */
[----:B0-----:R-:W-:Y:S01]  /*95b80*/  ISETP.LT.AND P0, PT, R15, UR16, !P0 ;  /* 0x000000100f007c0c */ /* 0x001fe2000c701270 */
        /* <DEDUP_REMOVED lines=12> */
[----:B------:R-:W0:Y:S01]  /*95c50*/  LDCU UR51, c[0x0][0x398] ;  /* 0x00007300ff3377ac */ /* 0x000e220008000800 */
        /* <DEDUP_REMOVED lines=38> */
[----:B------:R-:W-:-:S02]  /*95ec0*/  LOP3.LUT R9, R25, 0xffff, RZ, 0xc0, !PT ;  /* 0x0000ffff19097812 */ /* 0x000fc400078ec0ff */
[----:B------:R-:W-:Y:S02]  /*95ed0*/  LOP3.LUT R22, R22, 0xffff, RZ, 0xc0, !PT ;  /* 0x0000ffff16167812 */ /* 0x000fe400078ec0ff */
[----:B------:R-:W-:Y:S01]  /*95ee0*/  LOP3.LUT R18, R18, 0xffff, RZ, 0xc0, !PT ;  /* 0x0000ffff12127812 */ /* 0x000fe200078ec0ff */
[----:B------:R-:W1:Y:S01]  /*95ef0*/  LDCU UR56, c[0x0][0x398] ;  /* 0x00007300ff3877ac */ /* 0x000e620008000800 */
[----:B------:R-:W-:Y:S01]  /*95f00*/  @P3 LOP3.LUT R3, R3, 0x200, RZ, 0xfc, !PT ;  /* 0x0000020003033812 */ /* 0x000fe200078efcff */
[----:B------:R-:W1:Y:S01]  /*95f10*/  LDCU UR59, c[0x0][0x398] ;  /* 0x00007300ff3b77ac */ /* 0x000e620008000800 */
[----:B------:R-:W1:Y:S02]  /*95f20*/  LDCU UR60, c[0x0][0x398] ;  /* 0x00007300ff3c77ac */ /* 0x000e640008000800 */
[----:B------:R-:W-:Y:S02]  /*95f30*/  LOP3.LUT R3, R3, 0xfffffeff, RZ, 0xc0, !PT ;  /* 0xfffffeff03037812 */ /* 0x000fe400078ec0ff */
        /* <DEDUP_REMOVED lines=34> */
[----:B------:R-:W0:Y:S01]  /*96160*/  LDCU UR73, c[0x0][0x398] ;  /* 0x00007300ff4977ac */ /* 0x000e220008000800 */
[----:B------:R-:W0:Y:S01]  /*96170*/  LDCU UR77, c[0x0][0x398] ;  /* 0x00007300ff4d77ac */ /* 0x000e220008000800 */
[----:B------:R-:W0:Y:S01]  /*96180*/  LDCU UR24, c[0x0][0x398] ;  /* 0x00007300ff1877ac */ /* 0x000e220008000800 */
[----:B------:R-:W-:Y:S01]  /*96190*/  STL [R1+0x33c], R9 ;  /* 0x00033c0901007387 */ /* 0x000fe20000100800 */
[----:B------:R-:W-:Y:S02]  /*961a0*/  LOP3.LUT R23, R23, 0xffff, RZ, 0xc0, !PT ;  /* 0x0000ffff17177812 */ /* 0x000fe400078ec0ff */
[----:B------:R-:W-:Y:S02]  /*961b0*/  LOP3.LUT R19, R19, 0xffff, RZ, 0xc0, !PT ;  /* 0x0000ffff13137812 */ /* 0x000fe400078ec0ff */
[----:B--2---:R-:W-:-:S02]  /*961c0*/  LOP3.LUT R8, R8, 0x7fffffff, RZ, 0xc0, !PT ;  /* 0x7fffffff08087812 */ /* 0x004fc400078ec0ff */
[----:B------:R-:W-:Y:S02]  /*961d0*/  LOP3.LUT R21, R21, 0xffff, RZ, 0xc0, !PT ;  /* 0x0000ffff15157812 */ /* 0x000fe400078ec0ff */
[----:B------:R-:W-:Y:S02]  /*961e0*/  @P1 LOP3.LUT R4, R4, 0x80000000, RZ, 0xfc, !PT ;  /* 0x8000000004041812 */ /* 0x000fe400078efcff */
[----:B------:R-:W-:Y:S02]  /*961f0*/  LOP3.LUT R10, R10, 0xffff, RZ, 0xc0, !PT ;  /* 0x0000ffff0a0a7812 */ /* 0x000fe400078ec0ff */
[----:B------:R-:W-:Y:S02]  /*96200*/  LOP3.LUT R14, R14, 0xffff, RZ, 0xc0, !PT ;  /* 0x0000ffff0e0e7812 */ /* 0x000fe400078ec0ff */
[----:B------:R-:W-:Y:S02]  /*96210*/  LOP3.LUT R20, R20, 0xffff, RZ, 0xc0, !PT ;  /* 0x0000ffff14147812 */ /* 0x000fe400078ec0ff */
[----:B------:R-:W-:Y:S01]  /*96220*/  LOP3.LUT R4, R4, 0xbfffffff, RZ, 0xc0, !PT ;  /* 0xbfffffff04047812 */ /* 0x000fe200078ec0ff */
[----:B------:R-:W2:Y:S03]  /*96230*/  LDCU UR72, c[0x0][0x398] ;  /* 0x00007300ff4877ac */ /* 0x000ea60008000800 */
[----:B------:R-:W-:-:S02]  /*96240*/  @P0 LOP3.LUT R4, R4, 0x40000000, RZ, 0xfc, !PT ;  /* 0x4000000004040812 */ /* 0x000fc400078efcff */
[----:B------:R-:W-:Y:S02]  /*96250*/  ISETP.GE.AND P0, PT, R17, UR23, PT ;  /* 0x0000001711007c0c */ /* 0x000fe4000bf06270 */
[----:B------:R-:W-:Y:S02]  /*96260*/  @P3 LOP3.LUT R3, R3, 0x2, RZ, 0xfc, !PT ;  /* 0x0000000203033812 */ /* 0x000fe400078efcff */
[----:B------:R-:W-:Y:S02]  /*96270*/  LOP3.LUT R4, R4, 0xdfffffff, RZ, 0xc0, !PT ;  /* 0xdfffffff04047812 */ /* 0x000fe400078ec0ff */
[----:B------:R-:W-:Y:S02]  /*96280*/  ISETP.LT.AND P3, PT, R12, UR39, !P0 ;  /* 0x000000270c007c0c */ /* 0x000fe4000c761270 */
[----:B------:R-:W-:Y:S02]  /*96290*/  LOP3.LUT R3, R3, 0xfffffffe, RZ, 0xc0, !PT ;  /* 0xfffffffe03037812 */ /* 0x000fe400078ec0ff */
[----:B------:R-:W-:Y:S01]  /*962a0*/  ISETP.LT.AND P1, PT, R11, UR37, !P0 ;  /* 0x000000250b007c0c */ /* 0x000fe2000c721270 */
[----:B------:R-:W0:Y:S01]  /*962b0*/  LDCU UR39, c[0x0][0x398] ;  /* 0x00007300ff2777ac */ /* 0x000e220008000800 */
[----:B------:R-:W0:Y:S01]  /*962c0*/  LDCU UR37, c[0x0][0x398] ;  /* 0x00007300ff2577ac */ /* 0x000e220008000800 */
[----:B------:R-:W-:-:S02]  /*962d0*/  @P2 LOP3.LUT R3, R3, 0x1, RZ, 0xfc, !PT ;  /* 0x0000000103032812 */ /* 0x000fc400078efcff */
[----:B------:R-:W-:Y:S01]  /*962e0*/  ISETP.LT.AND P2, PT, R13, UR30, !P0 ;  /* 0x0000001e0d007c0c */ /* 0x000fe2000c741270 */
[----:B------:R-:W-:Y:S01]  /*962f0*/  VIADD R17, R16, 0x82 ;  /* 0x0000008210117836 */ /* 0x000fe20000000000 */
[----:B------:R-:W0:Y:S02]  /*96300*/  LDCU UR23, c[0x0][0x398] ;  /* 0x00007300ff1777ac */ /* 0x000e240008000800 */
[----:B------:R-:W-:Y:S01]  /*96310*/  @P3 LOP3.LUT R4, R4, 0x20000000, RZ, 0xfc, !PT ;  /* 0x2000000004043812 */ /* 0x000fe200078efcff */
[----:B------:R-:W0:Y:S03]  /*96320*/  LDCU.64 UR30, c[0x0][0x398] ;  /* 0x00007300ff1e77ac */ /* 0x000e260008000a00 */
[----:B------:R-:W-:Y:S02]  /*96330*/  LOP3.LUT R4, R4, 0xefffffff, RZ, 0xc0, !PT ;  /* 0xefffffff04047812 */ /* 0x000fe400078ec0ff */
[----:B------:R-:W-:Y:S01]  /*96340*/  ISETP.LT.AND P0, PT, R15, UR26, !P0 ;  /* 0x0000001a0f007c0c */ /* 0x000fe2000c701270 */
[----:B------:R-:W0:Y:S02]  /*96350*/  LDCU UR26, c[0x0][0x398] ;  /* 0x00007300ff1a77ac */ /* 0x000e240008000800 */
[----:B------:R-:W-:-:S04]  /*96360*/  @P2 LOP3.LUT R4, R4, 0x10000000, RZ, 0xfc, !PT ;  /* 0x1000000004042812 */ /* 0x000fc800078efcff */
[----:B------:R-:W-:-:S04]  /*96370*/  LOP3.LUT R4, R4, 0xf7ffffff, RZ, 0xc0, !PT ;  /* 0xf7ffffff04047812 */ /* 0x000fc800078ec0ff */
[----:B------:R-:W-:-:S04]  /*96380*/  @P1 LOP3.LUT R4, R4, 0x8000000, RZ, 0xfc, !PT ;  /* 0x0800000004041812 */ /* 0x000fc800078efcff */
[----:B------:R-:W-:-:S04]  /*96390*/  LOP3.LUT R4, R4, 0xfbffffff, RZ, 0xc0, !PT ;  /* 0xfbffffff04047812 */ /* 0x000fc800078ec0ff */
[----:B------:R-:W-:Y:S02]  /*963a0*/  @P0 LOP3.LUT R4, R4, 0x4000000, RZ, 0xfc, !PT ;  /* 0x0400000004040812 */ /* 0x000fe400078efcff */
[----:B------:R-:W-:Y:S02]  /*963b0*/  ISETP.GE.AND P0, PT, R17, UR15, PT ;  /* 0x0000000f11007c0c */ /* 0x000fe4000bf06270 */
[----:B------:R-:W-:Y:S02]  /*963c0*/  LOP3.LUT R4, R4, 0xfdffffff, RZ, 0xc0, !PT ;  /* 0xfdffffff04047812 */ /* 0x000fe400078ec0ff */
[----:B0-----:R-:W-:Y:S02]  /*963d0*/  ISETP.LT.AND P3, PT, R12, UR39, !P0 ;  /* 0x000000270c007c0c */ /* 0x001fe4000c761270 */
[----:B------:R-:W-:Y:S02]  /*963e0*/  ISETP.LT.AND P2, PT, R13, UR37, !P0 ;  /* 0x000000250d007c0c */ /* 0x000fe4000c741270 */
[----:B------:R-:W-:Y:S01]  /*963f0*/  ISETP.LT.AND P1, PT, R11, UR36, !P0 ;  /* 0x000000240b007c0c */ /* 0x000fe2000c721270 */
[----:B------:R-:W0:Y:S01]  /*96400*/  LDCU UR39, c[0x0][0x398] ;  /* 0x00007300ff2777ac */ /* 0x000e220008000800 */
[----:B------:R-:W-:Y:S01]  /*96410*/  VIADD R17, R16, 0x81 ;  /* 0x0000008110117836 */ /* 0x000fe20000000000 */
[----:B------:R-:W0:Y:S06]  /*96420*/  LDCU UR15, c[0x0][0x398] ;  /* 0x00007300ff0f77ac */ /* 0x000e2c0008000800 */
[----:B------:R-:W-:Y:S01]  /*96430*/  @P3 LOP3.LUT R4, R4, 0x2000000, RZ, 0xfc, !PT ;  /* 0x0200000004043812 */ /* 0x000fe200078efcff */
[----:B------:R-:W0:Y:S03]  /*96440*/  LDCU UR37, c[0x0][0x398] ;  /* 0x00007300ff2577ac */ /* 0x000e260008000800 */
        /* <DEDUP_REMOVED lines=10> */
[----:B----4-:R-:W-:Y:S02]  /*964f0*/  ISETP.LT.AND P3, PT, R12, UR41, !P0 ;  /* 0x000000290c007c0c */ /* 0x010fe4000c761270 */
[----:B0-----:R-:W-:Y:S02]  /*96500*/  ISETP.LT.AND P2, PT, R13, UR39, !P0 ;  /* 0x000000270d007c0c */ /* 0x001fe4000c741270 */
[----:B------:R-:W-:Y:S01]  /*96510*/  ISETP.LT.AND P1, PT, R11, UR37, !P0 ;  /* 0x000000250b007c0c */ /* 0x000fe2000c721270 */
[----:B------:R-:W0:Y:S01]  /*96520*/  LDCU UR41, c[0x0][0x398] ;  /* 0x00007300ff2977ac */ /* 0x000e220008000800 */
[----:B------:R-:W-:Y:S01]  /*96530*/  VIADD R17, R16, 0x80 ;  /* 0x0000008010117836 */ /* 0x000fe20000000000 */
[----:B------:R-:W4:Y:S06]  /*96540*/  LDCU UR29, c[0x0][0x398] ;  /* 0x00007300ff1d77ac */ /* 0x000f2c0008000800 */
[----:B------:R-:W-:Y:S01]  /*96550*/  @P3 LOP3.LUT R4, R4, 0x200000, RZ, 0xfc, !PT ;  /* 0x0020000004043812 */ /* 0x000fe200078efcff */
[----:B------:R-:W0:Y:S01]  /*96560*/  LDCU UR39, c[0x0][0x398] ;  /* 0x00007300ff2777ac */ /* 0x000e220008000800 */
[----:B------:R-:W0:Y:S02]  /*96570*/  LDCU.64 UR36, c[0x0][0x398] ;  /* 0x00007300ff2477ac */ /* 0x000e240008000a00 */
        /* <DEDUP_REMOVED lines=27> */
[----:B0-----:R-:W-:Y:S02]  /*96730*/  ISETP.LT.AND P2, PT, R13, UR41, !P0 ;  /* 0x000000290d007c0c */ /* 0x001fe4000c741270 */
        /* <DEDUP_REMOVED lines=18> */
[----:B------:R-:W-:Y:S01]  /*96860*/  VIADD R17, R16, 0x7d ;  /* 0x0000007d10117836 */ /* 0x000fe20000000000 */
[----:B------:R-:W0:Y:S01]  /*96870*/  LDCU UR47, c[0x0][0x398] ;  /* 0x00007300ff2f77ac */ /* 0x000e220008000800 */
        /* <DEDUP_REMOVED lines=10> */
[----:B------:R-:W-:Y:S01]  /*96920*/  ISETP.GE.AND P0, PT, R17, UR35, PT ;  /* 0x0000002311007c0c */ /* 0x000fe2000bf06270 */
[----:B------:R-:W1:Y:S03]  /*96930*/  LDCU.64 UR34, c[0x0][0x398] ;  /* 0x00007300ff2277ac */ /* 0x000e660008000a00 */
[----:B------:R-:W-:Y:S02]  /*96940*/  ISETP.LT.AND P3, PT, R12, UR52, !P0 ;  /* 0x000000340c007c0c */ /* 0x000fe4000c761270 */
[----:B------:R-:W-:Y:S02]  /*96950*/  ISETP.LT.AND P2, PT, R13, UR45, !P0 ;  /* 0x0000002d0d007c0c */ /* 0x000fe4000c741270 */
[----:B------:R-:W-:-:S02]  /*96960*/  LOP3.LUT R4, R4, 0xffffffdf, RZ, 0xc0, !PT ;  /* 0xffffffdf04047812 */ /* 0x000fc400078ec0ff */
[----:B0-----:R-:W-:Y:S01]  /*96970*/  ISETP.LT.AND P1, PT, R11, UR47, !P0 ;  /* 0x0000002f0b007c0c */ /* 0x001fe2000c721270 */
[----:B------:R-:W0:Y:S01]  /*96980*/  LDCU UR52, c[0x0][0x398] ;  /* 0x00007300ff3477ac */ /* 0x000e220008000800 */
[----:B------:R-:W-:Y:S01]  /*96990*/  VIADD R17, R16, 0x7c ;  /* 0x0000007c10117836 */ /* 0x000fe20000000000 */
[----:B------:R-:W0:Y:S04]  /*969a0*/  LDCU UR45, c[0x0][0x398] ;  /* 0x00007300ff2d77ac */ /* 0x000e280008000800 */
[----:B------:R-:W-:Y:S01]  /*969b0*/  @P3 LOP3.LUT R4, R4, 0x20, RZ, 0xfc, !PT ;  /* 0x0000002004043812 */ /* 0x000fe200078efcff */
[----:B------:R-:W0:Y:S03]  /*969c0*/  LDCU UR47, c[0x0][0x398] ;  /* 0x00007300ff2f77ac */ /* 0x000e260008000800 */
        /* <DEDUP_REMOVED lines=8> */
[----:B------:R-:W-:Y:S01]  /*96a50*/  VIADD R17, R16, 0x7b ;  /* 0x0000007b10117836 */ /* 0x000fe20000000000 */
[----:B------:R-:W2:Y:S02]  /*96a60*/  LDCU.64 UR36, c[0x0][0x398] ;  /* 0x00007300ff2477ac */ /* 0x000ea40008000a00 */
[----:B0-----:R-:W-:Y:S02]  /*96a70*/  ISETP.LT.AND P1, PT, R11, UR52, !P0 ;  /* 0x000000340b007c0c */ /* 0x001fe4000c721270 */
[----:B------:R-:W-:Y:S02]  /*96a80*/  ISETP.LT.AND P3, PT, R12, UR54, !P0 ;  /* 0x000000360c007c0c */ /* 0x000fe4000c761270 */
[----:B------:R-:W-:-:S02]  /*96a90*/  ISETP.LT.AND P2, PT, R13, UR51, !P0 ;  /* 0x000000330d007c0c */ /* 0x000fc4000c741270 */
[----:B-1----:R-:W-:Y:S02]  /*96aa0*/  ISETP.LT.AND P0, PT, R15, UR34, !P0 ;  /* 0x000000220f007c0c */ /* 0x002fe4000c701270 */
[----:B------:R-:W-:Y:S01]  /*96ab0*/  LOP3.LUT R4, R4, 0xfffffffd, RZ, 0xc0, !PT ;  /* 0xfffffffd04047812 */ /* 0x000fe200078ec0ff */
[----:B------:R-:W0:Y:S01]  /*96ac0*/  LDCU UR54, c[0x0][0x398] ;  /* 0x00007300ff3677ac */ /* 0x000e220008000800 */
[----:B------:R-:W1:Y:S01]  /*96ad0*/  LDCU UR52, c[0x0][0x398] ;  /* 0x00007300ff3477ac */ /* 0x000e620008000800 */
[----:B------:R-:W0:Y:S02]  /*96ae0*/  LDCU UR51, c[0x0][0x398] ;  /* 0x00007300ff3377ac */ /* 0x000e240008000800 */
        /* <DEDUP_REMOVED lines=8> */
[----:B0-----:R-:W-:Y:S01]  /*96b70*/  ISETP.LT.AND P1, PT, R11, UR54, !P0 ;  /* 0x000000360b007c0c */ /* 0x001fe2000c721270 */
[----:B------:R-:W-:Y:S01]  /*96b80*/  VIADD R17, R16, 0x7a ;  /* 0x0000007a10117836 */ /* 0x000fe20000000000 */
[----:B------:R-:W0:Y:S01]  /*96b90*/  LDCU UR57, c[0x0][0x398] ;  /* 0x00007300ff3977ac */ /* 0x000e220008000800 */
[----:B------:R-:W-:Y:S02]  /*96ba0*/  @P2 LOP3.LUT R4, R4, 0x1, RZ, 0xfc, !PT ;  /* 0x0000000104042812 */ /* 0x000fe400078efcff */
[----:B------:R-:W-:Y:S01]  /*96bb0*/  ISETP.LT.AND P2, PT, R13, UR55, !P0 ;  /* 0x000000370d007c0c */ /* 0x000fe2000c741270 */
[----:B------:R-:W0:Y:S03]  /*96bc0*/  LDCU.64 UR38, c[0x0][0x398] ;  /* 0x00007300ff2677ac */ /* 0x000e260008000a00 */
[----:B------:R-:W-:Y:S01]  /*96bd0*/  @P3 LOP3.LUT R5, R5, 0x20000000, RZ, 0xfc, !PT ;  /* 0x2000000005053812 */ /* 0x000fe200078efcff */
[----:B------:R-:W0:Y:S01]  /*96be0*/  LDCU UR54, c[0x0][0x398] ;  /* 0x00007300ff3677ac */ /* 0x000e220008000800 */
[----:B------:R-:W0:Y:S02]  /*96bf0*/  LDCU UR55, c[0x0][0x398] ;  /* 0x00007300ff3777ac */ /* 0x000e240008000800 */
[----:B------:R-:W-:-:S02]  /*96c00*/  LOP3.LUT R5, R5, 0xefffffff, RZ, 0xc0, !PT ;  /* 0xefffffff05057812 */ /* 0x000fc400078ec0ff */
[----:B--2---:R-:W-:-:S03]  /*96c10*/  ISETP.LT.AND P0, PT, R15, UR36, !P0 ;  /* 0x000000240f007c0c */ /* 0x004fc6000c701270 */
        /* <DEDUP_REMOVED lines=9> */
[----:B0-----:R-:W-:Y:S01]  /*96cb0*/  ISETP.LT.AND P1, PT, R11, UR57, !P0 ;  /* 0x000000390b007c0c */ /* 0x001fe2000c721270 */
[----:B------:R-:W-:Y:S01]  /*96cc0*/  VIADD R17, R16, 0x79 ;  /* 0x0000007910117836 */ /* 0x000fe20000000000 */
[----:B------:R-:W0:Y:S01]  /*96cd0*/  LDCU.64 UR40, c[0x0][0x398] ;  /* 0x00007300ff2877ac */ /* 0x000e220008000a00 */
[----:B------:R2:W-:Y:S01]  /*96ce0*/  STL [R1+0x338], R22 ;  /* 0x0003381601007387 */ /* 0x0005e20000100800 */
[----:B------:R-:W0:Y:S05]  /*96cf0*/  LDCU UR59, c[0x0][0x398] ;  /* 0x00007300ff3b77ac */ /* 0x000e2a0008000800 */
        /* <DEDUP_REMOVED lines=17> */
[----:B------:R0:W-:Y:S01]  /*96e10*/  STL [R1+0x334], R18 ;  /* 0x0003341201007387 */ /* 0x0001e20000100800 */
[----:B--2---:R-:W-:Y:S01]  /*96e20*/  PRMT R22, R9, 0x3340, R22 ;  /* 0x0000334009167816 */ /* 0x004fe20000000016 */
[----:B------:R-:W2:Y:S04]  /*96e30*/  LDCU UR61, c[0x0][0x398] ;  /* 0x00007300ff3d77ac */ /* 0x000ea80008000800 */
[----:B------:R-:W-:Y:S01]  /*96e40*/  @P3 LOP3.LUT R5, R5, 0x200000, RZ, 0xfc, !PT ;  /* 0x0020000005053812 */ /* 0x000fe200078efcff */
[----:B------:R-:W1:Y:S01]  /*96e50*/  LDCU UR71, c[0x0][0x398] ;  /* 0x00007300ff4777ac */ /* 0x000e620008000800 */
[----:B------:R-:W1:Y:S02]  /*96e60*/  LDCU UR60, c[0x0][0x398] ;  /* 0x00007300ff3c77ac */ /* 0x000e640008000800 */
        /* <DEDUP_REMOVED lines=11> */
[----:B-1----:R-:W-:Y:S01]  /*96f20*/  ISETP.LT.AND P1, PT, R11, UR71, !P0 ;  /* 0x000000470b007c0c */ /* 0x002fe2000c721270 */
[----:B------:R-:W0:Y:S01]  /*96f30*/  LDCU UR73, c[0x0][0x398] ;  /* 0x00007300ff4977ac */ /* 0x000e220008000800 */
[----:B------:R-:W-:Y:S01]  /*96f40*/  VIADD R17, R16, 0x77 ;  /* 0x0000007710117836 */ /* 0x000fe20000000000 */
[----:B------:R-:W1:Y:S06]  /*96f50*/  LDCU.64 UR34, c[0x0][0x398] ;  /* 0x00007300ff2277ac */ /* 0x000e6c0008000a00 */
        /* <DEDUP_REMOVED lines=17> */
[----:B------:R-:W0:Y:S06]  /*97070*/  LDCU.64 UR36, c[0x0][0x398] ;  /* 0x00007300ff2477ac */ /* 0x000e2c0008000a00 */
[----:B------:R-:W-:Y:S01]  /*97080*/  @P3 LOP3.LUT R5, R5, 0x2000, RZ, 0xfc, !PT ;  /* 0x0000200005053812 */ /* 0x000fe200078efcff */
[----:B------:R-:W0:Y:S01]  /*97090*/  LDCU UR77, c[0x0][0x398] ;  /* 0x00007300ff4d77ac */ /* 0x000e220008000800 */
[----:B------:R-:W0:Y:S02]  /*970a0*/  LDCU UR71, c[0x0][0x398] ;  /* 0x00007300ff4777ac */ /* 0x000e240008000800 */
[----:B------:R-:W-:-:S02]  /*970b0*/  LOP3.LUT R5, R5, 0xffffefff, RZ, 0xc0, !PT ;  /* 0xffffefff05057812 */ /* 0x000fc400078ec0ff */
[----:B-1----:R-:W-:Y:S02]  /*970c0*/  ISETP.LT.AND P0, PT, R15, UR34, !P0 ;  /* 0x000000220f007c0c */ /* 0x002fe4000c701270 */
        /* <DEDUP_REMOVED lines=10> */
[----:B------:R-:W-:Y:S01]  /*97170*/  VIADD R17, R16, 0x75 ;  /* 0x0000007510117836 */ /* 0x000fe20000000000 */
[----:B------:R-:W0:Y:S01]  /*97180*/  LDCU.64 UR38, c[0x0][0x398] ;  /* 0x00007300ff2677ac */ /* 0x000e220008000a00 */
[----:B------:R-:W-:Y:S01]  /*97190*/  PRMT R18, R18, 0x3340, R1 ;  /* 0x0000334012127816 */ /* 0x000fe20000000001 */
[----:B------:R-:W1:Y:S05]  /*971a0*/  LDCU UR73, c[0x0][0x398] ;  /* 0x00007300ff4977ac */ /* 0x000e6a0008000800 */
[----:B------:R-:W-:Y:S01]  /*971b0*/  @P3 LOP3.LUT R5, R5, 0x200, RZ, 0xfc, !PT ;  /* 0x0000020005053812 */ /* 0x000fe200078efcff */
[----:B------:R-:W0:Y:S01]  /*971c0*/  LDCU UR71, c[0x0][0x398] ;  /* 0x00007300ff4777ac */ /* 0x000e220008000800 */
[----:B------:R-:W0:Y:S02]  /*971d0*/  LDCU UR77, c[0x0][0x398] ;  /* 0x00007300ff4d77ac */ /* 0x000e240008000800 */
[----:B------:R-:W-:-:S02]  /*971e0*/  LOP3.LUT R5, R5, 0xfffffeff, RZ, 0xc0, !PT ;  /* 0xfffffeff05057812 */ /* 0x000fc400078ec0ff */
[----:B------:R-:W-:Y:S02]  /*971f0*/  ISETP.LT.AND P0, PT, R15, UR36, !P0 ;  /* 0x000000240f007c0c */ /* 0x000fe4000c701270 */
[----:B------:R-:W-:Y:S01]  /*97200*/  PRMT R9, R22, 0x5410, R18 ;  /* 0x0000541016097816 */ /* 0x000fe20000000012 */
[----:B------:R-:W0:Y:S01]  /*97210*/  LDCU UR36, c[0x0][0x398] ;  /* 0x00007300ff2477ac */ /* 0x000e220008000800 */
[----:B------:R-:W-:-:S04]  /*97220*/  @P2 LOP3.LUT R5, R5, 0x100, RZ, 0xfc, !PT ;  /* 0x0000010005052812 */ /* 0x000fc800078efcff */
[----:B------:R-:W-:-:S04]  /*97230*/  LOP3.LUT R5, R5, 0xffffff7f, RZ, 0xc0, !PT ;  /* 0xffffff7f05057812 */ /* 0x000fc800078ec0ff */
[----:B------:R-:W-:-:S04]  /*97240*/  @P1 LOP3.LUT R5, R5, 0x80, RZ, 0xfc, !PT ;  /* 0x0000008005051812 */ /* 0x000fc800078efcff */
[----:B------:R-:W-:-:S04]  /*97250*/  LOP3.LUT R5, R5, 0xffffffbf, RZ, 0xc0, !PT ;  /* 0xffffffbf05057812 */ /* 0x000fc800078ec0ff */
[----:B------:R-:W-:Y:S02]  /*97260*/  @P0 LOP3.LUT R5, R5, 0x40, RZ, 0xfc, !PT ;  /* 0x0000004005050812 */ /* 0x000fe400078efcff */
[----:B------:R-:W-:Y:S01]  /*97270*/  ISETP.GE.AND P0, PT, R17, UR41, PT ;  /* 0x0000002911007c0c */ /* 0x000fe2000bf06270 */
[----:B------:R-:W1:Y:S03]  /*97280*/  LDCU.64 UR40, c[0x0][0x398] ;  /* 0x00007300ff2877ac */ /* 0x000e660008000a00 */
[----:B0-----:R-:W-:Y:S02]  /*97290*/  ISETP.LT.AND P3, PT, R12, UR71, !P0 ;  /* 0x000000470c007c0c */ /* 0x001fe4000c761270 */
[----:B------:R-:W-:Y:S02]  /*972a0*/  ISETP.LT.AND P2, PT, R13, UR76, !P0 ;  /* 0x0000004c0d007c0c */ /* 0x000fe4000c741270 */
[----:B------:R-:W-:-:S02]  /*972b0*/  LOP3.LUT R5, R5, 0xffffffdf, RZ, 0xc0, !PT ;  /* 0xffffffdf05057812 */ /* 0x000fc400078ec0ff */
[----:B------:R-:W-:Y:S01]  /*972c0*/  ISETP.LT.AND P1, PT, R11, UR75, !P0 ;  /* 0x0000004b0b007c0c */ /* 0x000fe2000c721270 */
[----:B------:R-:W0:Y:S01]  /*972d0*/  LDCU UR71, c[0x0][0x398] ;  /* 0x00007300ff4777ac */ /* 0x000e220008000800 */
[----:B------:R-:W-:Y:S01]  /*972e0*/  VIADD R17, R16, 0x74 ;  /* 0x0000007410117836 */ /* 0x000fe20000000000 */
[----:B------:R1:W-:Y:S01]  /*972f0*/  STL [R1+0x268], R9 ;  /* 0x0002680901007387 */ /* 0x0003e20000100800 */
[----:B------:R-:W-:Y:S02]  /*97300*/  PRMT R18, R19, 0x3340, R1 ;  /* 0x0000334013127816 */ /* 0x000fe40000000001 */
[----:B------:R-:W-:Y:S01]  /*97310*/  LOP3.LUT R22, R24, 0xffff, RZ, 0xc0, !PT ;  /* 0x0000ffff18167812 */ /* 0x000fe200078ec0ff */
[----:B------:R-:W0:Y:S01]  /*97320*/  LDCU UR76, c[0x0][0x398] ;  /* 0x00007300ff4c77ac */ /* 0x000e220008000800 */
[----:B------:R-:W-:Y:S01]  /*97330*/  @P3 LOP3.LUT R5, R5, 0x20, RZ, 0xfc, !PT ;  /* 0x0000002005053812 */ /* 0x000fe200078efcff */
[----:B------:R-:W0:Y:S03]  /*97340*/  LDCU UR75, c[0x0][0x398] ;  /* 0x00007300ff4b77ac */ /* 0x000e260008000800 */
[----:B------:R-:W-:-:S02]  /*97350*/  LOP3.LUT R5, R5, 0xffffffef, RZ, 0xc0, !PT ;  /* 0xffffffef05057812 */ /* 0x000fc400078ec0ff */
[----:B------:R-:W-:Y:S02]  /*97360*/  ISETP.LT.AND P0, PT, R15, UR38, !P0 ;  /* 0x000000260f007c0c */ /* 0x000fe4000c701270 */
[----:B-1----:R-:W-:Y:S01]  /*97370*/  LOP3.LUT R9, R27, 0xffff, RZ, 0xc0, !PT ;  /* 0x0000ffff1b097812 */ /* 0x002fe200078ec0ff */
        /* <DEDUP_REMOVED lines=8> */
[----:B------:R-:W1:Y:S02]  /*97400*/  LDCU.64 UR48, c[0x0][0x398] ;  /* 0x00007300ff3077ac */ /* 0x000e640008000a00 */
[----:B------:R-:W-:Y:S02]  /*97410*/  ISETP.LT.AND P1, PT, R11, UR69, !P0 ;  /* 0x000000450b007c0c */ /* 0x000fe4000c721270 */
[----:B0-----:R-:W-:Y:S02]  /*97420*/  ISETP.LT.AND P3, PT, R12, UR71, !P0 ;  /* 0x000000470c007c0c */ /* 0x001fe4000c761270 */
[----:B------:R-:W-:-:S02]  /*97430*/  ISETP.LT.AND P2, PT, R13, UR70, !P0 ;  /* 0x000000460d007c0c */ /* 0x000fc4000c741270 */
[----:B------:R-:W-:Y:S02]  /*97440*/  ISETP.LT.AND P0, PT, R15, UR40, !P0 ;  /* 0x000000280f007c0c */ /* 0x000fe4000c701270 */
[----:B------:R-:W-:Y:S01]  /*97450*/  LOP3.LUT R5, R5, 0xfffffffd, RZ, 0xc0, !PT ;  /* 0xfffffffd05057812 */ /* 0x000fe200078ec0ff */
[----:B------:R-:W-:Y:S01]  /*97460*/  STL [R1+0x330], R9 ;  /* 0x0003300901007387 */ /* 0x000fe20000100800 */
[----:B------:R-:W0:Y:S01]  /*97470*/  LDCU UR71, c[0x0][0x3b8] ;  /* 0x00007700ff4777ac */ /* 0x000e220008000800 */
[----:B------:R-:W0:Y:S01]  /*97480*/  LDCU UR40, c[0x0][0x398] ;  /* 0x00007300ff2877ac */ /* 0x000e220008000800 */
[----:B------:R-:W0:Y:S01]  /*97490*/  LDCU UR69, c[0x0][0x3b8] ;  /* 0x00007700ff4577ac */ /* 0x000e220008000800 */
[----:B------:R-:W0:Y:S01]  /*974a0*/  LDCU UR70, c[0x0][0x398] ;  /* 0x00007300ff4677ac */ /* 0x000e220008000800 */
        /* <DEDUP_REMOVED lines=10> */
[----:B------:R-:W0:Y:S01]  /*97550*/  LDCU.64 UR34, c[0x0][0x398] ;  /* 0x00007300ff2277ac */ /* 0x000e220008000a00 */
[----:B------:R-:W-:Y:S02]  /*97560*/  @P2 LOP3.LUT R5, R5, 0x1, RZ, 0xfc, !PT ;  /* 0x0000000105052812 */ /* 0x000fe400078efcff */
[----:B------:R-:W-:Y:S01]  /*97570*/  ISETP.LT.AND P2, PT, R13, UR4, !P0 ;  /* 0x000000040d007c0c */ /* 0x000fe2000c741270 */
[----:B------:R-:W-:Y:S01]  /*97580*/  STL [R1+0x32c], R23 ;  /* 0x00032c1701007387 */ /* 0x000fe20000100800 */
[----:B------:R-:W0:Y:S02]  /*97590*/  LDCU UR74, c[0x0][0x398] ;  /* 0x00007300ff4a77ac */ /* 0x000e240008000800 */
[----:B------:R-:W-:Y:S01]  /*975a0*/  @P3 LOP3.LUT R6, R6, 0x20000000, RZ, 0xfc, !PT ;  /* 0x2000000006063812 */ /* 0x000fe200078efcff */
[----:B------:R-:W0:Y:S03]  /*975b0*/  LDCU.64 UR4, c[0x0][0x398] ;  /* 0x00007300ff0477ac */ /* 0x000e260008000a00 */
[----:B------:R-:W-:-:S02]  /*975c0*/  LOP3.LUT R6, R6, 0xefffffff, RZ, 0xc0, !PT ;  /* 0xefffffff06067812 */ /* 0x000fc400078ec0ff */
[----:B-1----:R-:W-:Y:S01]  /*975d0*/  ISETP.LT.AND P0, PT, R15, UR48, !P0 ;  /* 0x000000300f007c0c */ /* 0x002fe2000c701270 */
[----:B------:R1:W-:Y:S01]  /*975e0*/  STL [R1+0x340], R19 ;  /* 0x0003401301007387 */ /* 0x0003e20000100800 */
        /* <DEDUP_REMOVED lines=12> */
[----:B-1----:R-:W-:Y:S01]  /*976b0*/  PRMT R19, R9, 0x3340, R23 ;  /* 0x0000334009137816 */ /* 0x002fe20000000017 */
[----:B------:R-:W1:Y:S01]  /*976c0*/  LDCU UR37, c[0x0][0x398] ;  /* 0x00007300ff2577ac */ /* 0x000e620008000800 */
[----:B------:R-:W1:Y:S05]  /*976d0*/  LDCU UR68, c[0x0][0x3b8] ;  /* 0x00007700ff4477ac */ /* 0x000e6a0008000800 */
[----:B------:R-:W-:Y:S01]  /*976e0*/  @P3 LOP3.LUT R6, R6, 0x2000000, RZ, 0xfc, !PT ;  /* 0x0200000006063812 */ /* 0x000fe200078efcff */
[----:B------:R-:W1:Y:S03]  /*976f0*/  LDCU.64 UR6, c[0x0][0x398] ;  /* 0x00007300ff0677ac */ /* 0x000e660008000a00 */
        /* <DEDUP_REMOVED lines=13> */
[----:B------:R-:W-:Y:S01]  /*977d0*/  PRMT R9, R19, 0x5410, R18 ;  /* 0x0000541013097816 */ /* 0x000fe20000000012 */
[----:B------:R-:W0:Y:S01]  /*977e0*/  LDCU UR39, c[0x0][0x398] ;  /* 0x00007300ff2777ac */ /* 0x000e220008000800 */
[----:B------:R-:W0:Y:S05]  /*977f0*/  LDCU UR62, c[0x0][0x398] ;  /* 0x00007300ff3e77ac */ /* 0x000e2a0008000800 */
[----:B------:R-:W-:-:S04]  /*97800*/  @P3 LOP3.LUT R6, R6, 0x200000, RZ, 0xfc, !PT ;  /* 0x0020000006063812 */ /* 0x000fc800078efcff */
[----:B------:R-:W-:Y:S02]  /*97810*/  LOP3.LUT R6, R6, 0xffefffff, RZ, 0xc0, !PT ;  /* 0xffefffff06067812 */ /* 0x000fe400078ec0ff */
        /* <DEDUP_REMOVED lines=14> */
[----:B------:R-:W-:Y:S01]  /*97900*/  PRMT R18, R21, 0x3340, R1 ;  /* 0x0000334015127816 */ /* 0x000fe20000000001 */
[----:B------:R-:W1:Y:S04]  /*97910*/  LDCU UR41, c[0x0][0x398] ;  /* 0x00007300ff2977ac */ /* 0x000e680008000800 */
[----:B------:R-:W-:Y:S01]  /*97920*/  @P3 LOP3.LUT R6, R6, 0x20000, RZ, 0xfc, !PT ;  /* 0x0002000006063812 */ /* 0x000fe200078efcff */
[----:B------:R-:W1:Y:S03]  /*97930*/  LDCU.64 UR12, c[0x0][0x398] ;  /* 0x00007300ff0c77ac */ /* 0x000e660008000a00 */
[----:B------:R-:W-:-:S02]  /*97940*/  LOP3.LUT R6, R6, 0xfffeffff, RZ, 0xc0, !PT ;  /* 0xfffeffff06067812 */ /* 0x000fc400078ec0ff */
[----:B------:R-:W-:Y:S02]  /*97950*/  ISETP.LT.AND P0, PT, R15, UR34, !P0 ;  /* 0x000000220f007c0c */ /* 0x000fe4000c701270 */
[----:B0-----:R-:W-:Y:S01]  /*97960*/  LOP3.LUT R9, R28, 0xffff, RZ, 0xc0, !PT ;  /* 0x0000ffff1c097812 */ /* 0x001fe200078ec0ff */
        /* <DEDUP_REMOVED lines=13> */
[----:B------:R-:W-:Y:S01]  /*97a40*/  PRMT R19, R9, 0x3340, R22 ;  /* 0x0000334009137816 */ /* 0x000fe20000000016 */
[----:B------:R0:W-:Y:S01]  /*97a50*/  STL [R1+0x328], R9 ;  /* 0x0003280901007387 */ /* 0x0001e20000100800 */
[----:B------:R-:W0:Y:S04]  /*97a60*/  LDCU UR49, c[0x0][0x3b8] ;  /* 0x00007700ff3177ac */ /* 0x000e280008000800 */
        /* <DEDUP_REMOVED lines=17> */
[----:B0-----:R-:W-:Y:S01]  /*97b80*/  PRMT R9, R19, 0x5410, R18 ;  /* 0x0000541013097816 */ /* 0x001fe20000000012 */
[----:B------:R-:W-:Y:S01]  /*97b90*/  STL [R1+0x324], R22 ;  /* 0x0003241601007387 */ /* 0x000fe20000100800 */
[----:B------:R-:W0:Y:S04]  /*97ba0*/  LDCU UR14, c[0x0][0x398] ;  /* 0x00007300ff0e77ac */ /* 0x000e280008000800 */
        /* <DEDUP_REMOVED lines=13> */
[----:B------:R-:W-:Y:S02]  /*97c80*/  ISETP.LT.AND P2, PT, R13, UR64, !P0 ;  /* 0x000000400d007c0c */ /* 0x000fe4000c741270 */
[----:B------:R-:W-:-:S02]  /*97c90*/  LOP3.LUT R6, R6, 0xffffffdf, RZ, 0xc0, !PT ;  /* 0xffffffdf06067812 */ /* 0x000fc400078ec0ff */
[----:B------:R-:W-:Y:S01]  /*97ca0*/  ISETP.LT.AND P1, PT, R11, UR63, !P0 ;  /* 0x0000003f0b007c0c */ /* 0x000fe2000c721270 */
[----:B------:R-:W-:Y:S01]  /*97cb0*/  VIADD R17, R16, 0x6c ;  /* 0x0000006c10117836 */ /* 0x000fe20000000000 */
[----:B------:R0:W-:Y:S01]  /*97cc0*/  STL [R1+0x31c], R21 ;  /* 0x00031c1501007387 */ /* 0x0001e20000100800 */
[----:B------:R-:W0:Y:S01]  /*97cd0*/  LDCU UR65, c[0x0][0x3b8] ;  /* 0x00007700ff4177ac */ /* 0x000e220008000800 */
[----:B------:R-:W0:Y:S03]  /*97ce0*/  LDCU UR64, c[0x0][0x398] ;  /* 0x00007300ff4077ac */ /* 0x000e260008000800 */
[----:B------:R-:W-:Y:S01]  /*97cf0*/  @P3 LOP3.LUT R6, R6, 0x20, RZ, 0xfc, !PT ;  /* 0x0000002006063812 */ /* 0x000fe200078efcff */
[----:B------:R-:W0:Y:S03]  /*97d00*/  LDCU UR63, c[0x0][0x398] ;  /* 0x00007300ff3f77ac */ /* 0x000e260008000800 */
[----:B------:R-:W-:-:S02]  /*97d10*/  LOP3.LUT R6, R6, 0xffffffef, RZ, 0xc0, !PT ;  /* 0xffffffef06067812 */ /* 0x000fc400078ec0ff */
[----:B-1----:R-:W-:Y:S02]  /*97d20*/  ISETP.LT.AND P0, PT, R15, UR4, !P0 ;  /* 0x000000040f007c0c */ /* 0x002fe4000c701270 */
[----:B------:R-:W-:-:S04]  /*97d30*/  @P2 LOP3.LUT R6, R6, 0x10, RZ, 0xfc, !PT ;  /* 0x0000001006062812 */ /* 0x000fc800078efcff */
[----:B------:R-:W-:-:S04]  /*97d40*/  LOP3.LUT R6, R6, 0xfffffff7, RZ, 0xc0, !PT ;  /* 0xfffffff706067812 */ /* 0x000fc800078ec0ff */
[----:B------:R-:W-:-:S04]  /*97d50*/  @P1 LOP3.LUT R6, R6, 0x8, RZ, 0xfc, !PT ;  /* 0x0000000806061812 */ /* 0x000fc800078efcff */
[----:B------:R-:W-:-:S04]  /*97d60*/  LOP3.LUT R6, R6, 0xfffffffb, RZ, 0xc0, !PT ;  /* 0xfffffffb06067812 */ /* 0x000fc800078ec0ff */
[----:B------:R-:W-:Y:S02]  /*97d70*/  @P0 LOP3.LUT R6, R6, 0x4, RZ, 0xfc, !PT ;  /* 0x0000000406060812 */ /* 0x000fe400078efcff */
[----:B------:R-:W-:Y:S01]  /*97d80*/  ISETP.GE.AND P0, PT, R17, UR35, PT ;  /* 0x0000002311007c0c */ /* 0x000fe2000bf06270 */
[----:B------:R-:W-:Y:S01]  /*97d90*/  VIADD R17, R16, 0x6b ;  /* 0x0000006b10117836 */ /* 0x000fe20000000000 */
[----:B------:R1:W-:Y:S01]  /*97da0*/  STL [R1+0x24c], R9 ;  /* 0x00024c0901007387 */ /* 0x0003e20000100800 */
[----:B------:R-:W-:Y:S02]  /*97db0*/  LOP3.LUT R6, R6, 0xfffffffd, RZ, 0xc0, !PT ;  /* 0xfffffffd06067812 */ /* 0x000fe400078ec0ff */
[----:B------:R-:W-:Y:S02]  /*97dc0*/  ISETP.LT.AND P1, PT, R11, UR15, !P0 ;  /* 0x0000000f0b007c0c */ /* 0x000fe4000c721270 */
[----:B------:R-:W-:Y:S02]  /*97dd0*/  ISETP.LT.AND P3, PT, R12, UR67, !P0 ;  /* 0x000000430c007c0c */ /* 0x000fe4000c761270 */
[----:B------:R-:W-:-:S02]  /*97de0*/  ISETP.LT.AND P2, PT, R13, UR66, !P0 ;  /* 0x000000420d007c0c */ /* 0x000fc4000c741270 */
[----:B0-----:R-:W-:Y:S01]  /*97df0*/  ISETP.LT.AND P0, PT, R15, UR6, !P0 ;  /* 0x000000060f007c0c */ /* 0x001fe2000c701270 */
[----:B------:R-:W0:Y:S01]  /*97e00*/  LDCU UR35, c[0x0][0x398] ;  /* 0x00007300ff2377ac */ /* 0x000e220008000800 */
[----:B------:R-:W0:Y:S01]  /*97e10*/  LDCU UR15, c[0x0][0x398] ;  /* 0x00007300ff0f77ac */ /* 0x000e220008000800 */
[----:B------:R-:W0:Y:S01]  /*97e20*/  LDCU UR66, c[0x0][0x3b8] ;  /* 0x00007700ff4277ac */ /* 0x000e220008000800 */
        /* <DEDUP_REMOVED lines=14> */
[----:B------:R-:W0:Y:S03]  /*97f10*/  LDCU UR18, c[0x0][0x3b8] ;  /* 0x00007700ff1277ac */ /* 0x000e260008000800 */
[----:B------:R-:W-:Y:S01]  /*97f20*/  @P3 LOP3.LUT R7, R7, 0x20000000, RZ, 0xfc, !PT ;  /* 0x2000000007073812 */ /* 0x000fe200078efcff */
[----:B------:R-:W0:Y:S01]  /*97f30*/  LDCU UR21, c[0x0][0x3b8] ;  /* 0x00007700ff1577ac */ /* 0x000e220008000800 */
[----:B------:R-:W0:Y:S02]  /*97f40*/  LDCU UR22, c[0x0][0x3b8] ;  /* 0x00007700ff1677ac */ /* 0x000e240008000800 */
[----:B------:R-:W-:-:S02]  /*97f50*/  LOP3.LUT R7, R7, 0xefffffff, RZ, 0xc0, !PT ;  /* 0xefffffff07077812 */ /* 0x000fc400078ec0ff */
[----:B------:R-:W-:-:S03]  /*97f60*/  ISETP.LT.AND P0, PT, R15, UR12, !P0 ;  /* 0x0000000c0f007c0c */ /* 0x000fc6000c701270 */
        /* <DEDUP_REMOVED lines=14> */
[----:B------:R-:W1:Y:S01]  /*98050*/  LDCU UR26, c[0x0][0x3b8] ;  /* 0x00007700ff1a77ac */ /* 0x000e620008000800 */
[----:B0-----:R-:W-:Y:S01]  /*98060*/  VIADD R18, R26, UR21 ;  /* 0x000000151a127c36 */ /* 0x001fe20008000000 */
[----:B------:R-:W-:-:S02]  /*98070*/  ISETP.LT.AND P0, PT, R15, UR8, !P0 ;  /* 0x000000080f007c0c */ /* 0x000fc4000c701270 */
        /* <DEDUP_REMOVED lines=29> */
[----:B------:R-:W-:Y:S02]  /*98250*/  ISETP.LT.AND P2, PT, R13, UR31, !P0 ;  /* 0x0000001f0d007c0c */ /* 0x000fe4000c741270 */
[----:B---3--:R-:W-:Y:S01]  /*98260*/  ISETP.LT.AND P1, PT, R11, UR33, !P0 ;  /* 0x000000210b007c0c */ /* 0x008fe2000c721270 */
[----:B------:R-:W-:Y:S01]  /*98270*/  VIADD R17, R16, 0x67 ;  /* 0x0000006710117836 */ /* 0x000fe20000000000 */
[----:B------:R-:W1:Y:S01]  /*98280*/  LDCU.64 UR6, c[0x0][0x398] ;  /* 0x00007300ff0677ac */ /* 0x000e620008000a00 */
[----:B------:R-:W3:Y:S06]  /*98290*/  LDCU UR29, c[0x0][0x3b8] ;  /* 0x00007700ff1d77ac */ /* 0x000eec0008000800 */
[----:B------:R-:W-:Y:S01]  /*982a0*/  @P3 LOP3.LUT R7, R7, 0x20000, RZ, 0xfc, !PT ;  /* 0x0002000007073812 */ /* 0x000fe200078efcff */
[----:B------:R-:W4:Y:S01]  /*982b0*/  LDCU UR33, c[0x0][0x3b8] ;  /* 0x00007700ff2177ac */ /* 0x000f220008000800 */
        /* <DEDUP_REMOVED lines=53> */
[----:B------:R-:W0:Y:S01]  /*98610*/  LDCU UR51, c[0x0][0x3b8] ;  /* 0x00007700ff3377ac */ /* 0x000e220008000800 */
[----:B------:R-:W0:Y:S04]  /*98620*/  LDCU UR54, c[0x0][0x3b8] ;  /* 0x00007700ff3677ac */ /* 0x000e280008000800 */
[----:B------:R-:W-:Y:S01]  /*98630*/  @P3 LOP3.LUT R7, R7, 0x20, RZ, 0xfc, !PT ;  /* 0x0000002007073812 */ /* 0x000fe200078efcff */
[----:B------:R-:W0:Y:S03]  /*98640*/  LDCU UR55, c[0x0][0x3b8] ;  /* 0x00007700ff3777ac */ /* 0x000e260008000800 */
        /* <DEDUP_REMOVED lines=12> */
[----:B------:R-:W-:Y:S02]  /*98710*/  ISETP.LT.AND P3, PT, R12, UR56, !P0 ;  /* 0x000000380c007c0c */ /* 0x000fe4000c761270 */
[----:B------:R-:W-:-:S02]  /*98720*/  ISETP.LT.AND P2, PT, R13, UR58, !P0 ;  /* 0x0000003a0d007c0c */ /* 0x000fc4000c741270 */
[----:B0-----:R-:W-:Y:S02]  /*98730*/  ISETP.LT.AND P0, PT, R15, UR10, !P0 ;  /* 0x0000000a0f007c0c */ /* 0x001fe4000c701270 */
[----:B------:R-:W-:Y:S01]  /*98740*/  LOP3.LUT R7, R7, 0xfffffffd, RZ, 0xc0, !PT ;  /* 0xfffffffd07077812 */ /* 0x000fe200078ec0ff */
[----:B------:R-:W0:Y:S01]  /*98750*/  LDCU UR10, c[0x0][0x3b8] ;  /* 0x00007700ff0a77ac */ /* 0x000e220008000800 */
[----:B------:R-:W0:Y:S01]  /*98760*/  LDCU UR59, c[0x0][0x3b8] ;  /* 0x00007700ff3b77ac */ /* 0x000e220008000800 */
[----:B------:R-:W0:Y:S01]  /*98770*/  LDCU UR58, c[0x0][0x3b8] ;  /* 0x00007700ff3a77ac */ /* 0x000e220008000800 */
[----:B------:R-:W0:Y:S01]  /*98780*/  LDCU UR56, c[0x0][0x3b8] ;  /* 0x00007700ff3877ac */ /* 0x000e220008000800 */
[----:B------:R-:W-:-:S04]  /*98790*/  @P1 LOP3.LUT R8, R8, 0x80000000, RZ, 0xfc, !PT ;  /* 0x8000000008081812 */ /* 0x000fc800078efcff */
[----:B------:R-:W-:-:S04]  /*987a0*/  LOP3.LUT R8, R8, 0xbfffffff, RZ, 0xc0, !PT ;  /* 0xbfffffff08087812 */ /* 0x000fc800078ec0ff */
[----:B------:R-:W-:Y:S02]  /*987b0*/  @P0 LOP3.LUT R8, R8, 0x40000000, RZ, 0xfc, !PT ;  /* 0x4000000008080812 */ /* 0x000fe400078efcff */
[----:B------:R-:W-:Y:S01]  /*987c0*/  ISETP.GE.AND P0, PT, R17, UR7, PT ;  /* 0x0000000711007c0c */ /* 0x000fe2000bf06270 */
[----:B------:R-:W-:Y:S01]  /*987d0*/  VIADD R17, R18, UR22 ;  /* 0x0000001612117c36 */ /* 0x000fe20008000000 */
[----:B------:R-:W-:Y:S01]  /*987e0*/  @P3 LOP3.LUT R7, R7, 0x2, RZ, 0xfc, !PT ;  /* 0x0000000207073812 */ /* 0x000fe200078efcff */
[----:B------:R-:W0:Y:S01]  /*987f0*/  LDCU UR7, c[0x0][0x3b8] ;  /* 0x00007700ff0777ac */ /* 0x000e220008000800 */
[----:B--2---:R-:W-:Y:S01]  /*98800*/  ISETP.LT.AND P1, PT, R11, UR61, !P0 ;  /* 0x0000003d0b007c0c */ /* 0x004fe2000c721270 */
[----:B------:R-:W-:Y:S01]  /*98810*/  VIADD R21, R17, UR18 ;  /* 0x0000001211157c36 */ /* 0x000fe20008000000 */
[----:B------:R-:W-:Y:S02]  /*98820*/  LOP3.LUT R7, R7, 0xfffffffe, RZ, 0xc0, !PT ;  /* 0xfffffffe07077812 */ /* 0x000fe400078ec0ff */
[----:B------:R-:W-:Y:S01]  /*98830*/  ISETP.LT.AND P3, PT, R12, UR57, !P0 ;  /* 0x000000390c007c0c */ /* 0x000fe2000c761270 */
[----:B------:R-:W2:Y:S01]  /*98840*/  LDCU UR18, c[0x0][0x3b8] ;  /* 0x00007700ff1277ac */ /* 0x000ea20008000800 */
[----:B------:R-:W-:Y:S01]  /*98850*/  VIADD R19, R21, UR26 ;  /* 0x0000001a15137c36 */ /* 0x000fe20008000000 */
[----:B------:R-:W-:Y:S01]  /*98860*/  @P2 LOP3.LUT R7, R7, 0x1, RZ, 0xfc, !PT ;  /* 0x0000000107072812 */ /* 0x000fe200078efcff */
[----:B------:R-:W0:Y:S01]  /*98870*/  LDCU UR22, c[0x0][0x3b8] ;  /* 0x00007700ff1677ac */ /* 0x000e220008000800 */
[----:B------:R-:W0:Y:S01]  /*98880*/  LDCU UR26, c[0x0][0x3b8] ;  /* 0x00007700ff1a77ac */ /* 0x000e220008000800 */
[----:B------:R-:W-:Y:S01]  /*98890*/  VIADD R23, R19, UR23 ;  /* 0x0000001713177c36 */ /* 0x000fe20008000000 */
[----:B------:R-:W-:Y:S01]  /*988a0*/  ISETP.LT.AND P2, PT, R13, UR60, !P0 ;  /* 0x0000003c0d007c0c */ /* 0x000fe2000c741270 */
[----:B------:R-:W0:Y:S01]  /*988b0*/  LDCU UR23, c[0x0][0x3b8] ;  /* 0x00007700ff1777ac */ /* 0x000e220008000800 */
[----:B------:R-:W0:Y:S01]  /*988c0*/  LDCU UR61, c[0x0][0x3b8] ;  /* 0x00007700ff3d77ac */ /* 0x000e220008000800 */
[----:B------:R-:W-:Y:S01]  /*988d0*/  VIADD R22, R23, UR24 ;  /* 0x0000001817167c36 */ /* 0x000fe20008000000 */
[----:B-1----:R-:W-:Y:S01]  /*988e0*/  ISETP.LT.AND P0, PT, R15, UR4, !P0 ;  /* 0x000000040f007c0c */ /* 0x002fe2000c701270 */
[----:B------:R-:W1:Y:S01]  /*988f0*/  LDCU UR4, c[0x0][0x3b8] ;  /* 0x00007700ff0477ac */ /* 0x000e620008000800 */
[----:B------:R-:W0:Y:S01]  /*98900*/  LDCU UR24, c[0x0][0x3b8] ;  /* 0x00007700ff1877ac */ /* 0x000e220008000800 */
[----:B------:R-:W-:Y:S01]  /*98910*/  VIADD R25, R22, UR28 ;  /* 0x0000001c16197c36 */ /* 0x000fe20008000000 */
[----:B------:R-:W0:Y:S01]  /*98920*/  LDCU UR28, c[0x0][0x3b8] ;  /* 0x00007700ff1c77ac */ /* 0x000e220008000800 */
[----:B------:R-:W0:Y:S01]  /*98930*/  LDCU UR60, c[0x0][0x3b8] ;  /* 0x00007700ff3c77ac */ /* 0x000e220008000800 */
[----:B------:R-:W0:Y:S01]  /*98940*/  LDCU UR57, c[0x0][0x3b8] ;  /* 0x00007700ff3977ac */ /* 0x000e220008000800 */
[----:B------:R-:W-:Y:S01]  /*98950*/  VIADD R24, R25, UR27 ;  /* 0x0000001b19187c36 */ /* 0x000fe20008000000 */
[----:B------:R-:W0:Y:S03]  /*98960*/  LDCU UR27, c[0x0][0x3b8] ;  /* 0x00007700ff1b77ac */ /* 0x000e260008000800 */
[----:B------:R-:W-:Y:S01]  /*98970*/  VIADD R29, R24, UR25 ;  /* 0x00000019181d7c36 */ /* 0x000fe20008000000 */
[----:B------:R-:W0:Y:S03]  /*98980*/  LDCU UR25, c[0x0][0x3b8] ;  /* 0x00007700ff1977ac */ /* 0x000e260008000800 */
[----:B----4-:R-:W-:Y:S01]  /*98990*/  VIADD R28, R29, UR33 ;  /* 0x000000211d1c7c36 */ /* 0x010fe20008000000 */
[----:B------:R-:W4:Y:S03]  /*989a0*/  LDCU UR33, c[0x0][0x3b8] ;  /* 0x00007700ff2177ac */ /* 0x000f260008000800 */
[----:B------:R-:W-:Y:S01]  /*989b0*/  VIADD R27, R28, UR31 ;  /* 0x0000001f1c1b7c36 */ /* 0x000fe20008000000 */
[----:B------:R-:W0:Y:S03]  /*989c0*/  LDCU UR31, c[0x0][0x3b8] ;  /* 0x00007700ff1f77ac */ /* 0x000e260008000800 */
        /* <DEDUP_REMOVED lines=48> */
[----:B--2---:R-:W-:Y:S01]  /*98cd0*/  VIADD R9, R9, UR18 ;  /* 0x0000001209097c36 */ /* 0x004fe20008000000 */
[----:B------:R-:W2:Y:S04]  /*98ce0*/  LDCU UR18, c[0x0][0x3b8] ;  /* 0x00007700ff1277ac */ /* 0x000ea80008000800 */
        /* <DEDUP_REMOVED lines=25> */
[----:B---3--:R-:W-:Y:S01]  /*98e80*/  VIADD R9, R9, UR29 ;  /* 0x0000001d09097c36 */ /* 0x008fe20008000000 */
[----:B------:R-:W3:Y:S04]  /*98e90*/  LDCU UR29, c[0x0][0x3b8] ;  /* 0x00007700ff1d77ac */ /* 0x000ee80008000800 */
        /* <DEDUP_REMOVED lines=59> */
[----:B------:R-:W-:Y:S01]  /*99250*/  LOP3.LUT R8, R8, 0xdfffffff, RZ, 0xc0, !PT ;  /* 0xdfffffff08087812 */ /* 0x000fe200078ec0ff */
[----:B------:R-:W1:Y:S03]  /*99260*/  LDCU UR26, c[0x0][0x3b8] ;  /* 0x00007700ff1a77ac */ /* 0x000e660008000800 */
        /* <DEDUP_REMOVED lines=17> */
[----:B------:R-:W-:Y:S01]  /*99380*/  @P3 LOP3.LUT R8, R8, 0x20000000, RZ, 0xfc, !PT ;  /* 0x2000000008083812 */ /* 0x000fe200078efcff */
[----:B------:R-:W4:Y:S03]  /*99390*/  LDCU UR33, c[0x0][0x3b8] ;  /* 0x00007700ff2177ac */ /* 0x000f260008000800 */
[----:B------:R0:W-:Y:S02]  /*993a0*/  STL [R1+0x21c], R9 ;  /* 0x00021c0901007387 */ /* 0x0001e40000100800 */
[----:B0-----:R-:W-:Y:S01]  /*993b0*/  VIADD R9, R9, UR30 ;  /* 0x0000001e09097c36 */ /* 0x001fe20008000000 */
[----:B------:R-:W-:Y:S01]  /*993c0*/  LOP3.LUT R8, R8, 0xefffffff, RZ, 0xc0, !PT ;  /* 0xefffffff08087812 */ /* 0x000fe200078ec0ff */
[----:B------:R-:W0:Y:S03]  /*993d0*/  LDCU UR30, c[0x0][0x3b8] ;  /* 0x00007700ff1e77ac */ /* 0x000e260008000800 */
[----:B------:R1:W-:Y:S02]  /*993e0*/  STL [R1+0x230], R9 ;  /* 0x0002300901007387 */ /* 0x0003e40000100800 */
[----:B-1----:R-:W-:Y:S01]  /*993f0*/  VIADD R9, R9, UR6 ;  /* 0x0000000609097c36 */ /* 0x002fe20008000000 */
[----:B------:R-:W-:Y:S01]  /*99400*/  @P2 LOP3.LUT R8, R8, 0x10000000, RZ, 0xfc, !PT ;  /* 0x1000000008082812 */ /* 0x000fe200078efcff */
[----:B------:R-:W1:Y:S03]  /*99410*/  LDCU UR6, c[0x0][0x3b8] ;  /* 0x00007700ff0677ac */ /* 0x000e660008000800 */
        /* <DEDUP_REMOVED lines=14> */
[----:B------:R-:W1:Y:S04]  /*99500*/  LDCU UR48, c[0x0][0x3b8] ;  /* 0x00007700ff3077ac */ /* 0x000e680008000800 */
[----:B------:R0:W-:Y:S02]  /*99510*/  STL [R1+0xc60], R9 ;  /* 0x000c600901007387 */ /* 0x0001e40000100800 */
[----:B0-----:R-:W-:Y:S01]  /*99520*/  VIADD R9, R9, UR49 ;  /* 0x0000003109097c36 */ /* 0x001fe20008000000 */
[----:B------:R-:W-:Y:S01]  /*99530*/  @P0 LOP3.LUT R8, R8, 0x4000000, RZ, 0xfc, !PT ;  /* 0x0400000008080812 */ /* 0x000fe200078efcff */
[----:B------:R-:W0:Y:S03]  /*99540*/  LDCU UR49, c[0x0][0x3b8] ;  /* 0x00007700ff3177ac */ /* 0x000e260008000800 */
        /* <DEDUP_REMOVED lines=35> */
[----:B0-----:R-:W-:-:S05]  /*99780*/  VIADD R9, R9, UR53 ;  /* 0x0000003509097c36 */ /* 0x001fca0008000000 */
[----:B------:R0:W-:Y:S02]  /*99790*/  STL [R1+0x1150], R9 ;  /* 0x0011500901007387 */ /* 0x0001e40000100800 */
[----:B0-----:R-:W-:-:S05]  /*997a0*/  VIADD R9, R9, UR22 ;  /* 0x0000001609097c36 */ /* 0x001fca0008000000 */
[----:B------:R2:W-:Y:S02]  /*997b0*/  STL [R1+0x1154], R9 ;  /* 0x0011540901007387 */ /* 0x0005e40000100800 */
[----:B--2---:R-:W-:Y:S01]  /*997c0*/  VIADD R9, R9, UR18 ;  /* 0x0000001209097c36 */ /* 0x004fe20008000000 */
        /* <DEDUP_REMOVED lines=21> */
[----:B---3--:R-:W-:-:S05]  /*99920*/  VIADD R9, R9, UR29 ;  /* 0x0000001d09097c36 */ /* 0x008fca0008000000 */
[----:B------:R0:W-:Y:S02]  /*99930*/  STL [R1+0x1178], R9 ;  /* 0x0011780901007387 */ /* 0x0001e40000100800 */
[----:B0-----:R-:W-:Y:S01]  /*99940*/  VIADD R9, R9, UR28 ;  /* 0x0000001c09097c36 */ /* 0x001fe20008000000 */
[----:B------:R-:W0:Y:S04]  /*99950*/  LDCU.64 UR28, c[0x0][0x398] ;  /* 0x00007300ff1c77ac */ /* 0x000e280008000a00 */
[----:B------:R3:W-:Y:S02]  /*99960*/  STL [R1+0x117c], R9 ;  /* 0x00117c0901007387 */ /* 0x0007e40000100800 */
[----:B---3--:R-:W-:-:S05]  /*99970*/  VIADD R9, R9, UR27 ;  /* 0x0000001b09097c36 */ /* 0x008fca0008000000 */
[----:B------:R3:W-:Y:S02]  /*99980*/  STL [R1+0x1180], R9 ;  /* 0x0011800901007387 */ /* 0x0007e40000100800 */
[----:B---3--:R-:W-:-:S05]  /*99990*/  VIADD R9, R9, UR25 ;  /* 0x0000001909097c36 */ /* 0x008fca0008000000 */
[----:B------:R3:W-:Y:S02]  /*999a0*/  STL [R1+0x1184], R9 ;  /* 0x0011840901007387 */ /* 0x0007e40000100800 */
[----:B---3--:R-:W-:Y:S01]  /*999b0*/  VIADD R9, R9, UR24 ;  /* 0x0000001809097c36 */ /* 0x008fe20008000000 */
[----:B------:R-:W3:Y:S04]  /*999c0*/  LDCU.64 UR24, c[0x0][0x398] ;  /* 0x00007300ff1877ac */ /* 0x000ee80008000a00 */
[----:B------:R0:W-:Y:S04]  /*999d0*/  STL [R1+0x1188], R9 ;  /* 0x0011880901007387 */ /* 0x0001e80000100800 */
[----:B------:R1:W-:Y:S01]  /*999e0*/  STL [R1+0x318], R10 ;  /* 0x0003180a01007387 */ /* 0x0003e20000100800 */
[----:B0-----:R-:W-:Y:S01]  /*999f0*/  VIADD R9, R9, UR23 ;  /* 0x0000001709097c36 */ /* 0x001fe20008000000 */
[----:B-1----:R-:W-:Y:S01]  /*99a00*/  PRMT R10, R10, 0x3340, R20 ;  /* 0x000033400a0a7816 */ /* 0x002fe20000000014 */
[----:B------:R-:W0:Y:S03]  /*99a10*/  LDCU.64 UR22, c[0x0][0x398] ;  /* 0x00007300ff1677ac */ /* 0x000e260008000a00 */
[----:B------:R1:W-:Y:S04]  /*99a20*/  STL [R1+0x118c], R9 ;  /* 0x00118c0901007387 */ /* 0x0003e80000100800 */
[----:B------:R2:W-:Y:S04]  /*99a30*/  STL [R1+0x320], R14 ;  /* 0x0003200e01007387 */ /* 0x0005e80000100800 */
[----:B------:R0:W-:Y:S01]  /*99a40*/  STL [R1+0x314], R20 ;  /* 0x0003141401007387 */ /* 0x0001e20000100800 */
[----:B-1----:R-:W-:Y:S01]  /*99a50*/  VIADD R9, R9, UR50 ;  /* 0x0000003209097c36 */ /* 0x002fe20008000000 */
[----:B--2---:R-:W-:-:S02]  /*99a60*/  PRMT R14, R14, 0x3340, R1 ;  /* 0x000033400e0e7816 */ /* 0x004fc40000000001 */
[----:B0-----:R-:W2:Y:S04]  /*99a70*/  LDL.LU R20, [R1+0x3510] ;  /* 0x0035100001147983 */ /* 0x001ea80000300800 */
[----:B------:R0:W-:Y:S01]  /*99a80*/  STL [R1+0x1190], R9 ;  /* 0x0011900901007387 */ /* 0x0001e20000100800 */
[----:B------:R-:W-:Y:S01]  /*99a90*/  PRMT R10, R10, 0x5410, R14 ;  /* 0x000054100a0a7816 */ /* 0x000fe2000000000e */
[----:B0-----:R-:W-:-:S05]  /*99aa0*/  VIADD R9, R9, UR48 ;  /* 0x0000003009097c36 */ /* 0x001fca0008000000 */
[----:B------:R-:W-:Y:S04]  /*99ab0*/  STL [R1+0x1194], R9 ;  /* 0x0011940901007387 */ /* 0x000fe80000100800 */
[----:B------:R0:W-:Y:S02]  /*99ac0*/  STL [R1+0x248], R10 ;  /* 0x0002480a01007387 */ /* 0x0001e40000100800 */
[----:B0-----:R-:W-:-:S05]  /*99ad0*/  VIADD R10, R16, 0x62 ;  /* 0x00000062100a7836 */ /* 0x001fca0000000000 */
[----:B------:R-:W-:-:S04]  /*99ae0*/  ISETP.GE.AND P0, PT, R10, UR13, PT ;  /* 0x0000000d0a007c0c */ /* 0x000fc8000bf06270 */
[----:B------:R-:W-:Y:S02]  /*99af0*/  ISETP.LT.AND P3, PT, R12, UR55, !P0 ;  /* 0x000000370c007c0c */ /* 0x000fe4000c761270 */
[----:B------:R-:W-:Y:S02]  /*99b00*/  ISETP.LT.AND P2, PT, R13, UR52, !P0 ;  /* 0x000000340d007c0c */ /* 0x000fe4000c741270 */
[----:B------:R-:W-:Y:S01]  /*99b10*/  ISETP.LT.AND P1, PT, R11, UR51, !P0 ;  /* 0x000000330b007c0c */ /* 0x000fe2000c721270 */
[----:B------:R-:W0:Y:S08]  /*99b20*/  LDCU UR55, c[0x0][0x398] ;  /* 0x00007300ff3777ac */ /* 0x000e300008000800 */
[----:B------:R-:W-:Y:S01]  /*99b30*/  @P3 LOP3.LUT R8, R8, 0x2000000, RZ, 0xfc, !PT ;  /* 0x0200000008083812 */ /* 0x000fe200078efcff */
[----:B------:R-:W1:Y:S01]  /*99b40*/  LDCU UR52, c[0x0][0x398] ;  /* 0x00007300ff3477ac */ /* 0x000e620008000800 */
[----:B------:R-:W-:Y:S01]  /*99b50*/  VIADD R10, R16, 0x61 ;  /* 0x00000061100a7836 */ /* 0x000fe20000000000 */
[----:B------:R-:W0:Y:S01]  /*99b60*/  LDCU UR51, c[0x0][0x398] ;  /* 0x00007300ff3377ac */ /* 0x000e220008000800 */
[----:B------:R-:W-:-:S02]  /*99b70*/  LOP3.LUT R8, R8, 0xfeffffff, RZ, 0xc0, !PT ;  /* 0xfeffffff08087812 */ /* 0x000fc400078ec0ff */
[----:B------:R-:W-:Y:S01]  /*99b80*/  ISETP.LT.AND P0, PT, R15, UR22, !P0 ;  /* 0x000000160f007c0c */ /* 0x000fe2000c701270 */
[----:B------:R-:W-:Y:S02]  /*99b90*/  VIADD R9, R9, UR49 ;  /* 0x0000003109097c36 */ /* 0x000fe40008000000 */
[----:B------:R-:W-:Y:S01]  /*99ba0*/  VIADD R14, R16, 0x5f ;  /* 0x0000005f100e7836 */ /* 0x000fe20000000000 */
[----:B------:R-:W-:Y:S01]  /*99bb0*/  @P2 LOP3.LUT R8, R8, 0x1000000, RZ, 0xfc, !PT ;  /* 0x0100000008082812 */ /* 0x000fe200078efcff */
[----:B------:R-:W0:Y:S01]  /*99bc0*/  LDCU.64 UR48, c[0x0][0x398] ;  /* 0x00007300ff3077ac */ /* 0x000e220008000a00 */
[----:B------:R-:W0:Y:S02]  /*99bd0*/  LDCU UR22, c[0x0][0x398] ;  /* 0x00007300ff1677ac */ /* 0x000e240008000800 */
[----:B------:R-:W-:-:S04]  /*99be0*/  LOP3.LUT R8, R8, 0xff7fffff, RZ, 0xc0, !PT ;  /* 0xff7fffff08087812 */ /* 0x000fc800078ec0ff */
[----:B------:R-:W-:-:S04]  /*99bf0*/  @P1 LOP3.LUT R8, R8, 0x800000, RZ, 0xfc, !PT ;  /* 0x0080000008081812 */ /* 0x000fc800078efcff */
[----:B------:R-:W-:-:S04]  /*99c00*/  LOP3.LUT R8, R8, 0xffbfffff, RZ, 0xc0, !PT ;  /* 0xffbfffff08087812 */ /* 0x000fc800078ec0ff */
[----:B------:R-:W-:Y:S02]  /*99c10*/  @P0 LOP3.LUT R8, R8, 0x400000, RZ, 0xfc, !PT ;  /* 0x0040000008080812 */ /* 0x000fe400078efcff */
[----:B------:R-:W-:Y:S01]  /*99c20*/  ISETP.GE.AND P0, PT, R10, UR9, PT ;  /* 0x000000090a007c0c */ /* 0x000fe2000bf06270 */
[----:B------:R3:W-:Y:S01]  /*99c30*/  STL [R1+0x1198], R9 ;  /* 0x0011980901007387 */ /* 0x0007e20000100800 */
[----:B------:R-:W-:Y:S02]  /*99c40*/  LOP3.LUT R8, R8, 0xffdfffff, RZ, 0xc0, !PT ;  /* 0xffdfffff08087812 */ /* 0x000fe400078ec0ff */
[----:B0-----:R-:W-:Y:S02]  /*99c50*/  ISETP.LT.AND P3, PT, R12, UR55, !P0 ;  /* 0x000000370c007c0c */ /* 0x001fe4000c761270 */
[----:B-1----:R-:W-:Y:S02]  /*99c60*/  ISETP.LT.AND P2, PT, R13, UR52, !P0 ;  /* 0x000000340d007c0c */ /* 0x002fe4000c741270 */
[----:B------:R-:W-:Y:S01]  /*99c70*/  ISETP.LT.AND P1, PT, R11, UR51, !P0 ;  /* 0x000000330b007c0c */ /* 0x000fe2000c721270 */
[----:B------:R-:W-:Y:S01]  /*99c80*/  VIADD R10, R16, 0x60 ;  /* 0x00000060100a7836 */ /* 0x000fe20000000000 */
[----:B------:R-:W0:Y:S01]  /*99c90*/  LDCU UR55, c[0x0][0x398] ;  /* 0x00007300ff3777ac */ /* 0x000e220008000800 */
[----:B------:R-:W1:Y:S01]  /*99ca0*/  LDCU UR9, c[0x0][0x398] ;  /* 0x00007300ff0977ac */ /* 0x000e620008000800 */
[----:B---3--:R-:W-:-:S05]  /*99cb0*/  VIADD R9, R9, UR26 ;  /* 0x0000001a09097c36 */ /* 0x008fca0008000000 */
[----:B------:R-:W-:Y:S01]  /*99cc0*/  @P3 LOP3.LUT R8, R8, 0x200000, RZ, 0xfc, !PT ;  /* 0x0020000008083812 */ /* 0x000fe200078efcff */
[----:B------:R3:W-:Y:S01]  /*99cd0*/  STL [R1+0x119c], R9 ;  /* 0x00119c0901007387 */ /* 0x0007e20000100800 */
[----:B------:R-:W-:Y:S01]  /*99ce0*/  ISETP.LT.AND P0, PT, R15, UR24, !P0 ;  /* 0x000000180f007c0c */ /* 0x000fe2000c701270 */
[----:B------:R-:W0:Y:S01]  /*99cf0*/  LDCU UR24, c[0x0][0x398] ;  /* 0x00007300ff1877ac */ /* 0x000e220008000800 */
[----:B------:R-:W-:Y:S01]  /*99d00*/  LOP3.LUT R8, R8, 0xffefffff, RZ, 0xc0, !PT ;  /* 0xffefffff08087812 */ /* 0x000fe200078ec0ff */
[----:B------:R-:W0:Y:S01]  /*99d10*/  LDCU.64 UR52, c[0x0][0x398] ;  /* 0x00007300ff3477ac */ /* 0x000e220008000a00 */
[----:B------:R-:W0:Y:S01]  /*99d20*/  LDCU.64 UR50, c[0x0][0x398] ;  /* 0x00007300ff3277ac */ /* 0x000e220008000a00 */
[----:B------:R-:W0:Y:S01]  /*99d30*/  LDCU.64 UR26, c[0x0][0x398] ;  /* 0x00007300ff1a77ac */ /* 0x000e220008000a00 */
[----:B---3--:R-:W-:Y:S01]  /*99d40*/  VIADD R9, R9, UR12 ;  /* 0x0000000c09097c36 */ /* 0x008fe20008000000 */
[----:B------:R-:W-:Y:S01]  /*99d50*/  @P2 LOP3.LUT R8, R8, 0x100000, RZ, 0xfc, !PT ;  /* 0x0010000008082812 */ /* 0x000fe200078efcff */
[----:B------:R-:W3:Y:S03]  /*99d60*/  LDCU.64 UR12, c[0x0][0x398] ;  /* 0x00007300ff0c77ac */ /* 0x000ee60008000a00 */
[----:B------:R0:W-:Y:S01]  /*99d70*/  STL [R1+0x11a0], R9 ;  /* 0x0011a00901007387 */ /* 0x0001e20000100800 */
[----:B------:R-:W-:Y:S01]  /*99d80*/  LOP3.LUT R8, R8, 0xfff7ffff, RZ, 0xc0, !PT ;  /* 0xfff7ffff08087812 */ /* 0x000fe200078ec0ff */
[----:B0-----:R-:W-:-:S03]  /*99d90*/  VIADD R9, R9, UR10 ;  /* 0x0000000a09097c36 */ /* 0x001fc60008000000 */
[----:B------:R-:W-:Y:S02]  /*99da0*/  @P1 LOP3.LUT R8, R8, 0x80000, RZ, 0xfc, !PT ;  /* 0x0008000008081812 */ /* 0x000fe400078efcff */
[----:B------:R0:W-:Y:S02]  /*99db0*/  STL [R1+0x11a4], R9 ;  /* 0x0011a40901007387 */ /* 0x0001e40000100800 */
[----:B------:R-:W-:Y:S01]  /*99dc0*/  LOP3.LUT R8, R8, 0xfffbffff, RZ, 0xc0, !PT ;  /* 0xfffbffff08087812 */ /* 0x000fe200078ec0ff */
[----:B0-----:R-:W-:-:S03]  /*99dd0*/  VIADD R9, R9, UR30 ;  /* 0x0000001e09097c36 */ /* 0x001fc60008000000 */
[----:B------:R-:W-:Y:S01]  /*99de0*/  @P0 LOP3.LUT R8, R8, 0x40000, RZ, 0xfc, !PT ;  /* 0x0004000008080812 */ /* 0x000fe200078efcff */
[----:B------:R-:W0:Y:S01]  /*99df0*/  LDCU.64 UR30, c[0x0][0x398] ;  /* 0x00007300ff1e77ac */ /* 0x000e220008000a00 */
[----:B------:R1:W-:Y:S01]  /*99e00*/  STL [R1+0x11a8], R9 ;  /* 0x0011a80901007387 */ /* 0x0003e20000100800 */
[----:B------:R-:W-:Y:S02]  /*99e10*/  ISETP.GE.AND P0, PT, R10, UR11, PT ;  /* 0x0000000b0a007c0c */ /* 0x000fe4000bf06270 */
[----:B------:R-:W-:Y:S01]  /*99e20*/  LOP3.LUT R8, R8, 0xfffdffff, RZ, 0xc0, !PT ;  /* 0xfffdffff08087812 */ /* 0x000fe200078ec0ff */
[----:B------:R-:W0:Y:S01]  /*99e30*/  LDCU.64 UR10, c[0x0][0x398] ;  /* 0x00007300ff0a77ac */ /* 0x000e220008000a00 */
[----:B-1----:R-:W-:-:S05]  /*99e40*/  VIADD R9, R9, UR7 ;  /* 0x0000000709097c36 */ /* 0x002fca0008000000 */
[----:B------:R1:W-:Y:S04]  /*99e50*/  STL [R1+0x11ac], R9 ;  /* 0x0011ac0901007387 */ /* 0x0003e80000100800 */
[----:B------:R-:W4:Y:S01]  /*99e60*/  LDL.LU R10, [R1+0x3490] ;  /* 0x00349000010a7983 */ /* 0x000f220000300800 */
[----:B------:R-:W-:Y:S02]  /*99e70*/  ISETP.LT.AND P3, PT, R12, UR57, !P0 ;  /* 0x000000390c007c0c */ /* 0x000fe4000c761270 */
[----:B------:R-:W-:Y:S02]  /*99e80*/  ISETP.LT.AND P2, PT, R13, UR54, !P0 ;  /* 0x000000360d007c0c */ /* 0x000fe4000c741270 */
[----:B------:R-:W-:Y:S02]  /*99e90*/  ISETP.LT.AND P1, PT, R11, UR55, !P0 ;  /* 0x000000370b007c0c */ /* 0x000fe4000c721270 */
[----:B---3--:R-:W-:Y:S01]  /*99ea0*/  ISETP.LT.AND P0, PT, R15, UR12, !P0 ;  /* 0x0000000c0f007c0c */ /* 0x008fe2000c701270 */
[----:B------:R-:W3:Y:S01]  /*99eb0*/  LDCU UR12, c[0x0][0x398] ;  /* 0x00007300ff0c77ac */ /* 0x000ee20008000800 */
[----:B------:R-:W0:Y:S01]  /*99ec0*/  LDCU.64 UR54, c[0x0][0x398] ;  /* 0x00007300ff3677ac */ /* 0x000e220008000a00 */
[----:B------:R-:W0:Y:S04]  /*99ed0*/  LDCU.64 UR56, c[0x0][0x398] ;  /* 0x00007300ff3877ac */ /* 0x000e280008000a00 */
[----:B------:R-:W-:-:S04]  /*99ee0*/  @P3 LOP3.LUT R8, R8, 0x20000, RZ, 0xfc, !PT ;  /* 0x0002000008083812 */ /* 0x000fc800078efcff */
[----:B------:R-:W-:-:S04]  /*99ef0*/  LOP3.LUT R8, R8, 0xfffeffff, RZ, 0xc0, !PT ;  /* 0xfffeffff08087812 */ /* 0x000fc800078ec0ff */
[----:B------:R-:W-:-:S04]  /*99f00*/  @P2 LOP3.LUT R8, R8, 0x10000, RZ, 0xfc, !PT ;  /* 0x0001000008082812 */ /* 0x000fc800078efcff */
[----:B------:R-:W-:-:S04]  /*99f10*/  LOP3.LUT R8, R8, 0xffff7fff, RZ, 0xc0, !PT ;  /* 0xffff7fff08087812 */ /* 0x000fc800078ec0ff */
[----:B------:R-:W-:-:S04]  /*99f20*/  @P1 LOP3.LUT R8, R8, 0x8000, RZ, 0xfc, !PT ;  /* 0x0000800008081812 */ /* 0x000fc800078efcff */
[----:B------:R-:W-:-:S04]  /*99f30*/  LOP3.LUT R8, R8, 0xffffbfff, RZ, 0xc0, !PT ;  /* 0xffffbfff08087812 */ /* 0x000fc800078ec0ff */
[----:B------:R-:W-:Y:S02]  /*99f40*/  @P0 LOP3.LUT R8, R8, 0x4000, RZ, 0xfc, !PT ;  /* 0x0000400008080812 */ /* 0x000fe400078efcff */
[----:B------:R-:W-:-:S04]  /*99f50*/  ISETP.GE.AND P0, PT, R14, UR5, PT ;  /* 0x000000050e007c0c */ /* 0x000fc8000bf06270 */
[----:B---3--:R-:W-:Y:S02]  /*99f60*/  ISETP.LT.AND P3, PT, R12, UR12, !P0 ;  /* 0x0000000c0c007c0c */ /* 0x008fe4000c761270 */
[----:B------:R-:W-:Y:S02]  /*99f70*/  ISETP.LT.AND P2, PT, R13, UR24, !P0 ;  /* 0x000000180d007c0c */ /* 0x000fe4000c741270 */
[----:B------:R-:W-:Y:S02]  /*99f80*/  LOP3.LUT R8, R8, 0xffffdfff, RZ, 0xc0, !PT ;  /* 0xffffdfff08087812 */ /* 0x000fe400078ec0ff */
[----:B------:R-:W-:Y:S01]  /*99f90*/  ISETP.LT.AND P1, PT, R11, UR9, !P0 ;  /* 0x000000090b007c0c */ /* 0x000fe2000c721270 */
[----:B------:R-:W3:Y:S01]  /*99fa0*/  LDCU UR12, c[0x0][0x398] ;  /* 0x00007300ff0c77ac */ /* 0x000ee20008000800 */
[----:B------:R-:W0:Y:S05]  /*99fb0*/  LDCU UR24, c[0x0][0x398] ;  /* 0x00007300ff1877ac */ /* 0x000e2a0008000800 */
[----:B------:R-:W-:Y:S01]  /*99fc0*/  @P3 LOP3.LUT R8, R8, 0x2000, RZ, 0xfc, !PT ;  /* 0x0000200008083812 */ /* 0x000fe200078efcff */
[----:B------:R-:W-:Y:S01]  /*99fd0*/  VIADD R14, R16, 0x5e ;  /* 0x0000005e100e7836 */ /* 0x000fe20000000000 */
        /* <DEDUP_REMOVED lines=8> */
[----:B------:R-:W-:-:S04]  /*9a060*/  ISETP.GE.AND P0, PT, R14, UR23, PT ;  /* 0x000000170e007c0c */ /* 0x000fc8000bf06270 */
[----:B---3--:R-:W-:Y:S02]  /*9a070*/  ISETP.LT.AND P3, PT, R12, UR12, !P0 ;  /* 0x0000000c0c007c0c */ /* 0x008fe4000c761270 */
[----:B0-----:R-:W-:Y:S02]  /*9a080*/  ISETP.LT.AND P2, PT, R13, UR24, !P0 ;  /* 0x000000180d007c0c */ /* 0x001fe4000c741270 */
[----:B------:R-:W-:Y:S02]  /*9a090*/  LOP3.LUT R8, R8, 0xfffffdff, RZ, 0xc0, !PT ;  /* 0xfffffdff08087812 */ /* 0x000fe400078ec0ff */
[----:B------:R-:W-:Y:S01]  /*9a0a0*/  ISETP.LT.AND P1, PT, R11, UR9, !P0 ;  /* 0x000000090b007c0c */ /* 0x000fe2000c721270 */
[----:B-1----:R-:W-:Y:S01]  /*9a0b0*/  VIADD R9, R9, UR6 ;  /* 0x0000000609097c36 */ /* 0x002fe20008000000 */
[----:B------:R-:W0:Y:S05]  /*9a0c0*/  LDCU UR24, c[0x0][0x398] ;  /* 0x00007300ff1877ac */ /* 0x000e2a0008000800 */
[----:B------:R-:W-:-:S02]  /*9a0d0*/  @P3 LOP3.LUT R8, R8, 0x200, RZ, 0xfc, !PT ;  /* 0x0000020008083812 */ /* 0x000fc400078efcff */
[----:B------:R-:W-:Y:S01]  /*9a0e0*/  ISETP.LT.AND P0, PT, R15, UR52, !P0 ;  /* 0x000000340f007c0c */ /* 0x000fe2000c701270 */
[----:B------:R-:W1:Y:S01]  /*9a0f0*/  LDCU UR9, c[0x0][0x398] ;  /* 0x00007300ff0977ac */ /* 0x000e620008000800 */
[----:B------:R-:W-:Y:S01]  /*9a100*/  VIADD R14, R16, 0x5c ;  /* 0x0000005c100e7836 */ /* 0x000fe20000000000 */
[----:B------:R-:W-:Y:S01]  /*9a110*/  LOP3.LUT R8, R8, 0xfffffeff, RZ, 0xc0, !PT ;  /* 0xfffffeff08087812 */ /* 0x000fe200078ec0ff */
[----:B------:R-:W3:Y:S03]  /*9a120*/  LDCU.64 UR6, c[0x0][0x398] ;  /* 0x00007300ff0677ac */ /* 0x000ee60008000a00 */
[----:B------:R-:W-:Y:S01]  /*9a130*/  @P2 LOP3.LUT R8, R8, 0x100, RZ, 0xfc, !PT ;  /* 0x0000010008082812 */ /* 0x000fe200078efcff */
[----:B------:R0:W-:Y:S03]  /*9a140*/  STL [R1+0x11b0], R9 ;  /* 0x0011b00901007387 */ /* 0x0001e60000100800 */
[----:B------:R-:W-:-:S04]  /*9a150*/  LOP3.LUT R8, R8, 0xffffff7f, RZ, 0xc0, !PT ;  /* 0xffffff7f08087812 */ /* 0x000fc800078ec0ff */
[----:B------:R-:W-:Y:S01]  /*9a160*/  @P1 LOP3.LUT R8, R8, 0x80, RZ, 0xfc, !PT ;  /* 0x0000008008081812 */ /* 0x000fe200078efcff */
[----:B0-----:R-:W-:-:S03]  /*9a170*/  VIADD R9, R9, UR4 ;  /* 0x0000000409097c36 */ /* 0x001fc60008000000 */
[----:B------:R-:W-:Y:S01]  /*9a180*/  LOP3.LUT R8, R8, 0xffffffbf, RZ, 0xc0, !PT ;  /* 0xffffffbf08087812 */ /* 0x000fe200078ec0ff */
[----:B------:R-:W0:Y:S01]  /*9a190*/  LDCU.64 UR4, c[0x0][0x398] ;  /* 0x00007300ff0477ac */ /* 0x000e220008000a00 */
[----:B------:R1:W-:Y:S02]  /*9a1a0*/  STL [R1+0x11b4], R9 ;  /* 0x0011b40901007387 */ /* 0x0003e40000100800 */
[----:B------:R-:W-:-:S04]  /*9a1b0*/  @P0 LOP3.LUT R8, R8, 0x40, RZ, 0xfc, !PT ;  /* 0x0000004008080812 */ /* 0x000fc800078efcff */
[----:B------:R-:W-:Y:S02]  /*9a1c0*/  LOP3.LUT R8, R8, 0xffffffdf, RZ, 0xc0, !PT ;  /* 0xffffffdf08087812 */ /* 0x000fe400078ec0ff */
[----:B--2---:R-:W-:Y:S01]  /*9a1d0*/  LOP3.LUT R20, R20, 0x7fffffff, RZ, 0xc0, !PT ;  /* 0x7fffffff14147812 */ /* 0x004fe200078ec0ff */
[----:B-1----:R-:W-:Y:S01]  /*9a1e0*/  VIADD R9, R9, UR71 ;  /* 0x0000004709097c36 */ /* 0x002fe20008000000 */
[----:B----4-:R-:W-:-:S05]  /*9a1f0*/  LOP3.LUT R10, R10, 0x1f0, RZ, 0xc0, !PT ;  /* 0x000001f00a0a7812 */ /* 0x010fca00078ec0ff */
[----:B------:R1:W-:Y:S02]  /*9a200*/  STL [R1+0x24], R10 ;  /* 0x0000240a01007387 */ /* 0x0003e40000100800 */
[----:B-1----:R-:W-:-:S05]  /*9a210*/  VIADD R10, R16, 0x5d ;  /* 0x0000005d100a7836 */ /* 0x002fca0000000000 */
[----:B------:R-:W-:-:S04]  /*9a220*/  ISETP.GE.AND P0, PT, R10, UR25, PT ;  /* 0x000000190a007c0c */ /* 0x000fc8000bf06270 */
[----:B------:R-:W-:Y:S02]  /*9a230*/  ISETP.LT.AND P3, PT, R12, UR24, !P0 ;  /* 0x000000180c007c0c */ /* 0x000fe4000c761270 */
[----:B------:R-:W-:Y:S02]  /*9a240*/  ISETP.LT.AND P2, PT, R13, UR9, !P0 ;  /* 0x000000090d007c0c */ /* 0x000fe4000c741270 */
[----:B------:R-:W-:-:S09]  /*9a250*/  ISETP.LT.AND P1, PT, R11, UR77, !P0 ;  /* 0x0000004d0b007c0c */ /* 0x000fd2000c721270 */
[----:B------:R-:W-:-:S04]  /*9a260*/  @P3 LOP3.LUT R8, R8, 0x20, RZ, 0xfc, !PT ;  /* 0x0000002008083812 */ /* 0x000fc800078efcff */
[----:B------:R-:W-:Y:S02]  /*9a270*/  LOP3.LUT R8, R8, 0xffffffef, RZ, 0xc0, !PT ;  /* 0xffffffef08087812 */ /* 0x000fe400078ec0ff */
[----:B------:R-:W-:Y:S02]  /*9a280*/  ISETP.LT.AND P0, PT, R15, UR50, !P0 ;  /* 0x000000320f007c0c */ /* 0x000fe4000c701270 */
        /* <DEDUP_REMOVED lines=8> */
[----:B------:R-:W-:Y:S02]  /*9a310*/  ISETP.LT.AND P3, PT, R13, UR75, !P0 ;  /* 0x0000004b0d007c0c */ /* 0x000fe4000c761270 */
[----:B------:R-:W-:Y:S01]  /*9a320*/  LOP3.LUT R8, R8, 0xfffffffd, RZ, 0xc0, !PT ;  /* 0xfffffffd08087812 */ /* 0x000fe200078ec0ff */
[----:B------:R-:W-:-:S06]  /*9a330*/  VIADD R10, R16, 0x5b ;  /* 0x0000005b100a7836 */ /* 0x000fcc0000000000 */
[----:B------:R-:W-:Y:S02]  /*9a340*/  @P1 LOP3.LUT R8, R8, 0x2, RZ, 0xfc, !PT ;  /* 0x0000000208081812 */ /* 0x000fe400078efcff */
[----:B------:R-:W-:Y:S02]  /*9a350*/  ISETP.LT.AND P1, PT, R15, UR73, !P0 ;  /* 0x000000490f007c0c */ /* 0x000fe4000c721270 */
[----:B------:R-:W-:Y:S02]  /*9a360*/  ISETP.GE.AND P0, PT, R10, UR29, PT ;  /* 0x0000001d0a007c0c */ /* 0x000fe4000bf06270 */
[----:B------:R-:W-:Y:S02]  /*9a370*/  LOP3.LUT R8, R8, 0xfffffffe, RZ, 0xc0, !PT ;  /* 0xfffffffe08087812 */ /* 0x000fe400078ec0ff */
[----:B------:R-:W-:Y:S02]  /*9a380*/  @P2 LOP3.LUT R20, R20, 0x80000000, RZ, 0xfc, !PT ;  /* 0x8000000014142812 */ /* 0x000fe400078efcff */
[----:B------:R-:W-:-:S02]  /*9a390*/  @P3 LOP3.LUT R8, R8, 0x1, RZ, 0xfc, !PT ;  /* 0x0000000108083812 */ /* 0x000fc400078efcff */
[----:B------:R-:W-:Y:S02]  /*9a3a0*/  ISETP.LT.AND P3, PT, R12, UR30, !P0 ;  /* 0x0000001e0c007c0c */ /* 0x000fe4000c761270 */
[----:B------:R-:W-:Y:S02]  /*9a3b0*/  LOP3.LUT R20, R20, 0xbfffffff, RZ, 0xc0, !PT ;  /* 0xbfffffff14147812 */ /* 0x000fe400078ec0ff */
[----:B------:R-:W-:Y:S02]  /*9a3c0*/  ISETP.LT.AND P2, PT, R13, UR72, !P0 ;  /* 0x000000480d007c0c */ /* 0x000fe4000c741270 */
[----:B------:R-:W-:-:S04]  /*9a3d0*/  @P1 LOP3.LUT R20, R20, 0x40000000, RZ, 0xfc, !PT ;  /* 0x4000000014141812 */ /* 0x000fc800078efcff */
[----:B------:R-:W-:Y:S02]  /*9a3e0*/  LOP3.LUT R20, R20, 0xdfffffff, RZ, 0xc0, !PT ;  /* 0xdfffffff14147812 */ /* 0x000fe400078ec0ff */
[----:B------:R-:W-:Y:S02]  /*9a3f0*/  ISETP.LT.AND P1, PT, R11, UR37, !P0 ;  /* 0x000000250b007c0c */ /* 0x000fe4000c721270 */
[----:B------:R-:W-:-:S04]  /*9a400*/  @P3 LOP3.LUT R20, R20, 0x20000000, RZ, 0xfc, !PT ;  /* 0x2000000014143812 */ /* 0x000fc800078efcff */
[----:B------:R-:W-:Y:S02]  /*9a410*/  LOP3.LUT R20, R20, 0xefffffff, RZ, 0xc0, !PT ;  /* 0xefffffff14147812 */ /* 0x000fe400078ec0ff */
[----:B------:R-:W-:Y:S02]  /*9a420*/  ISETP.LT.AND P0, PT, R15, UR36, !P0 ;  /* 0x000000240f007c0c */ /* 0x000fe4000c701270 */
[----:B------:R-:W-:-:S04]  /*9a430*/  @P2 LOP3.LUT R20, R20, 0x10000000, RZ, 0xfc, !PT ;  /* 0x1000000014142812 */ /* 0x000fc800078efcff */
[----:B------:R-:W-:-:S04]  /*9a440*/  LOP3.LUT R20, R20, 0xf7ffffff, RZ, 0xc0, !PT ;  /* 0xf7ffffff14147812 */ /* 0x000fc800078ec0ff */
[----:B------:R-:W-:Y:S01]  /*9a450*/  @P1 LOP3.LUT R20, R20, 0x8000000, RZ, 0xfc, !PT ;  /* 0x0800000014141812 */ /* 0x000fe200078efcff */
[----:B------:R-:W-:-:S03]  /*9a460*/  VIADD R14, R16, 0x5a ;  /* 0x0000005a100e7836 */ /* 0x000fc60000000000 */
[----:B------:R-:W-:-:S04]  /*9a470*/  LOP3.LUT R20, R20, 0xfbffffff, RZ, 0xc0, !PT ;  /* 0xfbffffff14147812 */ /* 0x000fc800078ec0ff */
[----:B------:R-:W-:Y:S02]  /*9a480*/  @P0 LOP3.LUT R20, R20, 0x4000000, RZ, 0xfc, !PT ;  /* 0x0400000014140812 */ /* 0x000fe400078efcff */
[----:B------:R-:W-:-:S04]  /*9a490*/  ISETP.GE.AND P0, PT, R14, UR53, PT ;  /* 0x000000350e007c0c */ /* 0x000fc8000bf06270 */
[----:B------:R-:W-:Y:S02]  /*9a4a0*/  ISETP.LT.AND P1, PT, R12, UR10, !P0 ;  /* 0x0000000a0c007c0c */ /* 0x000fe4000c721270 */
[----:B------:R-:W-:Y:S02]  /*9a4b0*/  ISETP.LT.AND P3, PT, R13, UR39, !P0 ;  /* 0x000000270d007c0c */ /* 0x000fe4000c761270 */
[----:B------:R-:W-:Y:S01]  /*9a4c0*/  LOP3.LUT R20, R20, 0xfdffffff, RZ, 0xc0, !PT ;  /* 0xfdffffff14147812 */ /* 0x000fe200078ec0ff */
[----:B------:R1:W-:Y:S01]  /*9a4d0*/  STL [R1+0x11b8], R9 ;  /* 0x0011b80901007387 */ /* 0x0003e20000100800 */
[----:B------:R-:W-:-:S07]  /*9a4e0*/  ISETP.LT.AND P2, PT, R11, UR38, !P0 ;  /* 0x000000260b007c0c */ /* 0x000fce000c741270 */
[----:B------:R-:W-:Y:S01]  /*9a4f0*/  @P1 LOP3.LUT R20, R20, 0x2000000, RZ, 0xfc, !PT ;  /* 0x0200000014141812 */ /* 0x000fe200078efcff */
[----:B-1----:R-:W-:-:S03]  /*9a500*/  VIADD R9, R9, UR8 ;  /* 0x0000000809097c36 */ /* 0x002fc60008000000 */
[----:B------:R-:W-:Y:S02]  /*9a510*/  LOP3.LUT R20, R20, 0xfeffffff, RZ, 0xc0, !PT ;  /* 0xfeffffff14147812 */ /* 0x000fe400078ec0ff */
[----:B------:R1:W-:Y:S02]  /*9a520*/  STL [R1+0x11bc], R9 ;  /* 0x0011bc0901007387 */ /* 0x0003e40000100800 */
[----:B------:R-:W-:Y:S01]  /*9a530*/  @P3 LOP3.LUT R20, R20, 0x1000000, RZ, 0xfc, !PT ;  /* 0x0100000014143812 */ /* 0x000fe200078efcff */
[----:B------:R-:W-:Y:S01]  /*9a540*/  VIADD R10, R16, 0x59 ;  /* 0x00000059100a7836 */ /* 0x000fe20000000000 */
[----:B------:R-:W-:Y:S02]  /*9a550*/  ISETP.LT.AND P1, PT, R15, UR34, !P0 ;  /* 0x000000220f007c0c */ /* 0x000fe4000c721270 */
[----:B------:R-:W-:Y:S01]  /*9a560*/  LOP3.LUT R20, R20, 0xff7fffff, RZ, 0xc0, !PT ;  /* 0xff7fffff14147812 */ /* 0x000fe200078ec0ff */
[----:B-1----:R-:W-:Y:S01]  /*9a570*/  VIADD R9, R9, UR18 ;  /* 0x0000001209097c36 */ /* 0x002fe20008000000 */
[----:B------:R-:W-:-:S02]  /*9a580*/  ISETP.GE.AND P0, PT, R10, UR51, PT ;  /* 0x000000330a007c0c */ /* 0x000fc4000bf06270 */
[----:B------:R-:W-:Y:S02]  /*9a590*/  @P2 LOP3.LUT R20, R20, 0x800000, RZ, 0xfc, !PT ;  /* 0x0080000014142812 */ /* 0x000fe400078efcff */
[----:B------:R1:W-:Y:S01]  /*9a5a0*/  STL [R1+0x11c0], R9 ;  /* 0x0011c00901007387 */ /* 0x0003e20000100800 */
[----:B------:R-:W-:Y:S02]  /*9a5b0*/  ISETP.LT.AND P3, PT, R12, UR54, !P0 ;  /* 0x000000360c007c0c */ /* 0x000fe4000c761270 */
[----:B------:R-:W-:Y:S01]  /*9a5c0*/  LOP3.LUT R20, R20, 0xffbfffff, RZ, 0xc0, !PT ;  /* 0xffbfffff14147812 */ /* 0x000fe200078ec0ff */
[----:B-1----:R-:W-:-:S05]  /*9a5d0*/  VIADD R9, R9, UR21 ;  /* 0x0000001509097c36 */ /* 0x002fca0008000000 */
[----:B------:R1:W-:Y:S01]  /*9a5e0*/  STL [R1+0x11c4], R9 ;  /* 0x0011c40901007387 */ /* 0x0003e20000100800 */
[----:B------:R-:W-:Y:S02]  /*9a5f0*/  @P1 LOP3.LUT R20, R20, 0x400000, RZ, 0xfc, !PT ;  /* 0x0040000014141812 */ /* 0x000fe400078efcff */
[----:B------:R-:W-:Y:S01]  /*9a600*/  ISETP.LT.AND P2, PT, R13, UR40, !P0 ;  /* 0x000000280d007c0c */ /* 0x000fe2000c741270 */
[----:B-1----:R-:W-:Y:S01]  /*9a610*/  VIADD R9, R9, UR33 ;  /* 0x0000002109097c36 */ /* 0x002fe20008000000 */
[----:B------:R-:W-:-:S04]  /*9a620*/  LOP3.LUT R20, R20, 0xffdfffff, RZ, 0xc0, !PT ;  /* 0xffdfffff14147812 */ /* 0x000fc800078ec0ff */
[----:B------:R1:W-:Y:S01]  /*9a630*/  STL [R1+0x11c8], R9 ;  /* 0x0011c80901007387 */ /* 0x0003e20000100800 */
[----:B------:R-:W-:Y:S01]  /*9a640*/  @P3 LOP3.LUT R20, R20, 0x200000, RZ, 0xfc, !PT ;  /* 0x0020000014143812 */ /* 0x000fe200078efcff */
[----:B-1----:R-:W-:Y:S01]  /*9a650*/  VIADD R9, R9, UR45 ;  /* 0x0000002d09097c36 */ /* 0x002fe20008000000 */
[----:B------:R-:W-:-:S04]  /*9a660*/  ISETP.LT.AND P1, PT, R11, UR20, !P0 ;  /* 0x000000140b007c0c */ /* 0x000fc8000c721270 */
[----:B------:R1:W-:Y:S01]  /*9a670*/  STL [R1+0x11cc], R9 ;  /* 0x0011cc0901007387 */ /* 0x0003e20000100800 */
[----:B------:R-:W-:Y:S01]  /*9a680*/  LOP3.LUT R20, R20, 0xffefffff, RZ, 0xc0, !PT ;  /* 0xffefffff14147812 */ /* 0x000fe200078ec0ff */
[----:B-1----:R-:W-:-:S03]  /*9a690*/  VIADD R9, R9, UR47 ;  /* 0x0000002f09097c36 */ /* 0x002fc60008000000 */
[----:B------:R-:W-:Y:S02]  /*9a6a0*/  @P2 LOP3.LUT R20, R20, 0x100000, RZ, 0xfc, !PT ;  /* 0x0010000014142812 */ /* 0x000fe400078efcff */
[----:B------:R1:W-:Y:S01]  /*9a6b0*/  STL [R1+0x11d0], R9 ;  /* 0x0011d00901007387 */ /* 0x0003e20000100800 */
[----:B------:R-:W-:Y:S02]  /*9a6c0*/  ISETP.LT.AND P0, PT, R15, UR19, !P0 ;  /* 0x000000130f007c0c */ /* 0x000fe4000c701270 */
[----:B------:R-:W-:Y:S01]  /*9a6d0*/  LOP3.LUT R20, R20, 0xfff7ffff, RZ, 0xc0, !PT ;  /* 0xfff7ffff14147812 */ /* 0x000fe200078ec0ff */
[----:B-1----:R-:W-:-:S05]  /*9a6e0*/  VIADD R9, R9, UR58 ;  /* 0x0000003a09097c36 */ /* 0x002fca0008000000 */
[----:B------:R1:W-:Y:S01]  /*9a6f0*/  STL [R1+0x11d4], R9 ;  /* 0x0011d40901007387 */ /* 0x0003e20000100800 */
[----:B------:R-:W-:Y:S01]  /*9a700*/  @P1 LOP3.LUT R20, R20, 0x80000, RZ, 0xfc, !PT ;  /* 0x0008000014141812 */ /* 0x000fe200078efcff */
[----:B------:R-:W-:Y:S02]  /*9a710*/  VIADD R14, R16, 0x58 ;  /* 0x00000058100e7836 */ /* 0x000fe40000000000 */
[----:B-1----:R-:W-:-:S04]  /*9a720*/  VIADD R9, R9, UR59 ;  /* 0x0000003b09097c36 */ /* 0x002fc80008000000 */
[----:B------:R-:W-:Y:S01]  /*9a730*/  VIADD R10, R9, UR60 ;  /* 0x0000003c090a7c36 */ /* 0x000fe20008000000 */
[----:B------:R-:W-:Y:S01]  /*9a740*/  STL [R1+0x11d8], R9 ;  /* 0x0011d80901007387 */ /* 0x000fe20000100800 */
[----:B------:R-:W-:-:S03]  /*9a750*/  LOP3.LUT R20, R20, 0xfffbffff, RZ, 0xc0, !PT ;  /* 0xfffbffff14147812 */ /* 0x000fc600078ec0ff */
[----:B------:R1:W-:Y:S01]  /*9a760*/  STL [R1+0x11dc], R10 ;  /* 0x0011dc0a01007387 */ /* 0x0003e20000100800 */
[----:B------:R-:W-:Y:S02]  /*9a770*/  @P0 LOP3.LUT R20, R20, 0x40000, RZ, 0xfc, !PT ;  /* 0x0004000014140812 */ /* 0x000fe400078efcff */
[----:B------:R-:W-:Y:S01]  /*9a780*/  ISETP.GE.AND P0, PT, R14, UR31, PT ;  /* 0x0000001f0e007c0c */ /* 0x000fe2000bf06270 */
[----:B-1----:R-:W-:-:S04]  /*9a790*/  VIADD R10, R10, UR61 ;  /* 0x0000003d0a0a7c36 */ /* 0x002fc80008000000 */
[----:B------:R-:W-:Y:S01]  /*9a7a0*/  VIADD R14, R10, UR65 ;  /* 0x000000410a0e7c36 */ /* 0x000fe20008000000 */
[----:B------:R1:W-:Y:S04]  /*9a7b0*/  STL [R1+0x11e0], R10 ;  /* 0x0011e00a01007387 */ /* 0x0003e80000100800 */
[----:B------:R2:W-:Y:S04]  /*9a7c0*/  STL [R1+0x11e4], R14 ;  /* 0x0011e40e01007387 */ /* 0x0005e80000100800 */
[----:B-1----:R-:W4:Y:S01]  /*9a7d0*/  LDL.LU R10, [R1+0x34ec] ;  /* 0x0034ec00010a7983 */ /* 0x002f220000300800 */
[----:B------:R-:W-:-:S02]  /*9a7e0*/  ISETP.LT.AND P1, PT, R12, UR56, !P0 ;  /* 0x000000380c007c0c */ /* 0x000fc4000c721270 */
[----:B------:R-:W-:Y:S02]  /*9a7f0*/  ISETP.LT.AND P3, PT, R13, UR17, !P0 ;  /* 0x000000110d007c0c */ /* 0x000fe4000c761270 */
[----:B------:R-:W-:Y:S02]  /*9a800*/  LOP3.LUT R20, R20, 0xfffdffff, RZ, 0xc0, !PT ;  /* 0xfffdffff14147812 */ /* 0x000fe400078ec0ff */
[----:B------:R-:W-:-:S07]  /*9a810*/  ISETP.LT.AND P2, PT, R11, UR16, !P0 ;  /* 0x000000100b007c0c */ /* 0x000fce000c741270 */
[----:B------:R-:W-:-:S04]  /*9a820*/  @P1 LOP3.LUT R20, R20, 0x20000, RZ, 0xfc, !PT ;  /* 0x0002000014141812 */ /* 0x000fc800078efcff */
[----:B------:R-:W-:Y:S01]  /*9a830*/  LOP3.LUT R20, R20, 0xfffeffff, RZ, 0xc0, !PT ;  /* 0xfffeffff14147812 */ /* 0x000fe200078ec0ff */
[----:B------:R-:W-:-:S03]  /*9a840*/  VIADD R9, R16, 0x57 ;  /* 0x0000005710097836 */ /* 0x000fc60000000000 */
[----:B------:R-:W-:Y:S02]  /*9a850*/  @P3 LOP3.LUT R20, R20, 0x10000, RZ, 0xfc, !PT ;  /* 0x0001000014143812 */ /* 0x000fe400078efcff */
[----:B------:R-:W-:Y:S02]  /*9a860*/  ISETP.LT.AND P1, PT, R15, UR14, !P0 ;  /* 0x0000000e0f007c0c */ /* 0x000fe4000c721270 */
[----:B------:R-:W-:Y:S02]  /*9a870*/  LOP3.LUT R20, R20, 0xffff7fff, RZ, 0xc0, !PT ;  /* 0xffff7fff14147812 */ /* 0x000fe400078ec0ff */
[----:B------:R-:W-:Y:S02]  /*9a880*/  ISETP.GE.AND P0, PT, R9, UR11, PT ;  /* 0x0000000b09007c0c */ /* 0x000fe4000bf06270 */
[----:B------:R-:W-:Y:S02]  /*9a890*/  @P2 LOP3.LUT R20, R20, 0x8000, RZ, 0xfc, !PT ;  /* 0x0000800014142812 */ /* 0x000fe400078efcff */
[----:B------:R-:W-:-:S02]  /*9a8a0*/  ISETP.LT.AND P3, PT, R12, UR48, !P0 ;  /* 0x000000300c007c0c */ /* 0x000fc4000c761270 */
        /* <DEDUP_REMOVED lines=8> */
[----:B------:R-:W-:Y:S01]  /*9a930*/  VIADD R9, R16, 0x56 ;  /* 0x0000005610097836 */ /* 0x000fe20000000000 */
[----:B------:R-:W-:Y:S02]  /*9a940*/  ISETP.LT.AND P0, PT, R15, UR41, !P0 ;  /* 0x000000290f007c0c */ /* 0x000fe4000c701270 */
[----:B------:R-:W-:-:S04]  /*9a950*/  LOP3.LUT R20, R20, 0xfffff7ff, RZ, 0xc0, !PT ;  /* 0xfffff7ff14147812 */ /* 0x000fc800078ec0ff */
[----:B------:R-:W-:Y:S02]  /*9a960*/  @P1 LOP3.LUT R20, R20, 0x800, RZ, 0xfc, !PT ;  /* 0x0000080014141812 */ /* 0x000fe400078efcff */
[----:B------:R-:W-:Y:S02]  /*9a970*/  ISETP.GE.AND P1, PT, R9, UR55, PT ;  /* 0x0000003709007c0c */ /* 0x000fe4000bf26270 */
[----:B------:R-:W-:Y:S02]  /*9a980*/  LOP3.LUT R20, R20, 0xfffffeff, RZ, 0xc0, !PT ;  /* 0xfffffeff14147812 */ /* 0x000fe400078ec0ff */
[----:B---3--:R-:W-:Y:S02]  /*9a990*/  ISETP.LT.AND P5, PT, R12, UR6, !P1 ;  /* 0x000000060c007c0c */ /* 0x008fe4000cfa1270 */
[----:B------:R-:W-:Y:S02]  /*9a9a0*/  @P0 LOP3.LUT R20, R20, 0x100, RZ, 0xfc, !PT ;  /* 0x0000010014140812 */ /* 0x000fe400078efcff */
[----:B------:R-:W-:-:S02]  /*9a9b0*/  ISETP.LT.AND P4, PT, R13, UR64, !P1 ;  /* 0x000000400d007c0c */ /* 0x000fc4000cf81270 */
[----:B------:R-:W-:Y:S02]  /*9a9c0*/  LOP3.LUT R20, R20, 0xffffff7f, RZ, 0xc0, !PT ;  /* 0xffffff7f14147812 */ /* 0x000fe400078ec0ff */
[----:B------:R-:W-:-:S05]  /*9a9d0*/  ISETP.LT.AND P3, PT, R11, UR35, !P1 ;  /* 0x000000230b007c0c */ /* 0x000fca000cf61270 */
[----:B------:R-:W-:-:S04]  /*9a9e0*/  @P5 LOP3.LUT R20, R20, 0x80, RZ, 0xfc, !PT ;  /* 0x0000008014145812 */ /* 0x000fc800078efcff */
[----:B------:R-:W-:Y:S02]  /*9a9f0*/  LOP3.LUT R20, R20, 0xffffffbf, RZ, 0xc0, !PT ;  /* 0xffffffbf14147812 */ /* 0x000fe400078ec0ff */
[----:B------:R-:W-:Y:S02]  /*9aa00*/  ISETP.LT.AND P1, PT, R15, UR15, !P1 ;  /* 0x0000000f0f007c0c */ /* 0x000fe4000cf21270 */
[----:B------:R-:W-:Y:S01]  /*9aa10*/  @P4 LOP3.LUT R20, R20, 0x40, RZ, 0xfc, !PT ;  /* 0x0000004014144812 */ /* 0x000fe200078efcff */
[----:B--2---:R-:W-:-:S03]  /*9aa20*/  VIADD R14, R14, UR66 ;  /* 0x000000420e0e7c36 */ /* 0x004fc60008000000 */
[----:B------:R-:W-:Y:S01]  /*9aa30*/  LOP3.LUT R20, R20, 0xffffffdf, RZ, 0xc0, !PT ;  /* 0xffffffdf14147812 */ /* 0x000fe200078ec0ff */
[----:B------:R-:W-:-:S03]  /*9aa40*/  VIADD R16, R16, 0x55 ;  /* 0x0000005510107836 */ /* 0x000fc60000000000 */
[----:B------:R-:W-:-:S04]  /*9aa50*/  @P3 LOP3.LUT R20, R20, 0x20, RZ, 0xfc, !PT ;  /* 0x0000002014143812 */ /* 0x000fc800078efcff */
[----:B------:R-:W-:Y:S02]  /*9aa60*/  LOP3.LUT R20, R20, 0xffffffef, RZ, 0xc0, !PT ;  /* 0xffffffef14147812 */ /* 0x000fe400078ec0ff */
[----:B------:R-:W-:Y:S02]  /*9aa70*/  ISETP.GE.AND P0, PT, R16, UR57, PT ;  /* 0x0000003910007c0c */ /* 0x000fe4000bf06270 */
[----:B------:R-:W-:-:S04]  /*9aa80*/  @P1 LOP3.LUT R20, R20, 0x10, RZ, 0xfc, !PT ;  /* 0x0000001014141812 */ /* 0x000fc800078efcff */
[----:B------:R-:W-:Y:S02]  /*9aa90*/  LOP3.LUT R20, R20, 0xfffffbff, RZ, 0xc0, !PT ;  /* 0xfffffbff14147812 */ /* 0x000fe400078ec0ff */
[----:B------:R-:W-:Y:S02]  /*9aaa0*/  ISETP.GE.AND P1, PT, R15, UR46, PT ;  /* 0x0000002e0f007c0c */ /* 0x000fe4000bf26270 */
[----:B0-----:R-:W-:Y:S02]  /*9aab0*/  ISETP.LT.AND P5, PT, R12, UR4, !P0 ;  /* 0x000000040c007c0c */ /* 0x001fe4000c7a1270 */
[----:B----4-:R-:W-:Y:S02]  /*9aac0*/  ISETP.GE.AND P2, PT, R10, UR27, PT ;  /* 0x0000001b0a007c0c */ /* 0x010fe4000bf46270 */
[----:B------:R-:W2:Y:S04]  /*9aad0*/  LDL.LU R10, [R1+0x350c] ;  /* 0x00350c00010a7983 */ /* 0x000ea80000300800 */
[----:B------:R0:W-:Y:S01]  /*9aae0*/  STL [R1+0x11e8], R14 ;  /* 0x0011e80e01007387 */ /* 0x0001e20000100800 */
[----:B------:R-:W-:-:S03]  /*9aaf0*/  ISETP.LT.AND P4, PT, R11, UR26, !P2 ;  /* 0x0000001a0b007c0c */ /* 0x000fc6000d781270 */
[----:B------:R-:W3:Y:S04]  /*9ab00*/  LDL.LU R9, [R1+0x3508] ;  /* 0x0035080001097983 */ /* 0x000ee80000300800 */
[----:B------:R-:W4:Y:S01]  /*9ab10*/  LDL.LU R16, [R1+0x3504] ;  /* 0x0035040001107983 */ /* 0x000f220000300800 */
[----:B0-----:R-:W-:Y:S01]  /*9ab20*/  VIADD R14, R14, UR67 ;  /* 0x000000430e0e7c36 */ /* 0x001fe20008000000 */
[----:B------:R-:W-:-:S04]  /*9ab30*/  ISETP.LT.AND P3, PT, R15, UR44, !P2 ;  /* 0x0000002c0f007c0c */ /* 0x000fc8000d761270 */
[----:B------:R0:W-:Y:S01]  /*9ab40*/  STL [R1+0x11ec], R14 ;  /* 0x0011ec0e01007387 */ /* 0x0001e20000100800 */
[----:B------:R-:W-:Y:S01]  /*9ab50*/  @P4 LOP3.LUT R20, R20, 0x400, RZ, 0xfc, !PT ;  /* 0x0000040014144812 */ /* 0x000fe200078efcff */
[----:B0-----:R-:W-:-:S05]  /*9ab60*/  VIADD R14, R14, UR68 ;  /* 0x000000440e0e7c36 */ /* 0x001fca0008000000 */
[----:B------:R0:W-:Y:S01]  /*9ab70*/  STL [R1+0x11f0], R14 ;  /* 0x0011f00e01007387 */ /* 0x0001e20000100800 */
[----:B------:R-:W-:Y:S02]  /*9ab80*/  LOP3.LUT R20, R20, 0xfffffdff, RZ, 0xc0, !PT ;  /* 0xfffffdff14147812 */ /* 0x000fe400078ec0ff */
[----:B------:R-:W-:Y:S01]  /*9ab90*/  ISETP.LT.AND P4, PT, R13, UR70, !P0 ;  /* 0x000000460d007c0c */ /* 0x000fe2000c781270 */
[----:B0-----:R-:W-:Y:S01]  /*9aba0*/  VIADD R14, R14, UR69 ;  /* 0x000000450e0e7c36 */ /* 0x001fe20008000000 */
[----:B------:R-:W-:-:S04]  /*9abb0*/  @P3 LOP3.LUT R20, R20, 0x200, RZ, 0xfc, !PT ;  /* 0x0000020014143812 */ /* 0x000fc800078efcff */
[----:B------:R0:W-:Y:S01]  /*9abc0*/  STL [R1+0x11f4], R14 ;  /* 0x0011f40e01007387 */ /* 0x0001e20000100800 */
[----:B------:R-:W-:-:S03]  /*9abd0*/  ISETP.LT.AND P3, PT, R11, UR22, !P0 ;  /* 0x000000160b007c0c */ /* 0x000fc6000c761270 */
[----:B0-----:R-:W2:Y:S04]  /*9abe0*/  LDL.LU R14, [R1+0x3500] ;  /* 0x00350000010e7983 */ /* 0x001ea80000300800 */
[----:B------:R-:W2:Y:S04]  /*9abf0*/  LDL.LU R15, [R1+0x34fc] ;  /* 0x0034fc00010f7983 */ /* 0x000ea80000300800 */
[----:B------:R-:W2:Y:S04]  /*9ac00*/  LDL.LU R12, [R1+0x34f8] ;  /* 0x0034f800010c7983 */ /* 0x000ea80000300800 */
[----:B------:R-:W2:Y:S04]  /*9ac10*/  LDL.LU R13, [R1+0x34f4] ;  /* 0x0034f400010d7983 */ /* 0x000ea80000300800 */
[----:B------:R-:W2:Y:S01]  /*9ac20*/  LDL.LU R11, [R1+0x34f0] ;  /* 0x0034f000010b7983 */ /* 0x000ea20000300800 */
[----:B------:R-:W-:-:S04]  /*9ac30*/  LOP3.LUT R20, R20, 0xfffffff7, RZ, 0xc0, !PT ;  /* 0xfffffff714147812 */ /* 0x000fc800078ec0ff */
[----:B------:R-:W-:-:S04]  /*9ac40*/  @P5 LOP3.LUT R20, R20, 0x8, RZ, 0xfc, !PT ;  /* 0x0000000814145812 */ /* 0x000fc800078efcff */
[----:B------:R-:W-:-:S04]  /*9ac50*/  LOP3.LUT R20, R20, 0xfffffffd, RZ, 0xc0, !PT ;  /* 0xfffffffd14147812 */ /* 0x000fc800078ec0ff */
[----:B------:R-:W-:-:S04]  /*9ac60*/  LOP3.LUT R20, R20, 0xfffffffb, RZ, 0xc0, !PT ;  /* 0xfffffffb14147812 */ /* 0x000fc800078ec0ff */
[----:B------:R-:W-:-:S04]  /*9ac70*/  @P4 LOP3.LUT R20, R20, 0x4, RZ, 0xfc, !PT ;  /* 0x0000000414144812 */ /* 0x000fc800078efcff */
[----:B------:R-:W-:Y:S01]  /*9ac80*/  @P3 LOP3.LUT R20, R20, 0x2, RZ, 0xfc, !PT ;  /* 0x0000000214143812 */ /* 0x000fe200078efcff */
[----:B------:R0:W-:Y:S01]  /*9ac90*/  STL [R1+0x41e8], R17 ;  /* 0x0041e81101007387 */ /* 0x0001e20000100800 */
[----:B------:R-:W1:Y:S01]  /*9aca0*/  LDCU.64 UR50, c[0x0][0x398] ;  /* 0x00007300ff3277ac */ /* 0x000e620008000a00 */
[----:B------:R-:W1:Y:S01]  /*9acb0*/  LDCU.64 UR40, c[0x0][0x398] ;  /* 0x00007300ff2877ac */ /* 0x000e620008000a00 */
[----:B------:R-:W1:Y:S01]  /*9acc0*/  LDCU.64 UR56, c[0x0][0x398] ;  /* 0x00007300ff3877ac */ /* 0x000e620008000a00 */
[----:B0-----:R-:W3:Y:S01]  /*9acd0*/  LDL.LU R17, [R1+0x248] ;  /* 0x0002480001117983 */ /* 0x001ee20000300800 */
[----:B------:R-:W0:Y:S03]  /*9ace0*/  LDCU.64 UR16, c[0x0][0x398] ;  /* 0x00007300ff1077ac */ /* 0x000e260008000a00 */
[----:B------:R1:W-:Y:S01]  /*9acf0*/  STL [R1+0x41d8], R0 ;  /* 0x0041d80001007387 */ /* 0x0003e20000100800 */
[----:B------:R-:W0:Y:S01]  /*9ad00*/  LDCU.64 UR14, c[0x0][0x398] ;  /* 0x00007300ff0e77ac */ /* 0x000e220008000a00 */
[----:B------:R-:W0:Y:S02]  /*9ad10*/  LDCU.64 UR46, c[0x0][0x398] ;  /* 0x00007300ff2e77ac */ /* 0x000e240008000a00 */
[----:B-1----:R-:W3:Y:S01]  /*9ad20*/  LDL.LU R0, [R1+0x1c8] ;  /* 0x0001c80001007983 */ /* 0x002ee20000300800 */
[----:B------:R-:W1:Y:S03]  /*9ad30*/  LDCU.64 UR60, c[0x0][0x398] ;  /* 0x00007300ff3c77ac */ /* 0x000e660008000a00 */
        /* <DEDUP_REMOVED lines=15> */
[----:B0-----:R-:W4:Y:S01]  /*9ae30*/  LDL.LU R23, [R1+0x2c] ;  /* 0x00002c0001177983 */ /* 0x001f220000300800 */
[----:B------:R-:W0:Y:S03]  /*9ae40*/  LDCU.64 UR18, c[0x0][0x398] ;  /* 0x00007300ff1277ac */ /* 0x000e260008000a00 */
[----:B------:R1:W-:Y:S01]  /*9ae50*/  STL [R1+0x4150], R22 ;  /* 0x0041501601007387 */ /* 0x0003e20000100800 */
[----:B------:R-:W0:Y:S01]  /*9ae60*/  LDCU.64 UR24, c[0x0][0x398] ;  /* 0x00007300ff1877ac */ /* 0x000e220008000a00 */
[----:B------:R-:W0:Y:S02]  /*9ae70*/  LDCU UR77, c[0x0][0x398] ;  /* 0x00007300ff4d77ac */ /* 0x000e240008000800 */
[----:B-1----:R-:W4:Y:S01]  /*9ae80*/  LDL.LU R22, [R1+0x260] ;  /* 0x0002600001167983 */ /* 0x002f220000300800 */
[----:B------:R-:W1:Y:S03]  /*9ae90*/  LDCU.64 UR22, c[0x0][0x398] ;  /* 0x00007300ff1677ac */ /* 0x000e660008000a00 */
[----:B------:R0:W-:Y:S01]  /*9aea0*/  STL.64 [R1+0x4140], R24 ;  /* 0x0041401801007387 */ /* 0x0001e20000100a00 */
[----:B------:R-:W1:Y:S01]  /*9aeb0*/  LDCU.64 UR20, c[0x0][0x398] ;  /* 0x00007300ff1477ac */ /* 0x000e620008000a00 */
[----:B------:R-:W1:Y:S01]  /*9aec0*/  LDCU UR75, c[0x0][0x398] ;  /* 0x00007300ff4b77ac */ /* 0x000e620008000800 */
[----:B------:R-:W1:Y:S01]  /*9aed0*/  LDCU UR74, c[0x0][0x398] ;  /* 0x00007300ff4a77ac */ /* 0x000e620008000800 */
[----:B0-----:R-:W4:Y:S01]  /*9aee0*/  LDL.LU R24, [R1+0x24c] ;  /* 0x00024c0001187983 */ /* 0x001f220000300800 */
[----:B------:R-:W0:Y:S03]  /*9aef0*/  LDCU UR48, c[0x0][0x398] ;  /* 0x00007300ff3077ac */ /* 0x000e260008000800 */
[----:B------:R-:W4:Y:S01]  /*9af00*/  LDL.LU R25, [R1+0xf30] ;  /* 0x000f300001197983 */ /* 0x000f220000300800 */
[----:B------:R-:W0:Y:S03]  /*9af10*/  LDCU UR62, c[0x0][0x398] ;  /* 0x00007300ff3e77ac */ /* 0x000e260008000800 */
[----:B------:R1:W-:Y:S01]  /*9af20*/  STL.64 [R1+0x4110], R28 ;  /* 0x0041101c01007387 */ /* 0x0003e20000100a00 */
[----:B------:R-:W0:Y:S01]  /*9af30*/  LDCU UR63, c[0x0][0x398] ;  /* 0x00007300ff3f77ac */ /* 0x000e220008000800 */
[----:B------:R-:W0:Y:S01]  /*9af40*/  LDCU UR73, c[0x0][0x398] ;  /* 0x00007300ff4977ac */ /* 0x000e220008000800 */
[----:B------:R-:W0:Y:S01]  /*9af50*/  LDCU UR72, c[0x0][0x398] ;  /* 0x00007300ff4877ac */ /* 0x000e220008000800 */
[----:B-1----:R-:W4:Y:S01]  /*9af60*/  LDL.LU R28, [R1+0x264] ;  /* 0x00026400011c7983 */ /* 0x002f220000300800 */
[----:B------:R-:W1:Y:S03]  /*9af70*/  LDCU UR65, c[0x0][0x398] ;  /* 0x00007300ff4177ac */ /* 0x000e660008000800 */
[----:B------:R0:W-:Y:S01]  /*9af80*/  STL [R1+0x40b8], R27 ;  /* 0x0040b81b01007387 */ /* 0x0001e20000100800 */
[----:B------:R-:W1:Y:S01]  /*9af90*/  LDCU UR64, c[0x0][0x398] ;  /* 0x00007300ff4077ac */ /* 0x000e620008000800 */
[----:B------:R-:W1:Y:S01]  /*9afa0*/  LDCU UR71, c[0x0][0x398] ;  /* 0x00007300ff4777ac */ /* 0x000e620008000800 */
[----:B------:R-:W1:Y:S01]  /*9afb0*/  LDCU UR70, c[0x0][0x398] ;  /* 0x00007300ff4677ac */ /* 0x000e620008000800 */
[----:B0-----:R-:W4:Y:S01]  /*9afc0*/  LDL.LU R27, [R1+0x28] ;  /* 0x00002800011b7983 */ /* 0x001f220000300800 */
[----:B------:R-:W0:Y:S03]  /*9afd0*/  LDCU UR69, c[0x0][0x398] ;  /* 0x00007300ff4577ac */ /* 0x000e260008000800 */
[----:B------:R-:W-:Y:S01]  /*9afe0*/  STL [R1+0x3570], R20 ;  /* 0x0035701401007387 */ /* 0x000fe20000100800 */
[----:B------:R-:W0:Y:S03]  /*9aff0*/  LDCU UR68, c[0x0][0x398] ;  /* 0x00007300ff4477ac */ /* 0x000e260008000800 */
[----:B------:R1:W-:Y:S01]  /*9b000*/  STL [R1+0x3508], R8 ;  /* 0x0035080801007387 */ /* 0x0003e20000100800 */
[----:B------:R-:W0:Y:S01]  /*9b010*/  LDCU UR66, c[0x0][0x398] ;  /* 0x00007300ff4277ac */ /* 0x000e220008000800 */
[----:B------:R-:W0:Y:S01]  /*9b020*/  S2R R29, SR_TID.X ;  /* 0x00000000001d7919 */ /* 0x000e220000002100 */
[----:B------:R-:W0:Y:S01]  /*9b030*/  LDCU UR67, c[0x0][0x398] ;  /* 0x00007300ff4377ac */ /* 0x000e220008000800 */
[----:B-1----:R-:W4:Y:S01]  /*9b040*/  LDL.LU R8, [R1+0x268] ;  /* 0x0002680001087983 */ /* 0x002f220000300800 */
[----:B------:R-:W1:Y:S03]  /*9b050*/  LDCU UR11, c[0x0][0x398] ;  /* 0x00007300ff0b77ac */ /* 0x000e660008000800 */
[----:B------:R1:W-:Y:S01]  /*9b060*/  STL [R1+0x3504], R7 ;  /* 0x0035040701007387 */ /* 0x0003e20000100800 */
[----:B------:R-:W0:Y:S01]  /*9b070*/  LDCU UR13, c[0x0][0x398] ;  /* 0x00007300ff0d77ac */ /* 0x000e220008000800 */
[----:B------:R-:W0:Y:S01]  /*9b080*/  LDCU UR12, c[0x0][0x398] ;  /* 0x00007300ff0c77ac */ /* 0x000e220008000800 */
[----:B------:R-:W0:Y:S01]  /*9b090*/  LDCU UR8, c[0x0][0x398] ;  /* 0x00007300ff0877ac */ /* 0x000e220008000800 */
[----:B-1----:R-:W4:Y:S01]  /*9b0a0*/  LDL.LU R7, [R1+0x244] ;  /* 0x0002440001077983 */ /* 0x002f220000300800 */
[----:B------:R-:W-:Y:S01]  /*9b0b0*/  SHF.R.S32.HI R20, RZ, 0x1f, R26 ;  /* 0x0000001fff147819 */ /* 0x000fe2000001141a */
[----:B------:R-:W1:Y:S02]  /*9b0c0*/  LDCU UR9, c[0x0][0x398] ;  /* 0x00007300ff0977ac */ /* 0x000e640008000800 */
[----:B------:R-:W-:Y:S01]  /*9b0d0*/  STL [R1+0x3500], R6 ;  /* 0x0035000601007387 */ /* 0x000fe20000100800 */
[----:B------:R-:W1:Y:S03]  /*9b0e0*/  LDCU UR4, c[0x0][0x398] ;  /* 0x00007300ff0477ac */ /* 0x000e660008000800 */
[----:B------:R-:W-:Y:S01]  /*9b0f0*/  STL [R1+0x34fc], R5 ;  /* 0x0034fc0501007387 */ /* 0x000fe20000100800 */
[----:B------:R-:W1:Y:S03]  /*9b100*/  LDCU UR76, c[0x0][0x398] ;  /* 0x00007300ff4c77ac */ /* 0x000e660008000800 */
[----:B------:R-:W-:Y:S01]  /*9b110*/  STL [R1+0x34f8], R4 ;  /* 0x0034f80401007387 */ /* 0x000fe20000100800 */
[----:B0-----:R-:W-:Y:S01]  /*9b120*/  IMAD.SHL.U32 R29, R29, 0x20, RZ ;  /* 0x000000201d1d7824 */ /* 0x001fe200078e00ff */
[----:B------:R-:W0:Y:S02]  /*9b130*/  LDCU UR10, c[0x0][0x398] ;  /* 0x00007300ff0a77ac */ /* 0x000e240008000800 */
[----:B------:R-:W-:Y:S02]  /*9b140*/  STL [R1+0x34f4], R3 ;  /* 0x0034f40301007387 */ /* 0x000fe40000100800 */
[----:B------:R-:W-:Y:S01]  /*9b150*/  LOP3.LUT R29, R29, 0x400, RZ, 0xc0, !PT ;  /* 0x000004001d1d7812 */ /* 0x000fe200078ec0ff */
[----:B------:R-:W0:Y:S01]  /*9b160*/  LDCU UR6, c[0x0][0x398] ;  /* 0x00007300ff0677ac */ /* 0x000e220008000800 */
[----:B------:R2:W-:Y:S01]  /*9b170*/  STL [R1+0x34f0], R2 ;  /* 0x0034f00201007387 */ /* 0x0005e20000100800 */
[----:B------:R-:W-:Y:S01]  /*9b180*/  BAR.SYNC.DEFER_BLOCKING 0x0 ;  /* 0x0000000000007b1d */ /* 0x000fe20000010000 */
[----:B--2---:R-:W-:-:S05]  /*9b190*/  IADD3 R2, P3, PT, R26, R11, RZ ;  /* 0x0000000b1a027210 */ /* 0x004fca0007f7e0ff */
[----:B------:R-:W-:-:S05]  /*9b1a0*/  IMAD.X R3, R20, 0x1, R12, P3 ;  /* 0x0000000114037824 */ /* 0x000fca00018e060c */
[----:B------:R2:W-:Y:S01]  /*9b1b0*/  STL.64 [R1+0x29c0], R2 ;  /* 0x0029c00201007387 */ /* 0x0005e20000100a00 */
[----:B---3--:R-:W-:-:S03]  /*9b1c0*/  IADD3 R19, PT, PT, R19, UR32, R29 ;  /* 0x0000002013137c10 */ /* 0x008fc6000fffe01d */
[----:B------:R-:W3:Y:S01]  /*9b1d0*/  LDL.LU R29, [R1+0xf38] ;  /* 0x000f3800011d7983 */ /* 0x000ee20000300800 */
[----:B----4-:R-:W-:Y:S02]  /*9b1e0*/  LOP3.LUT R23, R23, 0xffff, RZ, 0xc0, !PT ;  /* 0x0000ffff17177812 */ /* 0x010fe400078ec0ff */
[----:B--2---:R-:W-:Y:S02]  /*9b1f0*/  LOP3.LUT R3, R22, 0xffff, RZ, 0xc0, !PT ;  /* 0x0000ffff16037812 */ /* 0x004fe400078ec0ff */
[----:B------:R-:W3:Y:S04]  /*9b200*/  LDL.LU R22, [R1+0xf3c] ;  /* 0x000f3c0001167983 */ /* 0x000ee80000300800 */
[----:B------:R-:W-:Y:S04]  /*9b210*/  STL [R1+0x8a8], R3 ;  /* 0x0008a80301007387 */ /* 0x000fe80000100800 */
[----:B------:R-:W-:Y:S01]  /*9b220*/  STL [R1+0xc], R19 ;  /* 0x00000c1301007387 */ /* 0x000fe20000100800 */
[----:B------:R-:W-:-:S02]  /*9b230*/  PRMT R6, R24, 0x4210, R23 ;  /* 0x0000421018067816 */ /* 0x000fc40000000017 */
[----:B------:R-:W-:Y:S02]  /*9b240*/  F2FP.SATFINITE.E5M2.F32.PACK_AB_MERGE_C R21, R21, R25, RZ ;  /* 0x000000191515723e */ /* 0x000fe400048060ff */
[----:B------:R-:W-:Y:S02]  /*9b250*/  LOP3.LUT R27, R27, 0xffff, RZ, 0xc0, !PT ;  /* 0x0000ffff1b1b7812 */ /* 0x000fe400078ec0ff */
[----:B------:R-:W-:Y:S02]  /*9b260*/  PRMT R4, R8, 0x4210, R3 ;  /* 0x0000421008047816 */ /* 0x000fe40000000003 */
[----:B------:R-:W-:Y:S02]  /*9b270*/  LOP3.LUT R2, R7, 0xffff, RZ, 0xc0, !PT ;  /* 0x0000ffff07027812 */ /* 0x000fe400078ec0ff */
[----:B------:R-:W-:Y:S02]  /*9b280*/  PRMT R7, R17, 0x4210, R27 ;  /* 0x0000421011077816 */ /* 0x000fe4000000001b */
[----:B------:R-:W-:Y:S01]  /*9b290*/  PRMT R5, R28, 0x4210, R2 ;  /* 0x000042101c057816 */ /* 0x000fe20000000002 */
[----:B------:R2:W-:Y:S04]  /*9b2a0*/  STL [R1+0x8a4], R2 ;  /* 0x0008a40201007387 */ /* 0x0005e80000100800 */
[----:B------:R4:W-:Y:S01]  /*9b2b0*/  STSM.16.M88.4 [R19], R4 ;  /* 0x0000000413007844 */ /* 0x0009e20000000200 */
[----:B--2---:R-:W-:-:S05]  /*9b2c0*/  IADD3 R2, P3, PT, R26, R13, RZ ;  /* 0x0000000d1a027210 */ /* 0x004fca0007f7e0ff */
[----:B------:R-:W-:Y:S01]  /*9b2d0*/  IMAD.X R3, R20, 0x1, R14, P3 ;  /* 0x0000000114037824 */ /* 0x000fe200018e060e */
[----:B----4-:R-:W2:Y:S04]  /*9b2e0*/  LDL.LU R4, [R1+0xe40] ;  /* 0x000e400001047983 */ /* 0x010ea80000300800 */
[----:B------:R-:W2:Y:S04]  /*9b2f0*/  LDL.LU R6, [R1+0xe44] ;  /* 0x000e440001067983 */ /* 0x000ea80000300800 */
[----:B------:R-:W4:Y:S04]  /*9b300*/  LDL.LU R8, [R1+0xe48] ;  /* 0x000e480001087983 */ /* 0x000f280000300800 */
[----:B------:R-:W4:Y:S04]  /*9b310*/  LDL.LU R17, [R1+0xe4c] ;  /* 0x000e4c0001117983 */ /* 0x000f280000300800 */
[----:B------:R0:W-:Y:S04]  /*9b320*/  STL [R1+0x4180], R27 ;  /* 0x0041801b01007387 */ /* 0x0001e80000100800 */
[----:B------:R-:W-:Y:S04]  /*9b330*/  STL.64 [R1+0x41f8], R12 ;  /* 0x0041f80c01007387 */ /* 0x000fe80000100a00 */
[----:B------:R-:W2:Y:S04]  /*9b340*/  LDL.LU R28, [R1+0xb74] ;  /* 0x000b7400011c7983 */ /* 0x000ea80000300800 */
[----:B0-----:R-:W2:Y:S04]  /*9b350*/  LDL.LU R27, [R1+0xb78] ;  /* 0x000b7800011b7983 */ /* 0x001ea80000300800 */
[----:B------:R0:W-:Y:S04]  /*9b360*/  STL.64 [R1+0x29b8], R2 ;  /* 0x0029b80201007387 */ /* 0x0001e80000100a00 */
[----:B0-----:R-:W2:Y:S04]  /*9b370*/  LDL.LU R3, [R1+0xb7c] ;  /* 0x000b7c0001037983 */ /* 0x001ea80000300800 */
[----:B------:R-:W2:Y:S04]  /*9b380*/  LDL.LU R25, [R1+0xa84] ;  /* 0x000a840001197983 */ /* 0x000ea80000300800 */
[----:B------:R-:W2:Y:S01]  /*9b390*/  LDL.LU R24, [R1+0xa8c] ;  /* 0x000a8c0001187983 */ /* 0x000ea20000300800 */
[----:B------:R-:W-:-:S05]  /*9b3a0*/  IADD3 R12, P3, PT, R26, R15, RZ ;  /* 0x0000000f1a0c7210 */ /* 0x000fca0007f7e0ff */
[----:B------:R-:W-:Y:S01]  /*9b3b0*/  IMAD.X R13, R20, 0x1, R16, P3 ;  /* 0x00000001140d7824 */ /* 0x000fe200018e0610 */
[----:B---3--:R-:W-:Y:S01]  /*9b3c0*/  F2FP.SATFINITE.E5M2.F32.PACK_AB_MERGE_C R22, R22, R29, RZ ;  /* 0x0000001d1616723e */ /* 0x008fe200048060ff */
[----:B------:R-:W-:Y:S01]  /*9b3d0*/  IMAD.MOV.U32 R29, RZ, RZ, R0 ;  /* 0x000000ffff1d7224 */ /* 0x000fe200078e0000 */
[----:B--2---:R0:W-:Y:S04]  /*9b3e0*/  STL.64 [R1+0x41f0], R24 ;  /* 0x0041f01801007387 */ /* 0x0041e80000100a00 */
[----:B0-----:R-:W2:Y:S04]  /*9b3f0*/  LDL.LU R25, [R1+0xb70] ;  /* 0x000b700001197983 */ /* 0x001ea80000300800 */
[----:B------:R0:W-:Y:S04]  /*9b400*/  STL [R1+0x3564], R26 ;  /* 0x0035641a01007387 */ /* 0x0001e80000100800 */
[----:B------:R-:W3:Y:S04]  /*9b410*/  LDL.LU R0, [R1+0x7b0] ;  /* 0x0007b00001007983 */ /* 0x000ee80000300800 */
[----:B------:R-:W-:Y:S04]  /*9b420*/  STL.64 [R1+0x29b0], R12 ;  /* 0x0029b00c01007387 */ /* 0x000fe80000100a00 */
[----:B0-----:R-:W3:Y:S04]  /*9b430*/  LDL.LU R26, [R1+0x7b4] ;  /* 0x0007b400011a7983 */ /* 0x001ee80000300800 */
[----:B------:R-:W2:Y:S04]  /*9b440*/  LDL.LU R20, [R1+0x7bc] ;  /* 0x0007bc0001147983 */ /* 0x000ea80000300800 */
[----:B--2---:R0:W-:Y:S04]  /*9b450*/  STL.64 [R1+0x41e0], R20 ;  /* 0x0041e01401007387 */ /* 0x0041e80000100a00 */
[----:B0-----:R-:W2:Y:S04]  /*9b460*/  LDL.LU R20, [R1+0xa80] ;  /* 0x000a800001147983 */ /* 0x001ea80000300800 */
[----:B------:R-:W2:Y:S04]  /*9b470*/  LDL.LU R21, [R1+0xa88] ;  /* 0x000a880001157983 */ /* 0x000ea80000300800 */
[----:B------:R-:W2:Y:S04]  /*9b480*/  LDL.LU R5, [R1+0x6c4] ;  /* 0x0006c40001057983 */ /* 0x000ea80000300800 */
[----:B------:R-:W2:Y:S04]  /*9b490*/  LDL.LU R7, [R1+0x6cc] ;  /* 0x0006cc0001077983 */ /* 0x000ea80000300800 */
[----:B------:R0:W-:Y:S04]  /*9b4a0*/  STL.64 [R1+0x41c8], R22 ;  /* 0x0041c81601007387 */ /* 0x0001e80000100a00 */
[----:B0-----:R-:W2:Y:S04]  /*9b4b0*/  LDL.LU R22, [R1+0x420] ;  /* 0x0004200001167983 */ /* 0x001ea80000300800 */
[----:B------:R-:W2:Y:S01]  /*9b4c0*/  LDL.LU R23, [R1+0x424] ;  /* 0x0004240001177983 */ /* 0x000ea20000300800 */
[----:B----4-:R-:W-:-:S02]  /*9b4d0*/  F2FP.SATFINITE.E5M2.F32.PACK_AB_MERGE_C R2, R17, R8, RZ ;  /* 0x000000081102723e */ /* 0x010fc400048060ff */
[----:B------:R-:W-:Y:S02]  /*9b4e0*/  SHF.R.S32.HI R17, RZ, 0x1f, R18 ;  /* 0x0000001fff117819 */ /* 0x000fe40000011412 */
[----:B------:R-:W-:Y:S02]  /*9b4f0*/  IADD3 R12, P3, PT, R18, R9, RZ ;  /* 0x00000009120c7210 */ /* 0x000fe40007f7e0ff */
[----:B------:R-:W-:-:S03]  /*9b500*/  F2FP.SATFINITE.E5M2.F32.PACK_AB_MERGE_C R4, R6, R4, RZ ;  /* 0x000000040604723e */ /* 0x000fc600048060ff */
[----:B------:R-:W-:Y:S01]  /*9b510*/  IMAD.X R13, R17, 0x1, R10, P3 ;  /* 0x00000001110d7824 */ /* 0x000fe200018e060a */
[----:B--2---:R0:W-:Y:S04]  /*9b520*/  STL.64 [R1+0x41d0], R22 ;  /* 0x0041d01601007387 */ /* 0x0041e80000100a00 */
[----:B0-----:R-:W2:Y:S04]  /*9b530*/  LDL.LU R22, [R1+0x7b8] ;  /* 0x0007b80001167983 */ /* 0x001ea80000300800 */
[----:B------:R-:W4:Y:S04]  /*9b540*/  LDL.LU R23, [R1+0x6c0] ;  /* 0x0006c00001177983 */ /* 0x000f280000300800 */
[----:B------:R-:W2:Y:S04]  /*9b550*/  LDL.LU R6, [R1+0x42c] ;  /* 0x00042c0001067983 */ /* 0x000ea80000300800 */
[----:B------:R-:W2:Y:S04]  /*9b560*/  LDL.LU R8, [R1+0x1094] ;  /* 0x0010940001087983 */ /* 0x000ea80000300800 */
[----:B------:R0:W-:Y:S04]  /*9b570*/  STL.64 [R1+0x29a8], R12 ;  /* 0x0029a80c01007387 */ /* 0x0001e80000100a00 */
[----:B0-----:R-:W2:Y:S01]  /*9b580*/  LDL.LU.64 R12, [R1+0x41f8] ;  /* 0x0041f800010c7983 */ /* 0x001ea20000300a00 */
[----:B------:R-:W-:-:S02]  /*9b590*/  IADD3 R24, P3, PT, R18, R11, RZ ;  /* 0x0000000b12187210 */ /* 0x000fc40007f7e0ff */
[----:B------:R-:W-:Y:S02]  /*9b5a0*/  F2FP.SATFINITE.E5M2.F32.PACK_AB_MERGE_C R28, R28, R25, RZ ;  /* 0x000000191c1c723e */ /* 0x000fe400048060ff */
[----:B------:R-:W-:Y:S02]  /*9b5b0*/  F2FP.SATFINITE.E5M2.F32.PACK_AB_MERGE_C R27, R3, R27, RZ ;  /* 0x0000001b031b723e */ /* 0x000fe400048060ff */
[----:B------:R-:W3:Y:S01]  /*9b5c0*/  LDL.LU R3, [R1+0x109c] ;  /* 0x00109c0001037983 */ /* 0x000ee20000300800 */
[----:B--2---:R-:W-:-:S05]  /*9b5d0*/  IMAD.X R25, R17, 0x1, R12, P3 ;  /* 0x0000000111197824 */ /* 0x004fca00018e060c */
[----:B------:R0:W-:Y:S04]  /*9b5e0*/  STL.64 [R1+0x29a0], R24 ;  /* 0x0029a01801007387 */ /* 0x0001e80000100a00 */
[----:B0-----:R-:W2:Y:S02]  /*9b5f0*/  LDL.LU.64 R24, [R1+0x41f0] ;  /* 0x0041f00001187983 */ /* 0x001ea40000300a00 */
[----:B--2---:R-:W-:Y:S02]  /*9b600*/  F2FP.SATFINITE.E5M2.F32.PACK_AB_MERGE_C R25, R25, R20, RZ ;  /* 0x000000141919723e */ /* 0x004fe400048060ff */
[----:B------:R-:W-:Y:S02]  /*9b610*/  IADD3 R20, P3, PT, R18, R13, RZ ;  /* 0x0000000d12147210 */ /* 0x000fe40007f7e0ff */
[----:B------:R-:W-:-:S03]  /*9b620*/  F2FP.SATFINITE.E5M2.F32.PACK_AB_MERGE_C R24, R24, R21, RZ ;  /* 0x000000151818723e */ /* 0x000fc600048060ff */
[----:B------:R-:W-:Y:S02]  /*9b630*/  IMAD.X R21, R17, 0x1, R14, P3 ;  /* 0x0000000111157824 */ /* 0x000fe400018e060e */
[----:B------:R0:W-:Y:S04]  /*9b640*/  STL.64 [R1+0x41c0], R24 ;  /* 0x0041c01801007387 */ /* 0x0001e80000100a00 */
[----:B0-----:R-:W2:Y:S04]  /*9b650*/  LDL.LU R24, [R1+0x428] ;  /* 0x0004280001187983 */ /* 0x001ea80000300800 */
[----:B------:R-:W2:Y:S04]  /*9b660*/  LDL.LU R25, [R1+0x1090] ;  /* 0x0010900001197983 */ /* 0x000ea80000300800 */
[----:B------:R0:W-:Y:S02]  /*9b670*/  STL.64 [R1+0x2998], R20 ;  /* 0x0029981401007387 */ /* 0x0001e40000100a00 */
[----:B0-----:R-:W-:Y:S01]  /*9b680*/  IADD3 R20, P3, PT, R18, R15, RZ ;  /* 0x0000000f12147210 */ /* 0x001fe20007f7e0ff */
[----:B------:R-:W-:-:S02]  /*9b690*/  IMAD.MOV.U32 R21, RZ, RZ, R17 ;  /* 0x000000ffff157224 */ /* 0x000fc400078e0011 */
[----:B------:R-:W2:Y:S02]  /*9b6a0*/  LDL.LU R17, [R1+0x41e8] ;  /* 0x0041e80001117983 */ /* 0x000ea40000300800 */
[----:B------:R-:W-:Y:S02]  /*9b6b0*/  IMAD.X R21, R21, 0x1, R16, P3 ;  /* 0x0000000115157824 */ /* 0x000fe400018e0610 */
[----:B------:R0:W-:Y:S04]  /*9b6c0*/  STL [R1+0x3568], R18 ;  /* 0x0035681201007387 */ /* 0x0001e80000100800 */
[----:B0-----:R-:W2:Y:S04]  /*9b6d0*/  LDL.LU R18, [R1+0x6c8] ;  /* 0x0006c80001127983 */ /* 0x001ea80000300800 */
[----:B------:R0:W-:Y:S04]  /*9b6e0*/  STL.64 [R1+0x2990], R20 ;  /* 0x0029901401007387 */ /* 0x0001e80000100a00 */
[----:B0-----:R-:W2:Y:S01]  /*9b6f0*/  LDL.LU.64 R20, [R1+0x41e0] ;  /* 0x0041e00001147983 */ /* 0x001ea20000300a00 */
[----:B----4-:R-:W-:-:S02]  /*9b700*/  F2FP.SATFINITE.E5M2.F32.PACK_AB_MERGE_C R5, R5, R23, RZ ;  /* 0x000000170505723e */ /* 0x010fc400048060ff */
[----:B---3--:R-:W-:Y:S02]  /*9b710*/  F2FP.SATFINITE.E5M2.F32.PACK_AB_MERGE_C R26, R26, R0, RZ ;  /* 0x000000001a1a723e */ /* 0x008fe400048060ff */
[----:B------:R-:W3:Y:S01]  /*9b720*/  LDL.LU R0, [R1+0x41d8] ;  /* 0x0041d80001007983 */ /* 0x000ee20000300800 */
[----:B--2---:R-:W-:Y:S02]  /*9b730*/  SHF.R.S32.HI R23, RZ, 0x1f, R17 ;  /* 0x0000001fff177819 */ /* 0x004fe40000011411 */
[----:B------:R-:W-:Y:S02]  /*9b740*/  F2FP.SATFINITE.E5M2.F32.PACK_AB_MERGE_C R20, R20, R22, RZ ;  /* 0x000000161414723e */ /* 0x000fe400048060ff */
[----:B------:R-:W-:-:S05]  /*9b750*/  IADD3 R22, P3, PT, R17, R9, RZ ;  /* 0x0000000911167210 */ /* 0x000fca0007f7e0ff */
[----:B------:R-:W-:-:S05]  /*9b760*/  IMAD.X R23, R23, 0x1, R10, P3 ;  /* 0x0000000117177824 */ /* 0x000fca00018e060a */
[----:B------:R0:W-:Y:S04]  /*9b770*/  STL.64 [R1+0x2988], R22 ;  /* 0x0029881601007387 */ /* 0x0001e80000100a00 */
[----:B0-----:R-:W2:Y:S01]  /*9b780*/  LDL.LU.64 R22, [R1+0x41d0] ;  /* 0x0041d00001167983 */ /* 0x001ea20000300a00 */
[----:B------:R-:W-:Y:S02]  /*9b790*/  F2FP.SATFINITE.E5M2.F32.PACK_AB_MERGE_C R7, R7, R18, RZ ;  /* 0x000000120707723e */ /* 0x000fe400048060ff */
[----:B------:R-:W-:Y:S02]  /*9b7a0*/  F2FP.SATFINITE.E5M2.F32.PACK_AB_MERGE_C R6, R6, R24, RZ ;  /* 0x000000180606723e */ /* 0x000fe400048060ff */
[----:B------:R-:W-:Y:S02]  /*9b7b0*/  F2FP.SATFINITE.E5M2.F32.PACK_AB_MERGE_C R8, R8, R25, RZ ;  /* 0x000000190808723e */ /* 0x000fe400048060ff */
[----:B--2---:R-:W-:-:S02]  /*9b7c0*/  F2FP.SATFINITE.E5M2.F32.PACK_AB_MERGE_C R18, R23, R22, RZ ;  /* 0x000000161712723e */ /* 0x004fc400048060ff */
[----:B------:R-:W-:-:S03]  /*9b7d0*/  IADD3 R22, P3, PT, R17, R11, RZ ;  /* 0x0000000b11167210 */ /* 0x000fc60007f7e0ff */
[----:B------:R0:W-:Y:S02]  /*9b7e0*/  STL.64 [R1+0x41b0], R18 ;  /* 0x0041b01201007387 */ /* 0x0001e40000100a00 */
[----:B0-----:R-:W-:Y:S02]  /*9b7f0*/  SHF.R.S32.HI R18, RZ, 0x1f, R17 ;  /* 0x0000001fff127819 */ /* 0x001fe40000011411 */
[----:B------:R-:W2:Y:S03]  /*9b800*/  LDL.LU R19, [R1+0x1098] ;  /* 0x0010980001137983 */ /* 0x000ea60000300800 */
[----:B------:R-:W-:Y:S01]  /*9b810*/  IMAD.X R23, R18, 0x1, R12, P3 ;  /* 0x0000000112177824 */ /* 0x000fe200018e060c */
[----:B------:R-:W-:-:S05]  /*9b820*/  IADD3 R24, P3, PT, R17, R13, RZ ;  /* 0x0000000d11187210 */ /* 0x000fca0007f7e0ff */
[----:B------:R-:W-:Y:S01]  /*9b830*/  IMAD.X R25, R18, 0x1, R14, P3 ;  /* 0x0000000112197824 */ /* 0x000fe200018e060e */
[----:B------:R0:W-:Y:S04]  /*9b840*/  STL.64 [R1+0x2980], R22 ;  /* 0x0029801601007387 */ /* 0x0001e80000100a00 */
[----:B0-----:R-:W4:Y:S04]  /*9b850*/  LDL.LU.64 R22, [R1+0x41c8] ;  /* 0x0041c80001167983 */ /* 0x001f280000300a00 */
[----:B------:R0:W-:Y:S04]  /*9b860*/  STL.64 [R1+0x2950], R24 ;  /* 0x0029501801007387 */ /* 0x0001e80000100a00 */
[----:B------:R-:W-:Y:S01]  /*9b870*/  STL.64 [R1+0x41a0], R14 ;  /* 0x0041a00e01007387 */ /* 0x000fe20000100a00 */
[----:B0-----:R-:W-:-:S03]  /*9b880*/  IADD3 R24, P3, PT, R17, R15, RZ ;  /* 0x0000000f11187210 */ /* 0x001fc60007f7e0ff */
[----:B------:R-:W-:Y:S02]  /*9b890*/  STL.64 [R1+0x4198], R12 ;  /* 0x0041980c01007387 */ /* 0x000fe40000100a00 */
[----:B------:R-:W-:Y:S02]  /*9b8a0*/  IMAD.X R25, R18, 0x1, R16, P3 ;  /* 0x0000000112197824 */ /* 0x000fe400018e0610 */
[----:B------:R-:W-:Y:S04]  /*9b8b0*/  STL [R1+0x356c], R17 ;  /* 0x00356c1101007387 */ /* 0x000fe80000100800 */
[----:B------:R0:W-:Y:S04]  /*9b8c0*/  STL.64 [R1+0x2948], R24 ;  /* 0x0029481801007387 */ /* 0x0001e80000100a00 */
[----:B0-----:R-:W4:Y:S01]  /*9b8d0*/  LDL.LU.64 R24, [R1+0x41c0] ;  /* 0x0041c00001187983 */ /* 0x001f220000300a00 */
[----:B------:R-:W-:-:S03]  /*9b8e0*/  LOP3.LUT R12, R21, 0xffff, RZ, 0xc0, !PT ;  /* 0x0000ffff150c7812 */ /* 0x000fc600078ec0ff */
[----:B------:R-:W4:Y:S01]  /*9b8f0*/  LDL.LU R21, [R1+0x41b8] ;  /* 0x0041b80001157983 */ /* 0x000f220000300800 */
[----:B------:R-:W-:Y:S02]  /*9b900*/  LOP3.LUT R26, R26, 0xffff, RZ, 0xc0, !PT ;  /* 0x0000ffff1a1a7812 */ /* 0x000fe400078ec0ff */
[----:B------:R-:W-:Y:S01]  /*9b910*/  LOP3.LUT R17, R28, 0xffff, RZ, 0xc0, !PT ;  /* 0x0000ffff1c117812 */ /* 0x000fe200078ec0ff */
[----:B------:R0:W-:Y:S01]  /*9b920*/  STL [R1+0x344], R12 ;  /* 0x0003440c01007387 */ /* 0x0001e20000100800 */
[----:B---3--:R-:W-:Y:S02]  /*9b930*/  PRMT R13, R26, 0x3340, R0 ;  /* 0x000033401a0d7816 */ /* 0x008fe40000000000 */
[----:B------:R-:W-:Y:S02]  /*9b940*/  LOP3.LUT R20, R20, 0xffff, RZ, 0xc0, !PT ;  /* 0x0000ffff14147812 */ /* 0x000fe400078ec0ff */
[----:B------:R-:W-:Y:S02]  /*9b950*/  LOP3.LUT R28, R27, 0xffff, RZ, 0xc0, !PT ;  /* 0x0000ffff1b1c7812 */ /* 0x000fe400078ec0ff */
[----:B0-----:R-:W-:-:S02]  /*9b960*/  PRMT R12, R12, 0x3340, R17 ;  /* 0x000033400c0c7816 */ /* 0x001fc40000000011 */
[--C-:B------:R-:W-:Y:S02]  /*9b970*/  PRMT R14, R20, 0x3340, R0.reuse ;  /* 0x00003340140e7816 */ /* 0x100fe40000000000 */
[----:B------:R-:W-:Y:S02]  /*9b980*/  PRMT R12, R12, 0x5410, R13 ;  /* 0x000054100c0c7816 */ /* 0x000fe4000000000d */
[----:B------:R-:W-:Y:S02]  /*9b990*/  LOP3.LUT R4, R4, 0xffff, RZ, 0xc0, !PT ;  /* 0x0000ffff04047812 */ /* 0x000fe400078ec0ff */
[----:B------:R-:W-:Y:S02]  /*9b9a0*/  LOP3.LUT R5, R5, 0xffff, RZ, 0xc0, !PT ;  /* 0x0000ffff05057812 */ /* 0x000fe400078ec0ff */
[----:B------:R-:W-:Y:S02]  /*9b9b0*/  LOP3.LUT R2, R2, 0xffff, RZ, 0xc0, !PT ;  /* 0x0000ffff02027812 */ /* 0x000fe400078ec0ff */
[----:B------:R-:W-:-:S02]  /*9b9c0*/  PRMT R15, R5, 0x3340, R0 ;  /* 0x00003340050f7816 */ /* 0x000fc40000000000 */
[----:B------:R-:W-:-:S04]  /*9b9d0*/  LOP3.LUT R7, R7, 0xffff, RZ, 0xc0, !PT ;  /* 0x0000ffff07077812 */ /* 0x000fc800078ec0ff */
[----:B------:R-:W-:Y:S02]  /*9b9e0*/  PRMT R18, R7, 0x3340, R0 ;  /* 0x0000334007127816 */ /* 0x000fe40000000000 */
[----:B--2---:R-:W-:Y:S02]  /*9b9f0*/  F2FP.SATFINITE.E5M2.F32.PACK_AB_MERGE_C R3, R3, R19, RZ ;  /* 0x000000130303723e */ /* 0x004fe400048060ff */
[----:B----4-:R-:W-:-:S04]  /*9ba00*/  LOP3.LUT R22, R22, 0xffff, RZ, 0xc0, !PT ;  /* 0x0000ffff16167812 */ /* 0x010fc800078ec0ff */
[----:B------:R-:W-:-:S04]  /*9ba10*/  PRMT R13, R22, 0x3340, R28 ;  /* 0x00003340160d7816 */ /* 0x000fc8000000001c */
[----:B------:R-:W-:Y:S02]  /*9ba20*/  PRMT R13, R13, 0x5410, R14 ;  /* 0x000054100d0d7816 */ /* 0x000fe4000000000e */
[----:B------:R-:W-:Y:S02]  /*9ba30*/  LOP3.LUT R25, R25, 0xffff, RZ, 0xc0, !PT ;  /* 0x0000ffff19197812 */ /* 0x000fe400078ec0ff */
[----:B------:R-:W-:Y:S02]  /*9ba40*/  LOP3.LUT R24, R24, 0xffff, RZ, 0xc0, !PT ;  /* 0x0000ffff18187812 */ /* 0x000fe400078ec0ff */
[----:B------:R-:W-:-:S04]  /*9ba50*/  PRMT R14, R4, 0x3340, R25 ;  /* 0x00003340040e7816 */ /* 0x000fc80000000019 */
[----:B------:R-:W-:Y:S02]  /*9ba60*/  PRMT R14, R14, 0x5410, R15 ;  /* 0x000054100e0e7816 */ /* 0x000fe4000000000f */
[----:B------:R-:W-:Y:S02]  /*9ba70*/  PRMT R15, R2, 0x3340, R24 ;  /* 0x00003340020f7816 */ /* 0x000fe40000000018 */
[----:B------:R-:W-:Y:S02]  /*9ba80*/  SHF.R.S32.HI R27, RZ, 0x1f, R21 ;  /* 0x0000001fff1b7819 */ /* 0x000fe40000011415 */
[----:B------:R-:W-:Y:S02]  /*9ba90*/  PRMT R15, R15, 0x5410, R18 ;  /* 0x000054100f0f7816 */ /* 0x000fe40000000012 */
[----:B------:R-:W-:-:S05]  /*9baa0*/  IADD3 R18, P3, PT, R21, R9, RZ ;  /* 0x0000000915127210 */ /* 0x000fca0007f7e0ff */
[----:B------:R-:W-:-:S05]  /*9bab0*/  IMAD.X R19, R27, 0x1, R10, P3 ;  /* 0x000000011b137824 */ /* 0x000fca00018e060a */
[----:B------:R0:W-:Y:S04]  /*9bac0*/  STL.64 [R1+0x2920], R18 ;  /* 0x0029201201007387 */ /* 0x0001e80000100a00 */
[----:B0-----:R-:W2:Y:S01]  /*9bad0*/  LDL.LU.64 R18, [R1+0x41b0] ;  /* 0x0041b00001127983 */ /* 0x001ea20000300a00 */
[----:B------:R-:W-:Y:S02]  /*9bae0*/  LOP3.LUT R6, R6, 0xffff, RZ, 0xc0, !PT ;  /* 0x0000ffff06067812 */ /* 0x000fe400078ec0ff */
[----:B------:R-:W-:Y:S02]  /*9baf0*/  LOP3.LUT R8, R8, 0xffff, RZ, 0xc0, !PT ;  /* 0x0000ffff08087812 */ /* 0x000fe400078ec0ff */
[----:B------:R-:W-:Y:S02]  /*9bb00*/  LOP3.LUT R3, R3, 0xffff, RZ, 0xc0, !PT ;  /* 0x0000ffff03037812 */ /* 0x000fe400078ec0ff */
[----:B------:R-:W-:-:S02]  /*9bb10*/  PRMT R13, R13, 0x4210, R6 ;  /* 0x000042100d0d7816 */ /* 0x000fc40000000006 */
[----:B------:R-:W-:Y:S02]  /*9bb20*/  PRMT R14, R14, 0x4210, R8 ;  /* 0x000042100e0e7816 */ /* 0x000fe40000000008 */
[----:B------:R-:W-:Y:S02]  /*9bb30*/  PRMT R15, R15, 0x4210, R3 ;  /* 0x000042100f0f7816 */ /* 0x000fe40000000003 */
[----:B--2---:R-:W-:-:S04]  /*9bb40*/  LOP3.LUT R18, R18, 0xffff, RZ, 0xc0, !PT ;  /* 0x0000ffff12127812 */ /* 0x004fc800078ec0ff */
[----:B------:R-:W-:-:S05]  /*9bb50*/  PRMT R12, R12, 0x4210, R18 ;  /* 0x000042100c0c7816 */ /* 0x000fca0000000012 */
[----:B------:R0:W-:Y:S04]  /*9bb60*/  STSM.16.M88.4 [R19+0x200], R12 ;  /* 0x0002000c13007844 */ /* 0x0001e80000000200 */
[----:B0-----:R-:W2:Y:S04]  /*9bb70*/  LDL.LU R19, [R1+0x41a8] ;  /* 0x0041a80001137983 */ /* 0x001ea80000300800 */
[----:B------:R-:W3:Y:S04]  /*9bb80*/  LDL.LU.64 R14, [R1+0x41a0] ;  /* 0x0041a000010e7983 */ /* 0x000ee80000300a00 */
[----:B------:R-:W4:Y:S04]  /*9bb90*/  LDL.LU.64 R12, [R1+0x4198] ;  /* 0x00419800010c7983 */ /* 0x000f280000300a00 */
[----:B------:R0:W-:Y:S04]  /*9bba0*/  STL.64 [R1+0x4190], R8 ;  /* 0x0041900801007387 */ /* 0x0001e80000100a00 */
[----:B0-----:R-:W2:Y:S04]  /*9bbb0*/  LDL.LU R8, [R1+0x338] ;  /* 0x0003380001087983 */ /* 0x001ea80000300800 */
[----:B------:R-:W3:Y:S04]  /*9bbc0*/  LDL.LU R9, [R1+0x334] ;  /* 0x0003340001097983 */ /* 0x000ee80000300800 */
[----:B------:R-:W3:Y:S04]  /*9bbd0*/  LDL.LU R27, [R1+0x31c] ;  /* 0x00031c00011b7983 */ /* 0x000ee80000300800 */
[----:B------:R0:W-:Y:S04]  /*9bbe0*/  STL.64 [R1+0x4178], R22 ;  /* 0x0041781601007387 */ /* 0x0001e80000100a00 */
[----:B0-----:R-:W3:Y:S04]  /*9bbf0*/  LDL.LU R22, [R1+0x33c] ;  /* 0x00033c0001167983 */ /* 0x001ee80000300800 */
[----:B------:R0:W-:Y:S01]  /*9bc00*/  STL.64 [R1+0x4168], R6 ;  /* 0x0041680601007387 */ /* 0x0001e20000100a00 */
[----:B------:R-:W-:-:S03]  /*9bc10*/  SHF.R.S32.HI R23, RZ, 0x1f, R21 ;  /* 0x0000001fff177819 */ /* 0x000fc60000011415 */
[----:B0-----:R-:W3:Y:S04]  /*9bc20*/  LDL.LU R6, [R1+0x328] ;  /* 0x0003280001067983 */ /* 0x001ee80000300800 */
[----:B------:R0:W-:Y:S04]  /*9bc30*/  STL.64 [R1+0x4160], R4 ;  /* 0x0041600401007387 */ /* 0x0001e80000100a00 */
[----:B0-----:R-:W3:Y:S04]  /*9bc40*/  LDL.LU R5, [R1+0x324] ;  /* 0x0003240001057983 */ /* 0x001ee80000300800 */
[----:B------:R0:W-:Y:S04]  /*9bc50*/  STL.64 [R1+0x4158], R24 ;  /* 0x0041581801007387 */ /* 0x0001e80000100a00 */
[----:B0-----:R-:W3:Y:S04]  /*9bc60*/  LDL.LU R24, [R1+0x330] ;  /* 0x0003300001187983 */ /* 0x001ee80000300800 */
[----:B------:R-:W3:Y:S04]  /*9bc70*/  LDL.LU R25, [R1+0x32c] ;  /* 0x00032c0001197983 */ /* 0x000ee80000300800 */
[----:B------:R-:W-:Y:S04]  /*9bc80*/  STL [R1+0x4170], R26 ;  /* 0x0041701a01007387 */ /* 0x000fe80000100800 */
[----:B------:R0:W-:Y:S01]  /*9bc90*/  STL.64 [R1+0x4148], R2 ;  /* 0x0041480201007387 */ /* 0x0001e20000100a00 */
[----:B------:R-:W-:Y:S01]  /*9bca0*/  BAR.SYNC.DEFER_BLOCKING 0x0 ;  /* 0x0000000000007b1d */ /* 0x000fe20000010000 */
[----:B0-----:R-:W-:-:S05]  /*9bcb0*/  IADD3 R2, P3, PT, R21, R11, RZ ;  /* 0x0000000b15027210 */ /* 0x001fca0007f7e0ff */
[----:B----4-:R-:W-:-:S05]  /*9bcc0*/  IMAD.X R3, R23, 0x1, R12, P3 ;  /* 0x0000000117037824 */ /* 0x010fca00018e060c */
[----:B------:R2:W-:Y:S02]  /*9bcd0*/  STL.64 [R1+0x28b0], R2 ;  /* 0x0028b00201007387 */ /* 0x0005e40000100a00 */
[----:B--2---:R-:W-:-:S04]  /*9bce0*/  SHF.R.U32.HI R3, RZ, 0x8, R8 ;  /* 0x00000008ff037819 */ /* 0x004fc80000011608 */
[----:B------:R-:W-:Y:S02]  /*9bcf0*/  LOP3.LUT R8, R3, 0xffff, RZ, 0xc0, !PT ;  /* 0x0000ffff03087812 */ /* 0x000fe400078ec0ff */
[----:B---3--:R-:W-:Y:S01]  /*9bd00*/  SHF.R.U32.HI R2, RZ, 0x8, R9 ;  /* 0x00000008ff027819 */ /* 0x008fe20000011609 */
[----:B------:R-:W2:Y:S04]  /*9bd10*/  LDL.LU R3, [R1+0x340] ;  /* 0x0003400001037983 */ /* 0x000ea80000300800 */
[----:B------:R-:W3:Y:S04]  /*9bd20*/  LDL.LU R26, [R1+0x318] ;  /* 0x00031800011a7983 */ /* 0x000ee80000300800 */
[----:B------:R-:W4:Y:S01]  /*9bd30*/  LDL.LU R7, [R1+0x314] ;  /* 0x0003140001077983 */ /* 0x000f220000300800 */
[----:B------:R-:W-:-:S04]  /*9bd40*/  SHF.R.U32.HI R4, RZ, 0x8, R22 ;  /* 0x00000008ff047819 */ /* 0x000fc80000011616 */
[----:B------:R-:W-:-:S04]  /*9bd50*/  LOP3.LUT R4, R4, 0xffff, RZ, 0xc0, !PT ;  /* 0x0000ffff04047812 */ /* 0x000fc800078ec0ff */
[----:B------:R-:W-:Y:S02]  /*9bd60*/  PRMT R4, R4, 0x3340, R8 ;  /* 0x0000334004047816 */ /* 0x000fe40000000008 */
[----:B------:R-:W-:-:S05]  /*9bd70*/  IADD3 R8, P3, PT, R21, R13, RZ ;  /* 0x0000000d15087210 */ /* 0x000fca0007f7e0ff */
[----:B------:R-:W-:-:S05]  /*9bd80*/  IMAD.X R9, R23, 0x1, R14, P3 ;  /* 0x0000000117097824 */ /* 0x000fca00018e060e */
[----:B------:R0:W-:Y:S04]  /*9bd90*/  STL.64 [R1+0x2918], R8 ;  /* 0x0029180801007387 */ /* 0x0001e80000100a00 */
[----:B------:R-:W-:Y:S01]  /*9bda0*/  STL.64 [R1+0x4188], R14 ;  /* 0x0041880e01007387 */ /* 0x000fe20000100a00 */
[----:B0-----:R-:W-:-:S03]  /*9bdb0*/  IADD3 R8, P3, PT, R21, R15, RZ ;  /* 0x0000000f15087210 */ /* 0x001fc60007f7e0ff */
[----:B------:R-:W-:Y:S02]  /*9bdc0*/  STL [R1+0x3574], R21 ;  /* 0x0035741501007387 */ /* 0x000fe40000100800 */
[----:B------:R-:W-:-:S05]  /*9bdd0*/  IMAD.X R9, R23, 0x1, R16, P3 ;  /* 0x0000000117097824 */ /* 0x000fca00018e0610 */
[----:B------:R0:W-:Y:S04]  /*9bde0*/  STL.64 [R1+0x2910], R8 ;  /* 0x0029100801007387 */ /* 0x0001e80000100a00 */
[----:B0-----:R-:W2:Y:S01]  /*9bdf0*/  LDL.LU.64 R8, [R1+0x4190] ;  /* 0x0041900001087983 */ /* 0x001ea20000300a00 */
[----:B------:R-:W-:Y:S02]  /*9be00*/  LOP3.LUT R2, R2, 0xffff, RZ, 0xc0, !PT ;  /* 0x0000ffff02027812 */ /* 0x000fe400078ec0ff */
[----:B------:R-:W-:Y:S01]  /*9be10*/  SHF.R.U32.HI R14, RZ, 0x8, R25 ;  /* 0x00000008ff0e7819 */ /* 0x000fe20000011619 */
[----:B------:R-:W3:Y:S01]  /*9be20*/  LDL.LU R23, [R1+0x320] ;  /* 0x0003200001177983 */ /* 0x000ee20000300800 */
[----:B------:R-:W-:Y:S02]  /*9be30*/  PRMT R22, R2, 0x3340, R0 ;  /* 0x0000334002167816 */ /* 0x000fe40000000000 */
[----:B------:R-:W-:-:S02]  /*9be40*/  SHF.R.U32.HI R2, RZ, 0x8, R24 ;  /* 0x00000008ff027819 */ /* 0x000fc40000011618 */
[----:B------:R-:W-:Y:S01]  /*9be50*/  LOP3.LUT R14, R14, 0xffff, RZ, 0xc0, !PT ;  /* 0x0000ffff0e0e7812 */ /* 0x000fe200078ec0ff */
[----:B------:R-:W3:Y:S01]  /*9be60*/  LDL.LU R24, [R1+0x8a8] ;  /* 0x0008a80001187983 */ /* 0x000ee20000300800 */
[----:B------:R-:W-:Y:S02]  /*9be70*/  LOP3.LUT R2, R2, 0xffff, RZ, 0xc0, !PT ;  /* 0x0000ffff02027812 */ /* 0x000fe400078ec0ff */
[----:B------:R-:W-:Y:S02]  /*9be80*/  SHF.R.U32.HI R6, RZ, 0x8, R6 ;  /* 0x00000008ff067819 */ /* 0x000fe40000011606 */
[----:B------:R-:W-:Y:S02]  /*9be90*/  PRMT R2, R2, 0x3340, R14 ;  /* 0x0000334002027816 */ /* 0x000fe4000000000e */
[----:B------:R-:W-:Y:S02]  /*9bea0*/  SHF.R.U32.HI R14, RZ, 0x8, R5 ;  /* 0x00000008ff0e7819 */ /* 0x000fe40000011605 */
[----:B------:R-:W-:-:S02]  /*9beb0*/  LOP3.LUT R6, R6, 0xffff, RZ, 0xc0, !PT ;  /* 0x0000ffff06067812 */ /* 0x000fc400078ec0ff */
[----:B------:R-:W-:Y:S02]  /*9bec0*/  LOP3.LUT R14, R14, 0xffff, RZ, 0xc0, !PT ;  /* 0x0000ffff0e0e7812 */ /* 0x000fe400078ec0ff */
[----:B------:R-:W-:Y:S02]  /*9bed0*/  SHF.R.U32.HI R5, RZ, 0x8, R27 ;  /* 0x00000008ff057819 */ /* 0x000fe4000001161b */
[----:B------:R-:W-:Y:S02]  /*9bee0*/  PRMT R6, R6, 0x3340, R14 ;  /* 0x0000334006067816 */ /* 0x000fe4000000000e */
[----:B------:R-:W-:Y:S02]  /*9bef0*/  SHF.R.S32.HI R27, RZ, 0x1f, R19 ;  /* 0x0000001fff1b7819 */ /* 0x000fe40000011413 */
[----:B------:R-:W-:-:S04]  /*9bf00*/  LOP3.LUT R5, R5, 0xffff, RZ, 0xc0, !PT ;  /* 0x0000ffff05057812 */ /* 0x000fc800078ec0ff */
[----:B------:R-:W-:Y:S02]  /*9bf10*/  PRMT R25, R5, 0x3340, R0 ;  /* 0x0000334005197816 */ /* 0x000fe40000000000 */
[----:B------:R-:W3:Y:S01]  /*9bf20*/  LDL.LU R5, [R1+0x8a4] ;  /* 0x0008a40001057983 */ /* 0x000ee20000300800 */
[----:B----4-:R-:W-:-:S04]  /*9bf30*/  SHF.R.U32.HI R7, RZ, 0x8, R7 ;  /* 0x00000008ff077819 */ /* 0x010fc80000011607 */
[----:B------:R-:W-:Y:S02]  /*9bf40*/  LOP3.LUT R7, R7, 0xffff, RZ, 0xc0, !PT ;  /* 0x0000ffff07077812 */ /* 0x000fe400078ec0ff */
[----:B--2---:R-:W-:-:S05]  /*9bf50*/  IADD3 R14, P3, PT, R19, R9, RZ ;  /* 0x00000009130e7210 */ /* 0x004fca0007f7e0ff */
[----:B------:R-:W-:-:S05]  /*9bf60*/  IMAD.X R15, R27, 0x1, R10, P3 ;  /* 0x000000011b0f7824 */ /* 0x000fca00018e060a */
[----:B------:R0:W-:Y:S02]  /*9bf70*/  STL.64 [R1+0x2908], R14 ;  /* 0x0029080e01007387 */ /* 0x0001e40000100a00 */
[----:B0-----:R-:W-:-:S04]  /*9bf80*/  SHF.R.U32.HI R14, RZ, 0x8, R3 ;  /* 0x00000008ff0e7819 */ /* 0x001fc80000011603 */
[----:B------:R-:W-:Y:S02]  /*9bf90*/  LOP3.LUT R14, R14, 0xffff, RZ, 0xc0, !PT ;  /* 0x0000ffff0e0e7812 */ /* 0x000fe400078ec0ff */
[----:B---3--:R-:W-:Y:S02]  /*9bfa0*/  SHF.R.U32.HI R3, RZ, 0x8, R26 ;  /* 0x00000008ff037819 */ /* 0x008fe4000001161a */
[----:B------:R-:W-:Y:S02]  /*9bfb0*/  PRMT R26, R14, 0x3340, R0 ;  /* 0x000033400e1a7816 */ /* 0x000fe40000000000 */
[----:B------:R-:W-:Y:S02]  /*9bfc0*/  IADD3 R14, P3, PT, R19, R11, RZ ;  /* 0x0000000b130e7210 */ /* 0x000fe40007f7e0ff */
[----:B------:R-:W-:-:S03]  /*9bfd0*/  LOP3.LUT R3, R3, 0xffff, RZ, 0xc0, !PT ;  /* 0x0000ffff03037812 */ /* 0x000fc600078ec0ff */
[----:B------:R-:W-:Y:S01]  /*9bfe0*/  IMAD.X R15, R27, 0x1, R12, P3 ;  /* 0x000000011b0f7824 */ /* 0x000fe200018e060c */
[----:B------:R-:W-:Y:S02]  /*9bff0*/  PRMT R7, R3, 0x3340, R7 ;  /* 0x0000334003077816 */ /* 0x000fe40000000007 */
[----:B------:R-:W2:Y:S04]  /*9c000*/  LDL.LU R3, [R1+0x344] ;  /* 0x0003440001037983 */ /* 0x000ea80000300800 */
[----:B------:R0:W-:Y:S04]  /*9c010*/  STL.64 [R1+0x2940], R14 ;  /* 0x0029400e01007387 */ /* 0x0001e80000100a00 */
[----:B0-----:R-:W3:Y:S01]  /*9c020*/  LDL.LU.64 R14, [R1+0x4188] ;  /* 0x00418800010e7983 */ /* 0x001ee20000300a00 */
[----:B------:R-:W-:-:S02]  /*9c030*/  PRMT R4, R4, 0x5410, R22 ;  /* 0x0000541004047816 */ /* 0x000fc40000000016 */
[----:B------:R-:W-:Y:S02]  /*9c040*/  IADD3 R22, P3, PT, R19, R13, RZ ;  /* 0x0000000d13167210 */ /* 0x000fe40007f7e0ff */
[----:B------:R-:W-:Y:S02]  /*9c050*/  SHF.R.U32.HI R21, RZ, 0x8, R23 ;  /* 0x00000008ff157819 */ /* 0x000fe40000011617 */
[----:B------:R-:W-:Y:S02]  /*9c060*/  PRMT R6, R6, 0x5410, R25 ;  /* 0x0000541006067816 */ /* 0x000fe40000000019 */
[----:B------:R-:W0:Y:S01]  /*9c070*/  S2R R25, SR_TID.X ;  /* 0x0000000000197919 */ /* 0x000e220000002100 */
[----:B---3--:R-:W-:-:S05]  /*9c080*/  IMAD.X R23, R27, 0x1, R14, P3 ;  /* 0x000000011b177824 */ /* 0x008fca00018e060e */
[----:B------:R3:W-:Y:S02]  /*9c090*/  STL.64 [R1+0x2968], R22 ;  /* 0x0029681601007387 */ /* 0x0007e40000100a00 */
[----:B---3--:R-:W-:Y:S02]  /*9c0a0*/  IMAD.MOV.U32 R23, RZ, RZ, R27 ;  /* 0x000000ffff177224 */ /* 0x008fe400078e001b */
[----:B------:R-:W3:Y:S01]  /*9c0b0*/  LDL.LU R27, [R1+0x4180] ;  /* 0x00418000011b7983 */ /* 0x000ee20000300800 */
[----:B------:R-:W-:-:S05]  /*9c0c0*/  IADD3 R22, P3, PT, R19, R15, RZ ;  /* 0x0000000f13167210 */ /* 0x000fca0007f7e0ff */
[----:B------:R-:W-:Y:S01]  /*9c0d0*/  IMAD.X R23, R23, 0x1, R16, P3 ;  /* 0x0000000117177824 */ /* 0x000fe200018e0610 */
[----:B------:R4:W-:Y:S04]  /*9c0e0*/  STL [R1+0x3578], R19 ;  /* 0x0035781301007387 */ /* 0x0009e80000100800 */
[----:B----4-:R-:W4:Y:S04]  /*9c0f0*/  LDL R19, [R1+0xc] ;  /* 0x00000c0001137983 */ /* 0x010f280000100800 */
[----:B------:R0:W-:Y:S04]  /*9c100*/  STL.64 [R1+0x2960], R22 ;  /* 0x0029601601007387 */ /* 0x0001e80000100a00 */
[----:B0-----:R-:W2:Y:S01]  /*9c110*/  LDL.LU.64 R22, [R1+0x4178] ;  /* 0x0041780001167983 */ /* 0x001ea20000300a00 */
[----:B------:R-:W-:-:S02]  /*9c120*/  PRMT R2, R2, 0x5410, R26 ;  /* 0x0000541002027816 */ /* 0x000fc4000000001a */
[----:B------:R-:W-:Y:S02]  /*9c130*/  LOP3.LUT R21, R21, 0xffff, RZ, 0xc0, !PT ;  /* 0x0000ffff15157812 */ /* 0x000fe400078ec0ff */
[----:B------:R-:W-:Y:S02]  /*9c140*/  PRMT R5, R2, 0x5210, R5 ;  /* 0x0000521002057816 */ /* 0x000fe40000000005 */
[----:B------:R-:W-:Y:S02]  /*9c150*/  PRMT R21, R21, 0x3340, R0 ;  /* 0x0000334015157816 */ /* 0x000fe40000000000 */
[----:B------:R-:W-:Y:S02]  /*9c160*/  LOP3.LUT R2, R25, 0x3f, RZ, 0xc0, !PT ;  /* 0x0000003f19027812 */ /* 0x000fe400078ec0ff */
[----:B------:R-:W-:Y:S02]  /*9c170*/  PRMT R7, R7, 0x5410, R21 ;  /* 0x0000541007077816 */ /* 0x000fe40000000015 */
[----:B------:R-:W-:Y:S01]  /*9c180*/  LEA R2, R2, UR32, 0x4 ;  /* 0x0000002002027c11 */ /* 0x000fe2000f8e20ff */
[----:B------:R-:W0:Y:S01]  /*9c190*/  LDCU.64 UR32, c[0x0][0x398] ;  /* 0x00007300ff2077ac */ /* 0x000e220008000a00 */
[----:B------:R-:W-:-:S02]  /*9c1a0*/  PRMT R4, R4, 0x5210, R24 ;  /* 0x0000521004047816 */ /* 0x000fc40000000018 */
[----:B---3--:R-:W-:Y:S02]  /*9c1b0*/  PRMT R7, R7, 0x5210, R27 ;  /* 0x0000521007077816 */ /* 0x008fe4000000001b */
[----:B------:R-:W3:Y:S01]  /*9c1c0*/  LDS.128 R24, [R2] ;  /* 0x0000000002187984 */ /* 0x000ee20000000c00 */
[----:B--2---:R-:W-:-:S03]  /*9c1d0*/  PRMT R6, R6, 0x5210, R23 ;  /* 0x0000521006067816 */ /* 0x004fc60000000017 */
[----:B------:R-:W2:Y:S04]  /*9c1e0*/  LDL.LU R23, [R1+0x4174] ;  /* 0x0041740001177983 */ /* 0x000ea80000300800 */
[----:B------:R-:W-:Y:S04]  /*9c1f0*/  STL [R1+0x18], R2 ;  /* 0x0000180201007387 */ /* 0x000fe80000100800 */
[----:B---3--:R-:W-:Y:S04]  /*9c200*/  STL.64 [R1+0xa80], R24 ;  /* 0x000a801801007387 */ /* 0x008fe80000100a00 */
[----:B------:R-:W-:Y:S04]  /*9c210*/  STL.64 [R1+0xa88], R26 ;  /* 0x000a881a01007387 */ /* 0x000fe80000100a00 */
[----:B------:R-:W3:Y:S01]  /*9c220*/  LDS.128 R24, [R2+0x400] ;  /* 0x0004000002187984 */ /* 0x000ee20000000c00 */
[----:B------:R-:W-:Y:S06]  /*9c230*/  BAR.SYNC.DEFER_BLOCKING 0x0 ;  /* 0x0000000000007b1d */ /* 0x000fec0000010000 */
[----:B---3--:R-:W-:Y:S04]  /*9c240*/  STL.64 [R1+0x990], R24 ;  /* 0x0009901801007387 */ /* 0x008fe80000100a00 */
[----:B------:R3:W-:Y:S04]  /*9c250*/  STL.64 [R1+0x998], R26 ;  /* 0x0009981a01007387 */ /* 0x0007e80000100a00 */
[----:B---3--:R-:W3:Y:S01]  /*9c260*/  LDL.LU R26, [R1+0x4170] ;  /* 0x00417000011a7983 */ /* 0x008ee20000300800 */
[----:B------:R-:W-:-:S02]  /*9c270*/  SHF.R.U32.HI R3, RZ, 0x8, R3 ;  /* 0x00000008ff037819 */ /* 0x000fc40000011603 */
[----:B------:R-:W-:Y:S02]  /*9c280*/  SHF.R.U32.HI R17, RZ, 0x8, R17 ;  /* 0x00000008ff117819 */ /* 0x000fe40000011611 */
[----:B------:R-:W-:Y:S02]  /*9c290*/  LOP3.LUT R3, R3, 0xffff, RZ, 0xc0, !PT ;  /* 0x0000ffff03037812 */ /* 0x000fe400078ec0ff */
[----:B------:R-:W-:Y:S01]  /*9c2a0*/  LOP3.LUT R17, R17, 0xffff, RZ, 0xc0, !PT ;  /* 0x0000ffff11117812 */ /* 0x000fe200078ec0ff */
[----:B----4-:R4:W-:Y:S03]  /*9c2b0*/  STSM.16.M88.4 [R19], R4 ;  /* 0x0000000413007844 */ /* 0x0109e60000000200 */
[----:B------:R-:W-:Y:S01]  /*9c2c0*/  PRMT R17, R3, 0x3340, R17 ;  /* 0x0000334003117816 */ /* 0x000fe20000000011 */
[----:B----4-:R-:W4:Y:S04]  /*9c2d0*/  LDL.LU.64 R6, [R1+0x4168] ;  /* 0x0041680001067983 */ /* 0x010f280000300a00 */
[----:B------:R-:W4:Y:S04]  /*9c2e0*/  LDL.LU.64 R4, [R1+0x4160] ;  /* 0x0041600001047983 */ /* 0x000f280000300a00 */
[----:B------:R0:W-:Y:S02]  /*9c2f0*/  STL [R1+0x4138], R19 ;  /* 0x0041381301007387 */ /* 0x0001e40000100800 */
[----:B0-----:R-:W-:-:S04]  /*9c300*/  SHF.R.U32.HI R19, RZ, 0x8, R28 ;  /* 0x00000008ff137819 */ /* 0x001fc8000001161c */
[----:B------:R-:W-:Y:S02]  /*9c310*/  LOP3.LUT R19, R19, 0xffff, RZ, 0xc0, !PT ;  /* 0x0000ffff13137812 */ /* 0x000fe400078ec0ff */
[----:B--2---:R-:W-:Y:S02]  /*9c320*/  SHF.R.S32.HI R27, RZ, 0x1f, R23 ;  /* 0x0000001fff1b7819 */ /* 0x004fe40000011417 */
[----:B------:R-:W-:-:S05]  /*9c330*/  IADD3 R24, P3, PT, R23, R9, RZ ;  /* 0x0000000917187210 */ /* 0x000fca0007f7e0ff */
[----:B------:R-:W-:-:S05]  /*9c340*/  IMAD.X R25, R27, 0x1, R10, P3 ;  /* 0x000000011b197824 */ /* 0x000fca00018e060a */
[----:B------:R0:W-:Y:S04]  /*9c350*/  STL.64 [R1+0x2900], R24 ;  /* 0x0029001801007387 */ /* 0x0001e80000100a00 */
[----:B0-----:R-:W2:Y:S01]  /*9c360*/  LDL.LU.64 R24, [R1+0x4158] ;  /* 0x0041580001187983 */ /* 0x001ea20000300a00 */
[----:B---3--:R-:W-:-:S04]  /*9c370*/  SHF.R.U32.HI R2, RZ, 0x8, R26 ;  /* 0x00000008ff027819 */ /* 0x008fc8000001161a */
[----:B------:R-:W-:-:S04]  /*9c380*/  LOP3.LUT R2, R2, 0xffff, RZ, 0xc0, !PT ;  /* 0x0000ffff02027812 */ /* 0x000fc800078ec0ff */
[----:B------:R-:W-:Y:S02]  /*9c390*/  PRMT R26, R2, 0x3340, R0 ;  /* 0x00003340021a7816 */ /* 0x000fe40000000000 */
[----:B------:R-:W-:-:S05]  /*9c3a0*/  IADD3 R2, P3, PT, R23, R11, RZ ;  /* 0x0000000b17027210 */ /* 0x000fca0007f7e0ff */
[----:B------:R-:W-:-:S05]  /*9c3b0*/  IMAD.X R3, R27, 0x1, R12, P3 ;  /* 0x000000011b037824 */ /* 0x000fca00018e060c */
[----:B------:R0:W-:Y:S02]  /*9c3c0*/  STL.64 [R1+0x28f8], R2 ;  /* 0x0028f80201007387 */ /* 0x0001e40000100a00 */
[----:B0-----:R-:W-:Y:S02]  /*9c3d0*/  SHF.R.U32.HI R2, RZ, 0x8, R20 ;  /* 0x00000008ff027819 */ /* 0x001fe40000011614 */
[----:B------:R-:W-:Y:S02]  /*9c3e0*/  SHF.R.U32.HI R3, RZ, 0x8, R22 ;  /* 0x00000008ff037819 */ /* 0x000fe40000011616 */
[----:B------:R-:W-:Y:S01]  /*9c3f0*/  LOP3.LUT R2, R2, 0xffff, RZ, 0xc0, !PT ;  /* 0x0000ffff02027812 */ /* 0x000fe200078ec0ff */
[----:B------:R-:W3:Y:S01]  /*9c400*/  LDL.LU R22, [R1+0x4150] ;  /* 0x0041500001167983 */ /* 0x000ee20000300800 */
[----:B------:R-:W-:Y:S02]  /*9c410*/  LOP3.LUT R3, R3, 0xffff, RZ, 0xc0, !PT ;  /* 0x0000ffff03037812 */ /* 0x000fe400078ec0ff */
[----:B------:R-:W-:-:S02]  /*9c420*/  PRMT R21, R2, 0x3340, R0 ;  /* 0x0000334002157816 */ /* 0x000fc40000000000 */
[----:B------:R-:W-:Y:S02]  /*9c430*/  IADD3 R2, P3, PT, R23, R13, RZ ;  /* 0x0000000d17027210 */ /* 0x000fe40007f7e0ff */
[----:B------:R-:W-:-:S03]  /*9c440*/  PRMT R20, R3, 0x3340, R19 ;  /* 0x0000334003147816 */ /* 0x000fc60000000013 */
[----:B------:R-:W-:-:S05]  /*9c450*/  IMAD.X R3, R27, 0x1, R14, P3 ;  /* 0x000000011b037824 */ /* 0x000fca00018e060e */
[----:B------:R0:W-:Y:S02]  /*9c460*/  STL.64 [R1+0x28f0], R2 ;  /* 0x0028f00201007387 */ /* 0x0001e40000100a00 */
[----:B0-----:R-:W-:Y:S02]  /*9c470*/  IADD3 R2, P3, PT, R23, R15, RZ ;  /* 0x0000000f17027210 */ /* 0x001fe40007f7e0ff */
[----:B------:R-:W-:Y:S03]  /*9c480*/  STL [R1+0x357c], R23 ;  /* 0x00357c1701007387 */ /* 0x000fe60000100800 */
[----:B------:R-:W-:-:S05]  /*9c490*/  IMAD.X R3, R27, 0x1, R16, P3 ;  /* 0x000000011b037824 */ /* 0x000fca00018e0610 */
[----:B------:R0:W-:Y:S04]  /*9c4a0*/  STL.64 [R1+0x28e8], R2 ;  /* 0x0028e80201007387 */ /* 0x0001e80000100a00 */
[----:B0-----:R-:W3:Y:S01]  /*9c4b0*/  LDL.LU.64 R2, [R1+0x4148] ;  /* 0x0041480001027983 */ /* 0x001ee20000300a00 */
[----:B----4-:R-:W-:-:S04]  /*9c4c0*/  SHF.R.U32.HI R4, RZ, 0x8, R4 ;  /* 0x00000008ff047819 */ /* 0x010fc80000011604 */
[----:B------:R-:W-:Y:S02]  /*9c4d0*/  LOP3.LUT R4, R4, 0xffff, RZ, 0xc0, !PT ;  /* 0x0000ffff04047812 */ /* 0x000fe400078ec0ff */
[----:B------:R-:W-:-:S04]  /*9c4e0*/  SHF.R.U32.HI R7, RZ, 0x8, R7 ;  /* 0x00000008ff077819 */ /* 0x000fc80000011607 */
[----:B------:R-:W-:Y:S02]  /*9c4f0*/  LOP3.LUT R7, R7, 0xffff, RZ, 0xc0, !PT ;  /* 0x0000ffff07077812 */ /* 0x000fe400078ec0ff */
[----:B--2---:R-:W-:-:S04]  /*9c500*/  SHF.R.U32.HI R19, RZ, 0x8, R25 ;  /* 0x00000008ff137819 */ /* 0x004fc80000011619 */
[----:B------:R-:W-:-:S04]  /*9c510*/  LOP3.LUT R19, R19, 0xffff, RZ, 0xc0, !PT ;  /* 0x0000ffff13137812 */ /* 0x000fc800078ec0ff */
[----:B------:R-:W-:Y:S02]  /*9c520*/  PRMT R4, R4, 0x3340, R19 ;  /* 0x0000334004047816 */ /* 0x000fe40000000013 */
[----:B------:R-:W-:-:S04]  /*9c530*/  SHF.R.U32.HI R19, RZ, 0x8, R24 ;  /* 0x00000008ff137819 */ /* 0x000fc80000011618 */
[----:B------:R-:W-:Y:S02]  /*9c540*/  LOP3.LUT R19, R19, 0xffff, RZ, 0xc0, !PT ;  /* 0x0000ffff13137812 */ /* 0x000fe400078ec0ff */
[----:B---3--:R-:W-:Y:S02]  /*9c550*/  IADD3 R24, P3, PT, R22, R9, RZ ;  /* 0x0000000916187210 */ /* 0x008fe40007f7e0ff */
[----:B------:R-:W-:-:S04]  /*9c560*/  SHF.R.U32.HI R2, RZ, 0x8, R2 ;  /* 0x00000008ff027819 */ /* 0x000fc80000011602 */
[----:B------:R-:W-:-:S04]  /*9c570*/  LOP3.LUT R2, R2, 0xffff, RZ, 0xc0, !PT ;  /* 0x0000ffff02027812 */ /* 0x000fc800078ec0ff */
[----:B------:R-:W-:Y:S02]  /*9c580*/  PRMT R2, R2, 0x3340, R19 ;  /* 0x0000334002027816 */ /* 0x000fe40000000013 */
[----:B------:R-:W-:Y:S02]  /*9c590*/  PRMT R19, R7, 0x3340, R0 ;  /* 0x0000334007137816 */ /* 0x000fe40000000000 */
[----:B------:R-:W-:-:S05]  /*9c5a0*/  SHF.R.S32.HI R7, RZ, 0x1f, R22 ;  /* 0x0000001fff077819 */ /* 0x000fca0000011416 */
[----:B------:R-:W-:-:S05]  /*9c5b0*/  IMAD.X R25, R7, 0x1, R10, P3 ;  /* 0x0000000107197824 */ /* 0x000fca00018e060a */
[----:B------:R0:W-:Y:S04]  /*9c5c0*/  STL.64 [R1+0x28e0], R24 ;  /* 0x0028e01801007387 */ /* 0x0001e80000100a00 */
[----:B0-----:R-:W2:Y:S01]  /*9c5d0*/  LDL.LU.64 R24, [R1+0x4140] ;  /* 0x0041400001187983 */ /* 0x001ea20000300a00 */
[----:B------:R-:W-:Y:S02]  /*9c5e0*/  SHF.R.U32.HI R5, RZ, 0x8, R5 ;  /* 0x00000008ff057819 */ /* 0x000fe40000011605 */
[----:B------:R-:W-:Y:S02]  /*9c5f0*/  PRMT R17, R17, 0x5410, R26 ;  /* 0x0000541011117816 */ /* 0x000fe4000000001a */
[----:B------:R-:W-:Y:S02]  /*9c600*/  LOP3.LUT R5, R5, 0xffff, RZ, 0xc0, !PT ;  /* 0x0000ffff05057812 */ /* 0x000fe400078ec0ff */
[----:B------:R-:W-:Y:S01]  /*9c610*/  IADD3 R26, P3, PT, R22, R11, RZ ;  /* 0x0000000b161a7210 */ /* 0x000fe20007f7e0ff */
[----:B------:R0:W-:Y:S01]  /*9c620*/  STL [R1+0x4118], R0 ;  /* 0x0041180001007387 */ /* 0x0001e20000100800 */
[----:B------:R-:W-:-:S03]  /*9c630*/  PRMT R5, R5, 0x3340, R0 ;  /* 0x0000334005057816 */ /* 0x000fc60000000000 */
[C---:B------:R-:W-:Y:S01]  /*9c640*/  IMAD.X R27, R7.reuse, 0x1, R12, P3 ;  /* 0x00000001071b7824 */ /* 0x040fe200018e060c */
[----:B0-----:R-:W-:Y:S02]  /*9c650*/  PRMT R0, R20, 0x5410, R21 ;  /* 0x0000541014007816 */ /* 0x001fe40000000015 */
[----:B------:R-:W-:Y:S02]  /*9c660*/  IADD3 R20, P3, PT, R22, R13, RZ ;  /* 0x0000000d16147210 */ /* 0x000fe40007f7e0ff */
[----:B------:R-:W-:Y:S03]  /*9c670*/  STL.64 [R1+0x28d8], R26 ;  /* 0x0028d81a01007387 */ /* 0x000fe60000100a00 */
[----:B------:R-:W-:-:S05]  /*9c680*/  IMAD.X R21, R7, 0x1, R14, P3 ;  /* 0x0000000107157824 */ /* 0x000fca00018e060e */
[----:B------:R0:W-:Y:S01]  /*9c690*/  STL.64 [R1+0x2938], R20 ;  /* 0x0029381401007387 */ /* 0x0001e20000100a00 */
[----:B------:R-:W-:Y:S02]  /*9c6a0*/  PRMT R18, R17, 0x5210, R18 ;  /* 0x0000521011127816 */ /* 0x000fe40000000012 */
[----:B------:R-:W-:Y:S01]  /*9c6b0*/  PRMT R17, R0, 0x5210, R6 ;  /* 0x0000521000117816 */ /* 0x000fe20000000006 */
[----:B------:R-:W-:Y:S01]  /*9c6c0*/  STL [R1+0x3580], R22 ;  /* 0x0035801601007387 */ /* 0x000fe20000100800 */
[----:B0-----:R-:W-:-:S05]  /*9c6d0*/  IADD3 R20, P3, PT, R22, R15, RZ ;  /* 0x0000000f16147210 */ /* 0x001fca0007f7e0ff */
[----:B------:R-:W-:Y:S01]  /*9c6e0*/  IMAD.X R21, R7, 0x1, R16, P3 ;  /* 0x0000000107157824 */ /* 0x000fe200018e0610 */
[----:B------:R-:W-:Y:S02]  /*9c6f0*/  PRMT R7, R4, 0x5410, R5 ;  /* 0x0000541004077816 */ /* 0x000fe40000000005 */
[----:B------:R-:W3:Y:S04]  /*9c700*/  LDL.LU R4, [R1+0x60] ;  /* 0x0000600001047983 */ /* 0x000ee80000300800 */
[----:B------:R-:W3:Y:S04]  /*9c710*/  LDL.LU R5, [R1+0x64] ;  /* 0x0000640001057983 */ /* 0x000ee80000300800 */
[----:B------:R0:W-:Y:S04]  /*9c720*/  STL.64 [R1+0x2930], R20 ;  /* 0x0029301401007387 */ /* 0x0001e80000100a00 */
[----:B------:R-:W4:Y:S04]  /*9c730*/  LDL.LU R6, [R1+0x68] ;  /* 0x0000680001067983 */ /* 0x000f280000300800 */
[----:B0-----:R-:W3:Y:S01]  /*9c740*/  LDL.LU R20, [R1+0x6c] ;  /* 0x00006c0001147983 */ /* 0x001ee20000300800 */
[----:B------:R-:W-:-:S04]  /*9c750*/  PRMT R2, R2, 0x5410, R19 ;  /* 0x0000541002027816 */ /* 0x000fc80000000013 */
[----:B------:R-:W-:Y:S02]  /*9c760*/  PRMT R3, R2, 0x5210, R3 ;  /* 0x0000521002037816 */ /* 0x000fe40000000003 */
[----:B------:R-:W-:Y:S02]  /*9c770*/  PRMT R8, R7, 0x5210, R8 ;  /* 0x0000521007087816 */ /* 0x000fe40000000008 */
[----:B--2---:R-:W-:Y:S02]  /*9c780*/  SHF.R.S32.HI R0, RZ, 0x1f, R25 ;  /* 0x0000001fff007819 */ /* 0x004fe40000011419 */
[----:B------:R-:W-:-:S05]  /*9c790*/  IADD3 R22, P3, PT, R25, R9, RZ ;  /* 0x0000000919167210 */ /* 0x000fca0007f7e0ff */
[----:B------:R-:W-:-:S05]  /*9c7a0*/  IMAD.X R23, R0, 0x1, R10, P3 ;  /* 0x0000000100177824 */ /* 0x000fca00018e060a */
[----:B------:R0:W-:Y:S02]  /*9c7b0*/  STL.64 [R1+0x2928], R22 ;  /* 0x0029281601007387 */ /* 0x0001e40000100a00 */
[----:B0-----:R-:W-:-:S05]  /*9c7c0*/  IADD3 R22, P3, PT, R25, R11, RZ ;  /* 0x0000000b19167210 */ /* 0x001fca0007f7e0ff */
[----:B------:R-:W-:-:S05]  /*9c7d0*/  IMAD.X R23, R0, 0x1, R12, P3 ;  /* 0x0000000100177824 */ /* 0x000fca00018e060c */
[----:B------:R0:W-:Y:S04]  /*9c7e0*/  STL.64 [R1+0x2958], R22 ;  /* 0x0029581601007387 */ /* 0x0001e80000100a00 */
[----:B------:R-:W2:Y:S01]  /*9c7f0*/  LDL.LU R2, [R1+0x1014] ;  /* 0x0010140001027983 */ /* 0x000ea20000300800 */
[----:B0-----:R-:W-:-:S05]  /*9c800*/  IADD3 R22, P3, PT, R25, R13, RZ ;  /* 0x0000000d19167210 */ /* 0x001fca0007f7e0ff */
[----:B------:R-:W-:-:S05]  /*9c810*/  IMAD.X R23, R0, 0x1, R14, P3 ;  /* 0x0000000100177824 */ /* 0x000fca00018e060e */
[----:B------:R0:W-:Y:S04]  /*9c820*/  STL.64 [R1+0x2978], R22 ;  /* 0x0029781601007387 */ /* 0x0001e80000100a00 */
[----:B0-----:R-:W2:Y:S04]  /*9c830*/  LDL.LU R23, [R1+0x1018] ;  /* 0x0010180001177983 */ /* 0x001ea80000300800 */
[----:B------:R-:W4:Y:S01]  /*9c840*/  LDL.LU R7, [R1+0x101c] ;  /* 0x00101c0001077983 */ /* 0x000f220000300800 */
[----:B------:R-:W-:-:S03]  /*9c850*/  IMAD.MOV.U32 R27, RZ, RZ, R29 ;  /* 0x000000ffff1b7224 */ /* 0x000fc600078e001d */
[----:B----4-:R-:W-:Y:S04]  /*9c860*/  STL.64 [R1+0x4130], R6 ;  /* 0x0041300601007387 */ /* 0x010fe80000100a00 */
[----:B---3--:R0:W-:Y:S04]  /*9c870*/  STL.64 [R1+0x4128], R4 ;  /* 0x0041280401007387 */ /* 0x0081e80000100a00 */
[----:B------:R-:W3:Y:S04]  /*9c880*/  LDL.LU R28, [R1+0xd40] ;  /* 0x000d4000011c7983 */ /* 0x000ee80000300800 */
[----:B------:R-:W3:Y:S01]  /*9c890*/  LDL.LU R29, [R1+0xd44] ;  /* 0x000d4400011d7983 */ /* 0x000ee20000300800 */
[----:B0-----:R-:W-:Y:S01]  /*9c8a0*/  IMAD.MOV.U32 R4, RZ, RZ, R18 ;  /* 0x000000ffff047224 */ /* 0x001fe200078e0012 */
[----:B------:R-:W-:-:S05]  /*9c8b0*/  IADD3 R18, P3, PT, R25, R15, RZ ;  /* 0x0000000f19127210 */ /* 0x000fca0007f7e0ff */
[----:B------:R-:W-:Y:S01]  /*9c8c0*/  IMAD.X R19, R0, 0x1, R16, P3 ;  /* 0x0000000100137824 */ /* 0x000fe200018e0610 */
[----:B---3--:R0:W-:Y:S04]  /*9c8d0*/  STL.64 [R1+0x4120], R28 ;  /* 0x0041201c01007387 */ /* 0x0081e80000100a00 */
[----:B0-----:R-:W2:Y:S04]  /*9c8e0*/  LDL.LU R29, [R1+0x1010] ;  /* 0x00101000011d7983 */ /* 0x001ea80000300800 */
[----:B------:R-:W-:Y:S04]  /*9c8f0*/  STL [R1+0x3584], R25 ;  /* 0x0035841901007387 */ /* 0x000fe80000100800 */
[----:B------:R0:W-:Y:S04]  /*9c900*/  STL.64 [R1+0x2970], R18 ;  /* 0x0029701201007387 */ /* 0x0001e80000100a00 */
[----:B0-----:R-:W3:Y:S01]  /*9c910*/  LDL.LU R19, [R1+0x4138] ;  /* 0x0041380001137983 */ /* 0x001ee20000300800 */
[----:B------:R-:W-:-:S02]  /*9c920*/  IMAD.MOV.U32 R5, RZ, RZ, R17 ;  /* 0x000000ffff057224 */ /* 0x000fc400078e0011 */
[----:B------:R-:W-:Y:S01]  /*9c930*/  IMAD.MOV.U32 R6, RZ, RZ, R8 ;  /* 0x000000ffff067224 */ /* 0x000fe200078e0008 */
[----:B------:R-:W4:Y:S01]  /*9c940*/  LDL.LU R21, [R1+0xd4c] ;  /* 0x000d4c0001157983 */ /* 0x000f220000300800 */
[----:B------:R-:W-:-:S03]  /*9c950*/  IMAD.MOV.U32 R7, RZ, RZ, R3 ;  /* 0x000000ffff077224 */ /* 0x000fc600078e0003 */
[----:B------:R-:W2:Y:S04]  /*9c960*/  LDL.LU R18, [R1+0xc54] ;  /* 0x000c540001127983 */ /* 0x000ea80000300800 */
[----:B------:R-:W2:Y:S04]  /*9c970*/  LDL.LU R17, [R1+0xc58] ;  /* 0x000c580001117983 */ /* 0x000ea80000300800 */
[----:B------:R-:W2:Y:S04]  /*9c980*/  LDL.LU R8, [R1+0xc5c] ;  /* 0x000c5c0001087983 */ /* 0x000ea80000300800 */
[----:B------:R-:W2:Y:S04]  /*9c990*/  LDL.LU R22, [R1+0x98c] ;  /* 0x00098c0001167983 */ /* 0x000ea80000300800 */
[----:B---3--:R0:W-:Y:S04]  /*9c9a0*/  STSM.16.M88.4 [R19+0x200], R4 ;  /* 0x0002000413007844 */ /* 0x0081e80000000200 */
[----:B0-----:R-:W3:Y:S04]  /*9c9b0*/  LDL.LU.64 R6, [R1+0x4130] ;  /* 0x0041300001067983 */ /* 0x001ee80000300a00 */
[----:B------:R-:W3:Y:S01]  /*9c9c0*/  LDL.LU.64 R4, [R1+0x4128] ;  /* 0x0041280001047983 */ /* 0x000ee20000300a00 */
[----:B------:R-:W-:-:S02]  /*9c9d0*/  SHF.R.S32.HI R0, RZ, 0x1f, R24 ;  /* 0x0000001fff007819 */ /* 0x000fc40000011418 */
[----:B--2---:R-:W-:Y:S02]  /*9c9e0*/  F2FP.SATFINITE.E5M2.F32.PACK_AB_MERGE_C R2, R2, R29, RZ ;  /* 0x0000001d0202723e */ /* 0x004fe400048060ff */
[----:B------:R-:W-:Y:S01]  /*9c9f0*/  F2FP.SATFINITE.E5M2.F32.PACK_AB_MERGE_C R8, R8, R17, RZ ;  /* 0x000000110808723e */ /* 0x000fe200048060ff */
[----:B------:R-:W-:Y:S01]  /*9ca00*/  BAR.SYNC.DEFER_BLOCKING 0x0 ;  /* 0x0000000000007b1d */ /* 0x000fe20000010000 */
[----:B---3--:R-:W-:Y:S02]  /*9ca10*/  F2FP.SATFINITE.E5M2.F32.PACK_AB_MERGE_C R25, R5, R4, RZ ;  /* 0x000000040519723e */ /* 0x008fe400048060ff */
[----:B------:R-:W-:-:S05]  /*9ca20*/  IADD3 R4, P3, PT, R24, R9, RZ ;  /* 0x0000000918047210 */ /* 0x000fca0007f7e0ff */
[----:B------:R-:W-:-:S05]  /*9ca30*/  IMAD.X R5, R0, 0x1, R10, P3 ;  /* 0x0000000100057824 */ /* 0x000fca00018e060a */
[----:B------:R0:W-:Y:S02]  /*9ca40*/  STL.64 [R1+0x28d0], R4 ;  /* 0x0028d00401007387 */ /* 0x0001e40000100a00 */
[----:B0-----:R-:W-:Y:S02]  /*9ca50*/  F2FP.SATFINITE.E5M2.F32.PACK_AB_MERGE_C R4, R20, R6, RZ ;  /* 0x000000061404723e */ /* 0x001fe400048060ff */
[----:B------:R-:W2:Y:S04]  /*9ca60*/  LDL.LU R20, [R1+0x894] ;  /* 0x0008940001147983 */ /* 0x000ea80000300800 */
[----:B------:R-:W3:Y:S04]  /*9ca70*/  LDL.LU R6, [R1+0x89c] ;  /* 0x00089c0001067983 */ /* 0x000ee80000300800 */
[----:B------:R-:W2:Y:S01]  /*9ca80*/  LDL.LU R5, [R1+0x5ec] ;  /* 0x0005ec0001057983 */ /* 0x000ea20000300800 */
[----:B------:R-:W-:-:S03]  /*9ca90*/  IADD3 R28, P3, PT, R24, R11, RZ ;  /* 0x0000000b181c7210 */ /* 0x000fc60007f7e0ff */
[----:B--2---:R0:W-:Y:S04]  /*9caa0*/  STL.64 [R1+0x4100], R4 ;  /* 0x0041000401007387 */ /* 0x0041e80000100a00 */
[----:B0-----:R-:W2:Y:S04]  /*9cab0*/  LDL.LU R4, [R1+0x984] ;  /* 0x0009840001047983 */ /* 0x001ea80000300800 */
[----:B------:R-:W2:Y:S01]  /*9cac0*/  LDL.LU R5, [R1+0x988] ;  /* 0x0009880001057983 */ /* 0x000ea20000300800 */
[----:B------:R-:W-:-:S03]  /*9cad0*/  IMAD.X R29, R0, 0x1, R12, P3 ;  /* 0x00000001001d7824 */ /* 0x000fc600018e060c */
[----:B--2---:R0:W-:Y:S04]  /*9cae0*/  STL.64 [R1+0x4108], R4 ;  /* 0x0041080401007387 */ /* 0x0041e80000100a00 */
[----:B0-----:R-:W4:Y:S04]  /*9caf0*/  LDL.LU R4, [R1+0xd48] ;  /* 0x000d480001047983 */ /* 0x001f280000300800 */
[----:B------:R-:W2:Y:S04]  /*9cb00*/  LDL.LU R5, [R1+0xc50] ;  /* 0x000c500001057983 */ /* 0x000ea80000300800 */
[----:B------:R-:W2:Y:S04]  /*9cb10*/  LDL.LU R3, [R1+0x504] ;  /* 0x0005040001037983 */ /* 0x000ea80000300800 */
[----:B------:R-:W2:Y:S04]  /*9cb20*/  LDL.LU R26, [R1+0x50c] ;  /* 0x00050c00011a7983 */ /* 0x000ea80000300800 */
[----:B------:R0:W-:Y:S04]  /*9cb30*/  STL.64 [R1+0x28c8], R28 ;  /* 0x0028c81c01007387 */ /* 0x0001e80000100a00 */
[----:B0-----:R-:W2:Y:S01]  /*9cb40*/  LDL.LU.64 R28, [R1+0x4120] ;  /* 0x00412000011c7983 */ /* 0x001ea20000300a00 */
[----:B------:R-:W-:-:S02]  /*9cb50*/  F2FP.SATFINITE.E5M2.F32.PACK_AB_MERGE_C R7, R7, R23, RZ ;  /* 0x000000170707723e */ /* 0x000fc400048060ff */
[----:B--2---:R-:W-:Y:S02]  /*9cb60*/  F2FP.SATFINITE.E5M2.F32.PACK_AB_MERGE_C R23, R29, R28, RZ ;  /* 0x0000001c1d17723e */ /* 0x004fe400048060ff */
[----:B------:R-:W-:-:S05]  /*9cb70*/  IADD3 R28, P3, PT, R24, R13, RZ ;  /* 0x0000000d181c7210 */ /* 0x000fca0007f7e0ff */
[----:B------:R-:W-:-:S05]  /*9cb80*/  IMAD.X R29, R0, 0x1, R14, P3 ;  /* 0x00000001001d7824 */ /* 0x000fca00018e060e */
[----:B------:R0:W-:Y:S02]  /*9cb90*/  STL.64 [R1+0x28c0], R28 ;  /* 0x0028c01c01007387 */ /* 0x0001e40000100a00 */
[----:B0-----:R-:W-:Y:S01]  /*9cba0*/  IADD3 R28, P3, PT, R24, R15, RZ ;  /* 0x0000000f181c7210 */ /* 0x001fe20007f7e0ff */
[----:B------:R-:W-:Y:S02]  /*9cbb0*/  IMAD.MOV.U32 R29, RZ, RZ, R0 ;  /* 0x000000ffff1d7224 */ /* 0x000fe400078e0000 */
[----:B------:R-:W2:Y:S02]  /*9cbc0*/  LDL.LU R0, [R1+0x4118] ;  /* 0x0041180001007983 */ /* 0x000ea40000300800 */
[----:B------:R-:W-:Y:S02]  /*9cbd0*/  IMAD.X R29, R29, 0x1, R16, P3 ;  /* 0x000000011d1d7824 */ /* 0x000fe400018e0610 */
[----:B------:R0:W-:Y:S04]  /*9cbe0*/  STL [R1+0x3588], R24 ;  /* 0x0035881801007387 */ /* 0x0001e80000100800 */
[----:B0-----:R-:W2:Y:S04]  /*9cbf0*/  LDL.LU R24, [R1+0x980] ;  /* 0x0009800001187983 */ /* 0x001ea80000300800 */
[----:B------:R0:W-:Y:S04]  /*9cc00*/  STL.64 [R1+0x28b8], R28 ;  /* 0x0028b81c01007387 */ /* 0x0001e80000100a00 */
[----:B0-----:R-:W2:Y:S01]  /*9cc10*/  LDL.LU.64 R28, [R1+0x4110] ;  /* 0x00411000011c7983 */ /* 0x001ea20000300a00 */
[----:B----4-:R-:W-:-:S02]  /*9cc20*/  F2FP.SATFINITE.E5M2.F32.PACK_AB_MERGE_C R21, R21, R4, RZ ;  /* 0x000000041515723e */ /* 0x010fc400048060ff */
[----:B------:R-:W-:Y:S02]  /*9cc30*/  F2FP.SATFINITE.E5M2.F32.PACK_AB_MERGE_C R18, R18, R5, RZ ;  /* 0x000000051212723e */ /* 0x000fe400048060ff */
[----:B--2---:R-:W-:Y:S02]  /*9cc40*/  SHF.R.S32.HI R17, RZ, 0x1f, R29 ;  /* 0x0000001fff117819 */ /* 0x004fe4000001141d */
[----:B------:R-:W-:-:S05]  /*9cc50*/  IADD3 R4, P3, PT, R29, R9, RZ ;  /* 0x000000091d047210 */ /* 0x000fca0007f7e0ff */
[----:B------:R-:W-:-:S05]  /*9cc60*/  IMAD.X R5, R17, 0x1, R10, P3 ;  /* 0x0000000111057824 */ /* 0x000fca00018e060a */
[----:B------:R0:W-:Y:S04]  /*9cc70*/  STL.64 [R1+0x28a8], R4 ;  /* 0x0028a80401007387 */ /* 0x0001e80000100a00 */
[----:B0-----:R-:W2:Y:S02]  /*9cc80*/  LDL.LU.64 R4, [R1+0x4108] ;  /* 0x0041080001047983 */ /* 0x001ea40000300a00 */
[----:B--2---:R-:W-:Y:S02]  /*9cc90*/  F2FP.SATFINITE.E5M2.F32.PACK_AB_MERGE_C R24, R4, R24, RZ ;  /* 0x000000180418723e */ /* 0x004fe400048060ff */
[----:B------:R-:W-:Y:S02]  /*9cca0*/  IADD3 R4, P3, PT, R29, R11, RZ ;  /* 0x0000000b1d047210 */ /* 0x000fe40007f7e0ff */
[----:B------:R-:W-:-:S03]  /*9ccb0*/  F2FP.SATFINITE.E5M2.F32.PACK_AB_MERGE_C R22, R22, R5, RZ ;  /* 0x000000051616723e */ /* 0x000fc600048060ff */
[----:B------:R-:W-:-:S05]  /*9ccc0*/  IMAD.X R5, R17, 0x1, R12, P3 ;  /* 0x0000000111057824 */ /* 0x000fca00018e060c */
[----:B------:R0:W-:Y:S04]  /*9ccd0*/  STL.64 [R1+0x28a0], R4 ;  /* 0x0028a00401007387 */ /* 0x0001e80000100a00 */
[----:B0-----:R-:W2:Y:S04]  /*9cce0*/  LDL.LU.64 R4, [R1+0x4100] ;  /* 0x0041000001047983 */ /* 0x001ea80000300a00 */
[----:B------:R0:W-:Y:S04]  /*9ccf0*/  STL [R1+0x40f8], R19 ;  /* 0x0040f81301007387 */ /* 0x0001e80000100800 */
[----:B0-----:R-:W4:Y:S04]  /*9cd00*/  LDL.LU R19, [R1+0x508] ;  /* 0x0005080001137983 */ /* 0x001f280000300800 */
[----:B------:R0:W-:Y:S04]  /*9cd10*/  STL.64 [R1+0x40f0], R16 ;  /* 0x0040f01001007387 */ /* 0x0001e80000100a00 */
[----:B0-----:R-:W2:Y:S04]  /*9cd20*/  LDL.LU R16, [R1+0x5e8] ;  /* 0x0005e80001107983 */ /* 0x001ea80000300800 */
[----:B------:R-:W2:Y:S04]  /*9cd30*/  LDL.LU R17, [R1+0x500] ;  /* 0x0005000001117983 */ /* 0x000ea80000300800 */
[----:B------:R0:W-:Y:S04]  /*9cd40*/  STL.64 [R1+0x40e8], R14 ;  /* 0x0040e80e01007387 */ /* 0x0001e80000100a00 */
[----:B0-----:R-:W3:Y:S04]  /*9cd50*/  LDL.LU R14, [R1+0x5e0] ;  /* 0x0005e000010e7983 */ /* 0x001ee80000300800 */
[----:B------:R-:W3:Y:S04]  /*9cd60*/  LDL.LU R15, [R1+0x5e4] ;  /* 0x0005e400010f7983 */ /* 0x000ee80000300800 */
[----:B------:R0:W-:Y:S04]  /*9cd70*/  STL.64 [R1+0x40e0], R12 ;  /* 0x0040e00c01007387 */ /* 0x0001e80000100a00 */
[----:B0-----:R-:W3:Y:S04]  /*9cd80*/  LDL.LU R12, [R1+0x890] ;  /* 0x00089000010c7983 */ /* 0x001ee80000300800 */
[----:B------:R-:W4:Y:S01]  /*9cd90*/  LDL.LU R13, [R1+0x898] ;  /* 0x00089800010d7983 */ /* 0x000f220000300800 */
[----:B--2---:R-:W-:-:S02]  /*9cda0*/  F2FP.SATFINITE.E5M2.F32.PACK_AB_MERGE_C R3, R3, R17, RZ ;  /* 0x000000110303723e */ /* 0x004fc400048060ff */
[----:B------:R-:W-:Y:S02]  /*9cdb0*/  LOP3.LUT R17, R24, 0xffff, RZ, 0xc0, !PT ;  /* 0x0000ffff18117812 */ /* 0x000fe400078ec0ff */
[----:B---3--:R-:W-:Y:S02]  /*9cdc0*/  F2FP.SATFINITE.E5M2.F32.PACK_AB_MERGE_C R20, R20, R12, RZ ;  /* 0x0000000c1414723e */ /* 0x008fe400048060ff */
[----:B------:R-:W-:-:S05]  /*9cdd0*/  LOP3.LUT R12, R25, 0xffff, RZ, 0xc0, !PT ;  /* 0x0000ffff190c7812 */ /* 0x000fca00078ec0ff */
[----:B------:R0:W-:Y:S04]  /*9cde0*/  STL [R1+0x320], R12 ;  /* 0x0003200c01007387 */ /* 0x0001e80000100800 */
[----:B------:R-:W-:Y:S04]  /*9cdf0*/  STL [R1+0x344], R17 ;  /* 0x0003441101007387 */ /* 0x000fe80000100800 */
[----:B------:R-:W2:Y:S01]  /*9ce00*/  LDL R25, [R1+0x18] ;  /* 0x0000180001197983 */ /* 0x000ea20000100800 */
[----:B------:R-:W-:Y:S02]  /*9ce10*/  F2FP.SATFINITE.E5M2.F32.PACK_AB_MERGE_C R5, R5, R16, RZ ;  /* 0x000000100505723e */ /* 0x000fe400048060ff */
[----:B------:R-:W-:-:S02]  /*9ce20*/  LOP3.LUT R16, R23, 0xffff, RZ, 0xc0, !PT ;  /* 0x0000ffff17107812 */ /* 0x000fc400078ec0ff */
[----:B----4-:R-:W-:Y:S02]  /*9ce30*/  F2FP.SATFINITE.E5M2.F32.PACK_AB_MERGE_C R6, R6, R13, RZ ;  /* 0x0000000d0606723e */ /* 0x010fe400048060ff */
[----:B------:R-:W-:Y:S02]  /*9ce40*/  F2FP.SATFINITE.E5M2.F32.PACK_AB_MERGE_C R13, R15, R14, RZ ;  /* 0x0000000e0f0d723e */ /* 0x000fe400048060ff */
[----:B------:R-:W-:Y:S01]  /*9ce50*/  LOP3.LUT R4, R4, 0xffff, RZ, 0xc0, !PT ;  /* 0x0000ffff04047812 */ /* 0x000fe200078ec0ff */
[----:B------:R3:W-:Y:S01]  /*9ce60*/  STL [R1+0x318], R16 ;  /* 0x0003181001007387 */ /* 0x0007e20000100800 */
[----:B------:R-:W-:Y:S02]  /*9ce70*/  LOP3.LUT R15, R22, 0xffff, RZ, 0xc0, !PT ;  /* 0x0000ffff160f7812 */ /* 0x000fe400078ec0ff */
[----:B0-----:R-:W-:Y:S01]  /*9ce80*/  PRMT R12, R12, 0x3340, R16 ;  /* 0x000033400c0c7816 */ /* 0x001fe20000000010 */
[----:B------:R0:W-:Y:S01]  /*9ce90*/  STL [R1+0x330], R4 ;  /* 0x0003300401007387 */ /* 0x0001e20000100800 */
[----:B---3--:R-:W-:-:S03]  /*9cea0*/  LOP3.LUT R16, R21, 0xffff, RZ, 0xc0, !PT ;  /* 0x0000ffff15107812 */ /* 0x008fc600078ec0ff */
[----:B------:R3:W-:Y:S01]  /*9ceb0*/  STL [R1+0x338], R15 ;  /* 0x0003380f01007387 */ /* 0x0007e20000100800 */
[----:B------:R-:W-:Y:S02]  /*9cec0*/  LOP3.LUT R2, R2, 0xffff, RZ, 0xc0, !PT ;  /* 0x0000ffff02027812 */ /* 0x000fe400078ec0ff */
[----:B0-----:R-:W-:Y:S01]  /*9ced0*/  PRMT R4, R4, 0x3340, R16 ;  /* 0x0000334004047816 */ /* 0x001fe20000000010 */
[----:B------:R0:W-:Y:S01]  /*9cee0*/  STL [R1+0x324], R16 ;  /* 0x0003241001007387 */ /* 0x0001e20000100800 */
[--C-:B------:R-:W-:Y:S02]  /*9cef0*/  PRMT R17, R17, 0x3340, R0.reuse ;  /* 0x0000334011117816 */ /* 0x100fe40000000000 */
[----:B---3--:R-:W-:Y:S02]  /*9cf00*/  PRMT R15, R15, 0x3340, R0 ;  /* 0x000033400f0f7816 */ /* 0x008fe40000000000 */
[----:B------:R-:W-:Y:S02]  /*9cf10*/  LOP3.LUT R24, R20, 0xffff, RZ, 0xc0, !PT ;  /* 0x0000ffff14187812 */ /* 0x000fe400078ec0ff */
[----:B0-----:R-:W-:-:S02]  /*9cf20*/  LOP3.LUT R16, R18, 0xffff, RZ, 0xc0, !PT ;  /* 0x0000ffff12107812 */ /* 0x001fc400078ec0ff */
[----:B------:R-:W-:Y:S02]  /*9cf30*/  PRMT R4, R4, 0x5410, R15 ;  /* 0x0000541004047816 */ /* 0x000fe4000000000f */
[----:B------:R-:W-:Y:S01]  /*9cf40*/  LOP3.LUT R15, R7, 0xffff, RZ, 0xc0, !PT ;  /* 0x0000ffff070f7812 */ /* 0x000fe200078ec0ff */
[----:B------:R0:W-:Y:S01]  /*9cf50*/  STL [R1+0x334], R2 ;  /* 0x0003340201007387 */ /* 0x0001e20000100800 */
[----:B------:R-:W-:Y:S02]  /*9cf60*/  LOP3.LUT R6, R6, 0xffff, RZ, 0xc0, !PT ;  /* 0x0000ffff06067812 */ /* 0x000fe400078ec0ff */
[----:B------:R-:W-:Y:S01]  /*9cf70*/  PRMT R12, R12, 0x5410, R17 ;  /* 0x000054100c0c7816 */ /* 0x000fe20000000011 */
[----:B------:R3:W-:Y:S01]  /*9cf80*/  STL [R1+0x328], R16 ;  /* 0x0003281001007387 */ /* 0x0007e20000100800 */
[----:B------:R-:W-:Y:S02]  /*9cf90*/  PRMT R7, R24, 0x3340, R0 ;  /* 0x0000334018077816 */ /* 0x000fe40000000000 */
[----:B------:R-:W-:Y:S01]  /*9cfa0*/  LOP3.LUT R17, R8, 0xffff, RZ, 0xc0, !PT ;  /* 0x0000ffff08117812 */ /* 0x000fe200078ec0ff */
[----:B------:R-:W-:Y:S01]  /*9cfb0*/  STL [R1+0x4078], R24 ;  /* 0x0040781801007387 */ /* 0x000fe20000100800 */
[----:B0-----:R-:W-:-:S03]  /*9cfc0*/  PRMT R2, R2, 0x3340, R16 ;  /* 0x0000334002027816 */ /* 0x001fc60000000010 */
[----:B------:R0:W-:Y:S01]  /*9cfd0*/  STL [R1+0x348], R15 ;  /* 0x0003480f01007387 */ /* 0x0001e20000100800 */
[----:B---3--:R-:W-:-:S03]  /*9cfe0*/  PRMT R16, R6, 0x3340, R0 ;  /* 0x0000334006107816 */ /* 0x008fc60000000000 */
[----:B------:R3:W-:Y:S01]  /*9cff0*/  STL [R1+0x340], R6 ;  /* 0x0003400601007387 */ /* 0x0007e20000100800 */
[----:B------:R-:W-:Y:S02]  /*9d000*/  PRMT R2, R2, 0x5410, R7 ;  /* 0x0000541002027816 */ /* 0x000fe40000000007 */
[----:B0-----:R-:W-:Y:S01]  /*9d010*/  PRMT R15, R15, 0x3340, R17 ;  /* 0x000033400f0f7816 */ /* 0x001fe20000000011 */
[----:B---3--:R-:W3:Y:S04]  /*9d020*/  LDL.LU R6, [R1+0xf20] ;  /* 0x000f200001067983 */ /* 0x008ee80000300800 */
[----:B------:R-:W-:Y:S04]  /*9d030*/  STL [R1+0x33c], R17 ;  /* 0x00033c1101007387 */ /* 0x000fe80000100800 */
[----:B------:R-:W3:Y:S01]  /*9d040*/  LDL.LU R7, [R1+0xf24] ;  /* 0x000f240001077983 */ /* 0x000ee20000300800 */
[----:B------:R-:W-:-:S03]  /*9d050*/  F2FP.SATFINITE.E5M2.F32.PACK_AB_MERGE_C R14, R26, R19, RZ ;  /* 0x000000131a0e723e */ /* 0x000fc600048060ff */
[----:B------:R-:W4:Y:S04]  /*9d060*/  LDL.LU R8, [R1+0xf28] ;  /* 0x000f280001087983 */ /* 0x000f280000300800 */
[----:B------:R-:W4:Y:S04]  /*9d070*/  LDL.LU R20, [R1+0xf2c] ;  /* 0x000f2c0001147983 */ /* 0x000f280000300800 */
[----:B------:R0:W-:Y:S02]  /*9d080*/  STL [R1+0x40c8], R0 ;  /* 0x0040c80001007387 */ /* 0x0001e40000100800 */
[----:B0-----:R-:W-:-:S02]  /*9d090*/  PRMT R0, R15, 0x5410, R16 ;  /* 0x000054100f007816 */ /* 0x001fc40000000010 */
[----:B------:R-:W-:Y:S02]  /*9d0a0*/  LOP3.LUT R13, R13, 0xffff, RZ, 0xc0, !PT ;  /* 0x0000ffff0d0d7812 */ /* 0x000fe400078ec0ff */
[----:B------:R-:W-:Y:S02]  /*9d0b0*/  LOP3.LUT R5, R5, 0xffff, RZ, 0xc0, !PT ;  /* 0x0000ffff05057812 */ /* 0x000fe400078ec0ff */
[----:B------:R-:W-:Y:S01]  /*9d0c0*/  LOP3.LUT R3, R3, 0xffff, RZ, 0xc0, !PT ;  /* 0x0000ffff03037812 */ /* 0x000fe200078ec0ff */
[----:B------:R-:W-:Y:S04]  /*9d0d0*/  STL [R1+0x428], R13 ;  /* 0x0004280d01007387 */ /* 0x000fe80000100800 */
[----:B------:R-:W-:Y:S04]  /*9d0e0*/  STL [R1+0x424], R5 ;  /* 0x0004240501007387 */ /* 0x000fe80000100800 */
[----:B------:R-:W-:Y:S04]  /*9d0f0*/  STL [R1+0x420], R3 ;  /* 0x0004200301007387 */ /* 0x000fe80000100800 */
[----:B--2---:R-:W0:Y:S04]  /*9d100*/  LDS.128 R16, [R25] ;  /* 0x0000000019107984 */ /* 0x004e280000000c00 */
[----:B0-----:R-:W-:Y:S04]  /*9d110*/  STL.64 [R1+0x8a0], R16 ;  /* 0x0008a01001007387 */ /* 0x001fe80000100a00 */
[----:B------:R-:W-:Y:S04]  /*9d120*/  STL.64 [R1+0x8a8], R18 ;  /* 0x0008a81201007387 */ /* 0x000fe80000100a00 */
[----:B------:R-:W0:Y:S04]  /*9d130*/  LDS.128 R16, [R25+0x400] ;  /* 0x0004000019107984 */ /* 0x000e280000000c00 */
[----:B0-----:R-:W-:Y:S04]  /*9d140*/  STL.64 [R1+0x890], R16 ;  /* 0x0008901001007387 */ /* 0x001fe80000100a00 */
[----:B------:R0:W-:Y:S04]  /*9d150*/  STL.64 [R1+0x898], R18 ;  /* 0x0008981201007387 */ /* 0x0001e80000100a00 */
[----:B0-----:R-:W2:Y:S01]  /*9d160*/  LDL.LU R19, [R1+0x40f8] ;  /* 0x0040f80001137983 */ /* 0x001ea20000300800 */
[----:B------:R-:W-:-:S02]  /*9d170*/  LOP3.LUT R26, R14, 0xffff, RZ, 0xc0, !PT ;  /* 0x0000ffff0e1a7812 */ /* 0x000fc400078ec0ff */
[----:B------:R-:W-:Y:S01]  /*9d180*/  PRMT R12, R12, 0x4210, R13 ;  /* 0x000042100c0c7816 */ /* 0x000fe2000000000d */
[----:B------:R-:W3:Y:S01]  /*9d190*/  LDL.LU.64 R16, [R1+0x40f0] ;  /* 0x0040f00001107983 */ /* 0x000ee20000300a00 */
[----:B------:R-:W-:Y:S02]  /*9d1a0*/  PRMT R13, R4, 0x4210, R5 ;  /* 0x00004210040d7816 */ /* 0x000fe40000000005 */
[----:B------:R-:W-:Y:S02]  /*9d1b0*/  PRMT R14, R2, 0x4210, R3 ;  /* 0x00004210020e7816 */ /* 0x000fe40000000003 */
[----:B------:R-:W-:Y:S01]  /*9d1c0*/  PRMT R15, R0, 0x4210, R26 ;  /* 0x00004210000f7816 */ /* 0x000fe2000000001a */
[----:B------:R-:W-:Y:S06]  /*9d1d0*/  BAR.SYNC.DEFER_BLOCKING 0x0 ;  /* 0x0000000000007b1d */ /* 0x000fec0000010000 */
[----:B------:R-:W-:Y:S04]  /*9d1e0*/  STL [R1+0x404c], R25 ;  /* 0x00404c1901007387 */ /* 0x000fe80000100800 */
[----:B--2---:R0:W-:Y:S04]  /*9d1f0*/  STSM.16.M88.4 [R19], R12 ;  /* 0x0000000c13007844 */ /* 0x0041e80000000200 */
[----:B0-----:R-:W3:Y:S04]  /*9d200*/  LDL.LU.64 R14, [R1+0x40e8] ;  /* 0x0040e800010e7983 */ /* 0x001ee80000300a00 */
[----:B------:R-:W2:Y:S04]  /*9d210*/  LDL.LU.64 R12, [R1+0x40e0] ;  /* 0x0040e000010c7983 */ /* 0x000ea80000300a00 */
[----:B------:R-:W3:Y:S04]  /*9d220*/  LDL.LU R2, [R1+0xe30] ;  /* 0x000e300001027983 */ /* 0x000ee80000300800 */
[----:B------:R-:W4:Y:S04]  /*9d230*/  LDL.LU R4, [R1+0xe34] ;  /* 0x000e340001047983 */ /* 0x000f280000300800 */
[----:B------:R-:W-:Y:S01]  /*9d240*/  STL [R1+0x4050], R26 ;  /* 0x0040501a01007387 */ /* 0x000fe20000100800 */
[----:B--2---:R-:W-:-:S03]  /*9d250*/  IADD3 R22, P3, PT, R29, R13, RZ ;  /* 0x0000000d1d167210 */ /* 0x004fc60007f7e0ff */
[----:B------:R0:W-:Y:S02]  /*9d260*/  STL.64 [R1+0x40d8], R12 ;  /* 0x0040d80c01007387 */ /* 0x0001e40000100a00 */
[----:B---3--:R-:W-:Y:S02]  /*9d270*/  IMAD.X R23, R17, 0x1, R14, P3 ;  /* 0x0000000111177824 */ /* 0x008fe400018e060e */
[----:B------:R-:W2:Y:S04]  /*9d280*/  LDL.LU R3, [R1+0xe38] ;  /* 0x000e380001037983 */ /* 0x000ea80000300800 */
[----:B------:R-:W2:Y:S01]  /*9d290*/  LDL.LU R5, [R1+0xe3c] ;  /* 0x000e3c0001057983 */ /* 0x000ea20000300800 */
[----:B0-----:R-:W-:-:S03]  /*9d2a0*/  IADD3 R12, P3, PT, R29, R15, RZ ;  /* 0x0000000f1d0c7210 */ /* 0x001fc60007f7e0ff */
[----:B------:R-:W-:Y:S02]  /*9d2b0*/  STL.64 [R1+0x2820], R22 ;  /* 0x0028201601007387 */ /* 0x000fe40000100a00 */
[----:B------:R-:W-:Y:S02]  /*9d2c0*/  IMAD.X R13, R17, 0x1, R16, P3 ;  /* 0x00000001110d7824 */ /* 0x000fe400018e0610 */
[----:B------:R0:W-:Y:S04]  /*9d2d0*/  STL.64 [R1+0x40d0], R14 ;  /* 0x0040d00e01007387 */ /* 0x0001e80000100a00 */
[----:B------:R3:W-:Y:S04]  /*9d2e0*/  STL [R1+0x3550], R29 ;  /* 0x0035501d01007387 */ /* 0x0007e80000100800 */
[----:B0-----:R-:W2:Y:S01]  /*9d2f0*/  LDL.LU R15, [R1+0xb60] ;  /* 0x000b6000010f7983 */ /* 0x001ea20000300800 */
[----:B---3--:R-:W-:-:S03]  /*9d300*/  F2FP.SATFINITE.E5M2.F32.PACK_AB_MERGE_C R29, R7, R6, RZ ;  /* 0x00000006071d723e */ /* 0x008fc600048060ff */
[----:B------:R-:W-:Y:S01]  /*9d310*/  STL.64 [R1+0x2818], R12 ;  /* 0x0028180c01007387 */ /* 0x000fe20000100a00 */
[----:B----4-:R-:W-:Y:S01]  /*9d320*/  F2FP.SATFINITE.E5M2.F32.PACK_AB_MERGE_C R6, R20, R8, RZ ;  /* 0x000000081406723e */ /* 0x010fe200048060ff */
[----:B------:R-:W-:Y:S02]  /*9d330*/  IMAD.MOV.U32 R20, RZ, RZ, R27 ;  /* 0x000000ffff147224 */ /* 0x000fe400078e001b */
[----:B------:R-:W3:Y:S04]  /*9d340*/  LDL.LU R25, [R1+0xb64] ;  /* 0x000b640001197983 */ /* 0x000ee80000300800 */
[----:B------:R-:W4:Y:S04]  /*9d350*/  LDL.LU R24, [R1+0xb6c] ;  /* 0x000b6c0001187983 */ /* 0x000f280000300800 */
[----:B------:R-:W2:Y:S04]  /*9d360*/  LDL.LU R21, [R1+0xa74] ;  /* 0x000a740001157983 */ /* 0x000ea80000300800 */
[----:B------:R-:W2:Y:S04]  /*9d370*/  LDL.LU R27, [R1+0xa78] ;  /* 0x000a7800011b7983 */ /* 0x000ea80000300800 */
[----:B------:R-:W2:Y:S04]  /*9d380*/  LDL.LU R22, [R1+0xa7c] ;  /* 0x000a7c0001167983 */ /* 0x000ea80000300800 */
[----:B------:R-:W2:Y:S04]  /*9d390*/  LDL.LU R26, [R1+0x7a4] ;  /* 0x0007a400011a7983 */ /* 0x000ea80000300800 */
[----:B--2---:R0:W-:Y:S04]  /*9d3a0*/  STL.64 [R1+0x40c0], R26 ;  /* 0x0040c01a01007387 */ /* 0x0041e80000100a00 */
[----:B0-----:R-:W4:Y:S04]  /*9d3b0*/  LDL.LU R26, [R1+0xb68] ;  /* 0x000b6800011a7983 */ /* 0x001f280000300800 */
[----:B------:R-:W2:Y:S04]  /*9d3c0*/  LDL.LU R27, [R1+0xa70] ;  /* 0x000a7000011b7983 */ /* 0x000ea80000300800 */
[----:B------:R-:W2:Y:S04]  /*9d3d0*/  LDL.LU R23, [R1+0x7ac] ;  /* 0x0007ac0001177983 */ /* 0x000ea80000300800 */
[----:B------:R-:W2:Y:S04]  /*9d3e0*/  LDL.LU R8, [R1+0x6b4] ;  /* 0x0006b40001087983 */ /* 0x000ea80000300800 */
[----:B------:R-:W2:Y:S01]  /*9d3f0*/  LDL.LU R7, [R1+0x6bc] ;  /* 0x0006bc0001077983 */ /* 0x000ea20000300800 */
[----:B------:R-:W-:-:S02]  /*9d400*/  SHF.R.S32.HI R0, RZ, 0x1f, R28 ;  /* 0x0000001fff007819 */ /* 0x000fc4000001141c */
[----:B------:R-:W-:Y:S01]  /*9d410*/  IADD3 R12, P3, PT, R28, R9, RZ ;  /* 0x000000091c0c7210 */ /* 0x000fe20007f7e0ff */
[----:B--2---:R0:W-:Y:S04]  /*9d420*/  STL.64 [R1+0x40b0], R6 ;  /* 0x0040b00601007387 */ /* 0x0041e80000100a00 */
[----:B0-----:R-:W2:Y:S04]  /*9d430*/  LDL.LU R6, [R1+0x7a0] ;  /* 0x0007a00001067983 */ /* 0x001ea80000300800 */
[----:B------:R-:W2:Y:S04]  /*9d440*/  LDL.LU R7, [R1+0x7a8] ;  /* 0x0007a80001077983 */ /* 0x000ea80000300800 */
[----:B------:R-:W2:Y:S01]  /*9d450*/  LDL.LU R18, [R1+0x414] ;  /* 0x0004140001127983 */ /* 0x000ea20000300800 */
[----:B------:R-:W-:Y:S01]  /*9d460*/  IMAD.X R13, R0, 0x1, R10, P3 ;  /* 0x00000001000d7824 */ /* 0x000fe200018e060a */
[----:B------:R-:W-:-:S02]  /*9d470*/  F2FP.SATFINITE.E5M2.F32.PACK_AB_MERGE_C R4, R4, R2, RZ ;  /* 0x000000020404723e */ /* 0x000fc400048060ff */
[----:B------:R-:W-:Y:S01]  /*9d480*/  F2FP.SATFINITE.E5M2.F32.PACK_AB_MERGE_C R2, R5, R3, RZ ;  /* 0x000000030502723e */ /* 0x000fe200048060ff */
[----:B--2---:R0:W-:Y:S04]  /*9d490*/  STL.64 [R1+0x40a8], R18 ;  /* 0x0040a81201007387 */ /* 0x0041e80000100a00 */
[----:B0-----:R-:W2:Y:S04]  /*9d4a0*/  LDL.LU R18, [R1+0x6b0] ;  /* 0x0006b00001127983 */ /* 0x001ea80000300800 */
[----:B------:R-:W2:Y:S04]  /*9d4b0*/  LDL.LU R19, [R1+0x6b8] ;  /* 0x0006b80001137983 */ /* 0x000ea80000300800 */
[----:B------:R0:W-:Y:S04]  /*9d4c0*/  STL.64 [R1+0x27d0], R12 ;  /* 0x0027d00c01007387 */ /* 0x0001e80000100a00 */
[----:B0-----:R-:W2:Y:S04]  /*9d4d0*/  LDL.LU.64 R12, [R1+0x40d8] ;  /* 0x0040d800010c7983 */ /* 0x001ea80000300a00 */
[----:B------:R-:W4:Y:S04]  /*9d4e0*/  LDL.LU R17, [R1+0x41c] ;  /* 0x00041c0001117983 */ /* 0x000f280000300800 */
[----:B------:R-:W4:Y:S01]  /*9d4f0*/  LDL.LU R5, [R1+0x224] ;  /* 0x0002240001057983 */ /* 0x000f220000300800 */
[----:B------:R-:W-:-:S02]  /*9d500*/  IADD3 R14, P3, PT, R28, R11, RZ ;  /* 0x0000000b1c0e7210 */ /* 0x000fc40007f7e0ff */
[----:B---3--:R-:W-:-:S03]  /*9d510*/  F2FP.SATFINITE.E5M2.F32.PACK_AB_MERGE_C R25, R25, R15, RZ ;  /* 0x0000000f1919723e */ /* 0x008fc600048060ff */
[----:B--2---:R-:W-:Y:S01]  /*9d520*/  IMAD.X R15, R0, 0x1, R12, P3 ;  /* 0x00000001000f7824 */ /* 0x004fe200018e060c */
[----:B----4-:R0:W-:Y:S04]  /*9d530*/  STL.64 [R1+0x40a0], R4 ;  /* 0x0040a00401007387 */ /* 0x0101e80000100a00 */
[----:B0-----:R-:W2:Y:S04]  /*9d540*/  LDL.LU R4, [R1+0x410] ;  /* 0x0004100001047983 */ /* 0x001ea80000300800 */
[----:B------:R-:W3:Y:S04]  /*9d550*/  LDL.LU R5, [R1+0x418] ;  /* 0x0004180001057983 */ /* 0x000ee80000300800 */
[----:B------:R-:W4:Y:S04]  /*9d560*/  LDL.LU R3, [R1+0x22c] ;  /* 0x00022c0001037983 */ /* 0x000f280000300800 */
[----:B------:R0:W-:Y:S04]  /*9d570*/  STL.64 [R1+0x27b0], R14 ;  /* 0x0027b00e01007387 */ /* 0x0001e80000100a00 */
[----:B0-----:R-:W2:Y:S01]  /*9d580*/  LDL.LU.64 R14, [R1+0x40d0] ;  /* 0x0040d000010e7983 */ /* 0x001ea20000300a00 */
[----:B------:R-:W-:-:S02]  /*9d590*/  F2FP.SATFINITE.E5M2.F32.PACK_AB_MERGE_C R24, R24, R26, RZ ;  /* 0x0000001a1818723e */ /* 0x000fc400048060ff */
[----:B------:R-:W-:Y:S02]  /*9d5a0*/  IADD3 R26, P3, PT, R28, R13, RZ ;  /* 0x0000000d1c1a7210 */ /* 0x000fe40007f7e0ff */
[----:B------:R-:W-:-:S03]  /*9d5b0*/  F2FP.SATFINITE.E5M2.F32.PACK_AB_MERGE_C R21, R21, R27, RZ ;  /* 0x0000001b1515723e */ /* 0x000fc600048060ff */
[----:B--2---:R-:W-:-:S05]  /*9d5c0*/  IMAD.X R27, R0, 0x1, R14, P3 ;  /* 0x00000001001b7824 */ /* 0x004fca00018e060e */
[----:B------:R0:W-:Y:S02]  /*9d5d0*/  STL.64 [R1+0x27a0], R26 ;  /* 0x0027a01a01007387 */ /* 0x0001e40000100a00 */
[----:B0-----:R-:W-:Y:S01]  /*9d5e0*/  IADD3 R26, P3, PT, R28, R15, RZ ;  /* 0x0000000f1c1a7210 */ /* 0x001fe20007f7e0ff */
[----:B------:R-:W-:Y:S02]  /*9d5f0*/  IMAD.MOV.U32 R27, RZ, RZ, R0 ;  /* 0x000000ffff1b7224 */ /* 0x000fe400078e0000 */
[----:B------:R-:W2:Y:S02]  /*9d600*/  LDL.LU R0, [R1+0x40c8] ;  /* 0x0040c80001007983 */ /* 0x000ea40000300800 */
[----:B------:R-:W-:Y:S02]  /*9d610*/  IMAD.X R27, R27, 0x1, R16, P3 ;  /* 0x000000011b1b7824 */ /* 0x000fe400018e0610 */
[----:B------:R0:W-:Y:S04]  /*9d620*/  STL [R1+0x358c], R28 ;  /* 0x00358c1c01007387 */ /* 0x0001e80000100800 */
[----:B0-----:R-:W4:Y:S04]  /*9d630*/  LDL.LU R28, [R1+0x228] ;  /* 0x00022800011c7983 */ /* 0x001f280000300800 */
[----:B------:R0:W-:Y:S04]  /*9d640*/  STL.64 [R1+0x2798], R26 ;  /* 0x0027981a01007387 */ /* 0x0001e80000100a00 */
[----:B0-----:R-:W2:Y:S02]  /*9d650*/  LDL.LU.64 R26, [R1+0x40c0] ;  /* 0x0040c000011a7983 */ /* 0x001ea40000300a00 */
[----:B--2---:R-:W-:-:S02]  /*9d660*/  F2FP.SATFINITE.E5M2.F32.PACK_AB_MERGE_C R22, R22, R27, RZ ;  /* 0x0000001b1616723e */ /* 0x004fc400048060ff */
[----:B------:R-:W2:Y:S01]  /*9d670*/  LDL.LU R27, [R1+0x40b8] ;  /* 0x0040b800011b7983 */ /* 0x000ea20000300800 */
[----:B------:R-:W-:Y:S02]  /*9d680*/  F2FP.SATFINITE.E5M2.F32.PACK_AB_MERGE_C R26, R26, R6, RZ ;  /* 0x000000061a1a723e */ /* 0x000fe400048060ff */
[----:B------:R-:W-:Y:S02]  /*9d690*/  F2FP.SATFINITE.E5M2.F32.PACK_AB_MERGE_C R23, R23, R7, RZ ;  /* 0x000000071717723e */ /* 0x000fe400048060ff */
[----:B--2---:R-:W-:Y:S02]  /*9d6a0*/  IADD3 R6, P3, PT, R27, R9, RZ ;  /* 0x000000091b067210 */ /* 0x004fe40007f7e0ff */
[----:B------:R-:W-:-:S05]  /*9d6b0*/  SHF.R.S32.HI R7, RZ, 0x1f, R27 ;  /* 0x0000001fff077819 */ /* 0x000fca000001141b */
[----:B------:R-:W-:-:S05]  /*9d6c0*/  IMAD.X R7, R7, 0x1, R10, P3 ;  /* 0x0000000107077824 */ /* 0x000fca00018e060a */
[----:B------:R0:W-:Y:S04]  /*9d6d0*/  STL.64 [R1+0x2758], R6 ;  /* 0x0027580601007387 */ /* 0x0001e80000100a00 */
[----:B0-----:R-:W2:Y:S01]  /*9d6e0*/  LDL.LU.64 R6, [R1+0x40b0] ;  /* 0x0040b00001067983 */ /* 0x001ea20000300a00 */
[----:B------:R-:W-:Y:S02]  /*9d6f0*/  F2FP.SATFINITE.E5M2.F32.PACK_AB_MERGE_C R8, R8, R18, RZ ;  /* 0x000000120808723e */ /* 0x000fe400048060ff */
[----:B------:R-:W-:Y:S02]  /*9d700*/  IADD3 R18, P3, PT, R27, R11, RZ ;  /* 0x0000000b1b127210 */ /* 0x000fe40007f7e0ff */
[----:B--2---:R-:W-:Y:S02]  /*9d710*/  F2FP.SATFINITE.E5M2.F32.PACK_AB_MERGE_C R7, R7, R19, RZ ;  /* 0x000000130707723e */ /* 0x004fe400048060ff */
[----:B------:R-:W-:-:S05]  /*9d720*/  SHF.R.S32.HI R19, RZ, 0x1f, R27 ;  /* 0x0000001fff137819 */ /* 0x000fca000001141b */
[----:B------:R-:W-:-:S05]  /*9d730*/  IMAD.X R19, R19, 0x1, R12, P3 ;  /* 0x0000000113137824 */ /* 0x000fca00018e060c */
[----:B------:R0:W-:Y:S04]  /*9d740*/  STL.64 [R1+0x2748], R18 ;  /* 0x0027481201007387 */ /* 0x0001e80000100a00 */
[----:B0-----:R-:W2:Y:S01]  /*9d750*/  LDL.LU.64 R18, [R1+0x40a8] ;  /* 0x0040a80001127983 */ /* 0x001ea20000300a00 */
[----:B---3--:R-:W-:Y:S02]  /*9d760*/  F2FP.SATFINITE.E5M2.F32.PACK_AB_MERGE_C R17, R17, R5, RZ ;  /* 0x000000051111723e */ /* 0x008fe400048060ff */
[----:B--2---:R-:W-:Y:S02]  /*9d770*/  F2FP.SATFINITE.E5M2.F32.PACK_AB_MERGE_C R18, R18, R4, RZ ;  /* 0x000000041212723e */ /* 0x004fe400048060ff */
[----:B------:R-:W-:-:S03]  /*9d780*/  IADD3 R4, P3, PT, R27, R13, RZ ;  /* 0x0000000d1b047210 */ /* 0x000fc60007f7e0ff */
[----:B------:R0:W-:Y:S02]  /*9d790*/  STL.64 [R1+0x4098], R18 ;  /* 0x0040981201007387 */ /* 0x0001e40000100a00 */
[----:B0-----:R-:W-:Y:S02]  /*9d7a0*/  SHF.R.S32.HI R18, RZ, 0x1f, R27 ;  /* 0x0000001fff127819 */ /* 0x001fe4000001141b */
[----:B------:R-:W2:Y:S03]  /*9d7b0*/  LDL.LU R19, [R1+0x220] ;  /* 0x0002200001137983 */ /* 0x000ea60000300800 */
[----:B------:R-:W-:-:S05]  /*9d7c0*/  IMAD.X R5, R18, 0x1, R14, P3 ;  /* 0x0000000112057824 */ /* 0x000fca00018e060e */
[----:B------:R0:W-:Y:S02]  /*9d7d0*/  STL.64 [R1+0x2728], R4 ;  /* 0x0027280401007387 */ /* 0x0001e40000100a00 */
[----:B0-----:R-:W-:Y:S02]  /*9d7e0*/  IADD3 R4, P3, PT, R27, R15, RZ ;  /* 0x0000000f1b047210 */ /* 0x001fe40007f7e0ff */
[----:B------:R-:W-:Y:S03]  /*9d7f0*/  STL [R1+0x3590], R27 ;  /* 0x0035901b01007387 */ /* 0x000fe60000100800 */
[----:B------:R-:W-:-:S05]  /*9d800*/  IMAD.X R5, R18, 0x1, R16, P3 ;  /* 0x0000000112057824 */ /* 0x000fca00018e0610 */
[----:B------:R0:W-:Y:S04]  /*9d810*/  STL.64 [R1+0x2720], R4 ;  /* 0x0027200401007387 */ /* 0x0001e80000100a00 */
[----:B0-----:R-:W2:Y:S01]  /*9d820*/  LDL.LU.64 R4, [R1+0x40a0] ;  /* 0x0040a00001047983 */ /* 0x001ea20000300a00 */
[----:B----4-:R-:W-:-:S03]  /*9d830*/  F2FP.SATFINITE.E5M2.F32.PACK_AB_MERGE_C R3, R3, R28, RZ ;  /* 0x0000001c0303723e */ /* 0x010fc600048060ff */
[----:B------:R0:W-:Y:S01]  /*9d840*/  STL [R1+0x4090], R16 ;  /* 0x0040901001007387 */ /* 0x0001e20000100800 */
[----:B------:R-:W-:Y:S02]  /*9d850*/  LOP3.LUT R28, R26, 0xffff, RZ, 0xc0, !PT ;  /* 0x0000ffff1a1c7812 */ /* 0x000fe400078ec0ff */
[----:B0-----:R-:W-:-:S05]  /*9d860*/  LOP3.LUT R16, R29, 0xffff, RZ, 0xc0, !PT ;  /* 0x0000ffff1d107812 */ /* 0x001fca00078ec0ff */
[----:B------:R-:W-:Y:S04]  /*9d870*/  STL [R1+0x278], R16 ;  /* 0x0002781001007387 */ /* 0x000fe80000100800 */
[----:B------:R0:W-:Y:S01]  /*9d880*/  STL [R1+0x4048], R28 ;  /* 0x0040481c01007387 */ /* 0x0001e20000100800 */
[----:B--2---:R-:W-:Y:S02]  /*9d890*/  F2FP.SATFINITE.E5M2.F32.PACK_AB_MERGE_C R5, R5, R19, RZ ;  /* 0x000000130505723e */ /* 0x004fe400048060ff */
[----:B------:R-:W-:Y:S02]  /*9d8a0*/  PRMT R19, R28, 0x3340, R0 ;  /* 0x000033401c137816 */ /* 0x000fe40000000000 */
[----:B0-----:R-:W2:Y:S01]  /*9d8b0*/  LDL R28, [R1+0x10] ;  /* 0x00001000011c7983 */ /* 0x001ea20000100800 */
[----:B------:R-:W-:-:S04]  /*9d8c0*/  LOP3.LUT R27, R25, 0xffff, RZ, 0xc0, !PT ;  /* 0x0000ffff191b7812 */ /* 0x000fc800078ec0ff */
[----:B------:R-:W-:Y:S02]  /*9d8d0*/  PRMT R18, R16, 0x3340, R27 ;  /* 0x0000334010127816 */ /* 0x000fe4000000001b */
[----:B------:R-:W-:Y:S02]  /*9d8e0*/  LOP3.LUT R16, R24, 0xffff, RZ, 0xc0, !PT ;  /* 0x0000ffff18107812 */ /* 0x000fe400078ec0ff */
[----:B------:R-:W-:Y:S02]  /*9d8f0*/  LOP3.LUT R6, R6, 0xffff, RZ, 0xc0, !PT ;  /* 0x0000ffff06067812 */ /* 0x000fe400078ec0ff */
[----:B------:R-:W-:Y:S01]  /*9d900*/  LOP3.LUT R23, R23, 0xffff, RZ, 0xc0, !PT ;  /* 0x0000ffff17177812 */ /* 0x000fe200078ec0ff */
[----:B------:R0:W-:Y:S01]  /*9d910*/  STL [R1+0x228], R16 ;  /* 0x0002281001007387 */ /* 0x0001e20000100800 */
[----:B------:R-:W-:Y:S02]  /*9d920*/  PRMT R19, R18, 0x5410, R19 ;  /* 0x0000541012137816 */ /* 0x000fe40000000013 */
[----:B------:R-:W-:-:S02]  /*9d930*/  PRMT R18, R23, 0x3340, R0 ;  /* 0x0000334017127816 */ /* 0x000fc40000000000 */
[----:B------:R-:W-:Y:S02]  /*9d940*/  LOP3.LUT R4, R4, 0xffff, RZ, 0xc0, !PT ;  /* 0x0000ffff04047812 */ /* 0x000fe400078ec0ff */
[----:B------:R-:W-:Y:S02]  /*9d950*/  LOP3.LUT R8, R8, 0xffff, RZ, 0xc0, !PT ;  /* 0x0000ffff08087812 */ /* 0x000fe400078ec0ff */
[----:B------:R-:W-:Y:S02]  /*9d960*/  LOP3.LUT R21, R21, 0xffff, RZ, 0xc0, !PT ;  /* 0x0000ffff15157812 */ /* 0x000fe400078ec0ff */
[----:B0-----:R-:W-:-:S04]  /*9d970*/  PRMT R16, R6, 0x3340, R16 ;  /* 0x0000334006107816 */ /* 0x001fc80000000010 */
[----:B------:R-:W-:Y:S02]  /*9d980*/  PRMT R26, R16, 0x5410, R18 ;  /* 0x00005410101a7816 */ /* 0x000fe40000000012 */
[----:B------:R-:W-:Y:S02]  /*9d990*/  PRMT R18, R8, 0x3340, R0 ;  /* 0x0000334008127816 */ /* 0x000fe40000000000 */
[----:B------:R-:W-:-:S04]  /*9d9a0*/  PRMT R16, R4, 0x3340, R21 ;  /* 0x0000334004107816 */ /* 0x000fc80000000015 */
[----:B------:R-:W-:Y:S01]  /*9d9b0*/  PRMT R25, R16, 0x5410, R18 ;  /* 0x0000541010197816 */ /* 0x000fe20000000012 */
[----:B------:R0:W-:Y:S04]  /*9d9c0*/  STL [R1+0x220], R19 ;  /* 0x0002201301007387 */ /* 0x0001e80000100800 */
[----:B------:R-:W-:Y:S01]  /*9d9d0*/  STL [R1+0x4060], R8 ;  /* 0x0040600801007387 */ /* 0x000fe20000100800 */
[----:B--2---:R-:W-:Y:S02]  /*9d9e0*/  SHF.R.S32.HI R24, RZ, 0x1f, R28 ;  /* 0x0000001fff187819 */ /* 0x004fe4000001141c */
[----:B------:R-:W-:-:S05]  /*9d9f0*/  IADD3 R18, P3, PT, R28, R9, RZ ;  /* 0x000000091c127210 */ /* 0x000fca0007f7e0ff */
[----:B0-----:R-:W-:-:S05]  /*9da00*/  IMAD.X R19, R24, 0x1, R10, P3 ;  /* 0x0000000118137824 */ /* 0x001fca00018e060a */
[----:B------:R0:W-:Y:S02]  /*9da10*/  STL.64 [R1+0x2650], R18 ;  /* 0x0026501201007387 */ /* 0x0001e40000100a00 */
[----:B0-----:R-:W-:-:S05]  /*9da20*/  IADD3 R18, P3, PT, R28, R11, RZ ;  /* 0x0000000b1c127210 */ /* 0x001fca0007f7e0ff */
[----:B------:R-:W-:-:S05]  /*9da30*/  IMAD.X R19, R24, 0x1, R12, P3 ;  /* 0x0000000118137824 */ /* 0x000fca00018e060c */
[----:B------:R0:W-:Y:S04]  /*9da40*/  STL.64 [R1+0x26b0], R18 ;  /* 0x0026b01201007387 */ /* 0x0001e80000100a00 */
[----:B0-----:R-:W2:Y:S04]  /*9da50*/  LDL.LU.64 R18, [R1+0x4098] ;  /* 0x0040980001127983 */ /* 0x001ea80000300a00 */
[----:B------:R0:W-:Y:S04]  /*9da60*/  STL.64 [R1+0x4088], R14 ;  /* 0x0040880e01007387 */ /* 0x0001e80000100a00 */
[----:B0-----:R-:W3:Y:S01]  /*9da70*/  LDL.LU R15, [R1+0x220] ;  /* 0x00022000010f7983 */ /* 0x001ee20000300800 */
[----:B------:R-:W-:-:S02]  /*9da80*/  LOP3.LUT R2, R2, 0xffff, RZ, 0xc0, !PT ;  /* 0x0000ffff02027812 */ /* 0x000fc400078ec0ff */
[----:B------:R-:W-:Y:S02]  /*9da90*/  LOP3.LUT R7, R7, 0xffff, RZ, 0xc0, !PT ;  /* 0x0000ffff07077812 */ /* 0x000fe400078ec0ff */
[----:B------:R-:W-:Y:S02]  /*9daa0*/  LOP3.LUT R22, R22, 0xffff, RZ, 0xc0, !PT ;  /* 0x0000ffff16167812 */ /* 0x000fe400078ec0ff */
[----:B------:R-:W-:Y:S02]  /*9dab0*/  PRMT R16, R7, 0x3340, R0 ;  /* 0x0000334007107816 */ /* 0x000fe40000000000 */
[----:B------:R-:W-:Y:S02]  /*9dac0*/  PRMT R8, R2, 0x3340, R22 ;  /* 0x0000334002087816 */ /* 0x000fe40000000016 */
[----:B------:R-:W-:Y:S02]  /*9dad0*/  LOP3.LUT R17, R17, 0xffff, RZ, 0xc0, !PT ;  /* 0x0000ffff11117812 */ /* 0x000fe400078ec0ff */
[----:B------:R-:W-:-:S02]  /*9dae0*/  PRMT R16, R8, 0x5410, R16 ;  /* 0x0000541008107816 */ /* 0x000fc40000000010 */
[----:B------:R-:W-:Y:S02]  /*9daf0*/  LOP3.LUT R5, R5, 0xffff, RZ, 0xc0, !PT ;  /* 0x0000ffff05057812 */ /* 0x000fe400078ec0ff */
[----:B------:R-:W-:Y:S01]  /*9db00*/  LOP3.LUT R3, R3, 0xffff, RZ, 0xc0, !PT ;  /* 0x0000ffff03037812 */ /* 0x000fe200078ec0ff */
[----:B------:R0:W-:Y:S01]  /*9db10*/  STL.64 [R1+0x4080], R12 ;  /* 0x0040800c01007387 */ /* 0x0001e20000100a00 */
[----:B------:R-:W-:-:S03]  /*9db20*/  PRMT R14, R25, 0x4210, R5 ;  /* 0x00004210190e7816 */ /* 0x000fc60000000005 */
[----:B------:R-:W4:Y:S04]  /*9db30*/  LDL.LU R8, [R1+0x330] ;  /* 0x0003300001087983 */ /* 0x000f280000300800 */
[----:B------:R-:W4:Y:S01]  /*9db40*/  LDL.LU R29, [R1+0x324] ;  /* 0x00032400011d7983 */ /* 0x000f220000300800 */
[----:B0-----:R-:W-:-:S03]  /*9db50*/  PRMT R13, R26, 0x4210, R17 ;  /* 0x000042101a0d7816 */ /* 0x001fc60000000011 */
[----:B------:R-:W4:Y:S04]  /*9db60*/  LDL.LU R26, [R1+0x338] ;  /* 0x00033800011a7983 */ /* 0x000f280000300800 */
[----:B------:R-:W4:Y:S01]  /*9db70*/  LDL.LU R25, [R1+0x344] ;  /* 0x0003440001197983 */ /* 0x000f220000300800 */
[----:B--2---:R-:W-:-:S04]  /*9db80*/  LOP3.LUT R18, R18, 0xffff, RZ, 0xc0, !PT ;  /* 0x0000ffff12127812 */ /* 0x004fc800078ec0ff */
[----:B---3--:R-:W-:Y:S02]  /*9db90*/  PRMT R12, R15, 0x4210, R18 ;  /* 0x000042100f0c7816 */ /* 0x008fe40000000012 */
[----:B------:R-:W-:Y:S02]  /*9dba0*/  PRMT R15, R16, 0x4210, R3 ;  /* 0x00004210100f7816 */ /* 0x000fe40000000003 */
[----:B------:R-:W2:Y:S04]  /*9dbb0*/  LDL.LU R16, [R1+0x4090] ;  /* 0x0040900001107983 */ /* 0x000ea80000300800 */
[----:B------:R0:W-:Y:S04]  /*9dbc0*/  STSM.16.M88.4 [R19+0x200], R12 ;  /* 0x0002000c13007844 */ /* 0x0001e80000000200 */
[----:B0-----:R-:W3:Y:S04]  /*9dbd0*/  LDL.LU.64 R14, [R1+0x4088] ;  /* 0x00408800010e7983 */ /* 0x001ee80000300a00 */
[----:B------:R-:W2:Y:S04]  /*9dbe0*/  LDL.LU.64 R12, [R1+0x4080] ;  /* 0x00408000010c7983 */ /* 0x000ea80000300a00 */
[----:B------:R0:W-:Y:S04]  /*9dbf0*/  STL.64 [R1+0x4068], R18 ;  /* 0x0040681201007387 */ /* 0x0001e80000100a00 */
[----:B0-----:R-:W2:Y:S04]  /*9dc00*/  LDL.LU R19, [R1+0x320] ;  /* 0x0003200001137983 */ /* 0x001ea80000300800 */
[----:B------:R-:W2:Y:S04]  /*9dc10*/  LDL.LU R18, [R1+0x318] ;  /* 0x0003180001127983 */ /* 0x000ea80000300800 */
[----:B------:R0:W-:Y:S04]  /*9dc20*/  STL.64 [R1+0x4058], R2 ;  /* 0x0040580201007387 */ /* 0x0001e80000100a00 */
[----:B0-----:R-:W2:Y:S04]  /*9dc30*/  LDL.LU R2, [R1+0x328] ;  /* 0x0003280001027983 */ /* 0x001ea80000300800 */
[----:B------:R-:W2:Y:S04]  /*9dc40*/  LDL.LU R3, [R1+0x8] ;  /* 0x0000080001037983 */ /* 0x000ea80000300800 */
[----:B------:R0:W-:Y:S04]  /*9dc50*/  STL.64 [R1+0x4030], R6 ;  /* 0x0040300601007387 */ /* 0x0001e80000100a00 */
[----:B0-----:R-:W2:Y:S04]  /*9dc60*/  LDL.LU R7, [R1+0x334] ;  /* 0x0003340001077983 */ /* 0x001ea80000300800 */
[----:B------:R0:W-:Y:S04]  /*9dc70*/  STL.64 [R1+0x4028], R4 ;  /* 0x0040280401007387 */ /* 0x0001e80000100a00 */
[----:B------:R0:W-:Y:S01]  /*9dc80*/  STL.64 [R1+0x4020], R22 ;  /* 0x0040201601007387 */ /* 0x0001e20000100a00 */
[----:B----4-:R-:W-:Y:S01]  /*9dc90*/  SHF.R.U32.HI R6, RZ, 0x8, R29 ;  /* 0x00000008ff067819 */ /* 0x010fe2000001161d */
[----:B------:R-:W-:Y:S06]  /*9dca0*/  BAR.SYNC.DEFER_BLOCKING 0x0 ;  /* 0x0000000000007b1d */ /* 0x000fec0000010000 */
[----:B---3--:R3:W-:Y:S01]  /*9dcb0*/  STL.64 [R1+0x4070], R14 ;  /* 0x0040700e01007387 */ /* 0x0087e20000100a00 */
[----:B--2---:R-:W-:-:S02]  /*9dcc0*/  SHF.R.U32.HI R19, RZ, 0x8, R19 ;  /* 0x00000008ff137819 */ /* 0x004fc40000011613 */
[----:B0-----:R-:W-:Y:S02]  /*9dcd0*/  SHF.R.U32.HI R5, RZ, 0x8, R18 ;  /* 0x00000008ff057819 */ /* 0x001fe40000011612 */
[----:B------:R-:W-:Y:S02]  /*9dce0*/  LOP3.LUT R4, R19, 0xffff, RZ, 0xc0, !PT ;  /* 0x0000ffff13047812 */ /* 0x000fe400078ec0ff */
[----:B------:R-:W-:Y:S02]  /*9dcf0*/  LOP3.LUT R5, R5, 0xffff, RZ, 0xc0, !PT ;  /* 0x0000ffff05057812 */ /* 0x000fe400078ec0ff */
[----:B------:R-:W-:Y:S02]  /*9dd00*/  IADD3 R18, P3, PT, R28, R13, RZ ;  /* 0x0000000d1c127210 */ /* 0x000fe40007f7e0ff */
[----:B------:R-:W-:Y:S02]  /*9dd10*/  PRMT R4, R4, 0x3340, R5 ;  /* 0x0000334004047816 */ /* 0x000fe40000000005 */
[----:B------:R-:W-:-:S02]  /*9dd20*/  SHF.R.U32.HI R5, RZ, 0x8, R8 ;  /* 0x00000008ff057819 */ /* 0x000fc40000011608 */
[----:B------:R-:W-:Y:S01]  /*9dd30*/  SHF.R.U32.HI R8, RZ, 0x8, R26 ;  /* 0x00000008ff087819 */ /* 0x000fe2000001161a */
[----:B------:R-:W-:Y:S01]  /*9dd40*/  IMAD.X R19, R24, 0x1, R14, P3 ;  /* 0x0000000118137824 */ /* 0x000fe200018e060e */
[----:B------:R-:W-:Y:S02]  /*9dd50*/  IADD3 R22, P3, PT, R28, R15, RZ ;  /* 0x0000000f1c167210 */ /* 0x000fe40007f7e0ff */
[----:B------:R-:W-:-:S03]  /*9dd60*/  LOP3.LUT R8, R8, 0xffff, RZ, 0xc0, !PT ;  /* 0x0000ffff08087812 */ /* 0x000fc600078ec0ff */
[----:B------:R-:W-:Y:S01]  /*9dd70*/  IMAD.X R23, R24, 0x1, R16, P3 ;  /* 0x0000000118177824 */ /* 0x000fe200018e0610 */
[----:B------:R-:W-:Y:S02]  /*9dd80*/  PRMT R26, R8, 0x3340, R0 ;  /* 0x00003340081a7816 */ /* 0x000fe40000000000 */
[----:B------:R-:W-:Y:S02]  /*9dd90*/  SHF.R.S32.HI R8, RZ, 0x1f, R3 ;  /* 0x0000001fff087819 */ /* 0x000fe40000011403 */
[C---:B---3--:R-:W-:Y:S01]  /*9dda0*/  IADD3 R14, P3, PT, R3.reuse, R9, RZ ;  /* 0x00000009030e7210 */ /* 0x048fe20007f7e0ff */
[----:B------:R0:W-:Y:S04]  /*9ddb0*/  STL.64 [R1+0x2648], R18 ;  /* 0x0026481201007387 */ /* 0x0001e80000100a00 */
[----:B------:R-:W-:Y:S01]  /*9ddc0*/  IMAD.X R15, R8, 0x1, R10, P3 ;  /* 0x00000001080f7824 */ /* 0x000fe200018e060a */
[----:B0-----:R-:W2:Y:S04]  /*9ddd0*/  LDL.LU R18, [R1+0x348] ;  /* 0x0003480001127983 */ /* 0x001ea80000300800 */
[----:B------:R-:W3:Y:S04]  /*9dde0*/  LDL.LU R19, [R1+0x33c] ;  /* 0x00033c0001137983 */ /* 0x000ee80000300800 */
[----:B------:R-:W4:Y:S04]  /*9ddf0*/  LDL.LU R28, [R1+0x340] ;  /* 0x00034000011c7983 */ /* 0x000f280000300800 */
[----:B------:R-:W4:Y:S04]  /*9de00*/  LDL.LU R24, [R1+0x4078] ;  /* 0x0040780001187983 */ /* 0x000f280000300800 */
[----:B------:R0:W-:Y:S04]  /*9de10*/  STL.64 [R1+0x2640], R22 ;  /* 0x0026401601007387 */ /* 0x0001e80000100a00 */
[----:B------:R-:W4:Y:S04]  /*9de20*/  LDL.LU R29, [R1+0x1c] ;  /* 0x00001c00011d7983 */ /* 0x000f280000300800 */
[----:B------:R1:W-:Y:S04]  /*9de30*/  STL.64 [R1+0x2618], R14 ;  /* 0x0026180e01007387 */ /* 0x0003e80000100a00 */
[----:B0-----:R-:W4:Y:S01]  /*9de40*/  LDL.LU R22, [R1+0x420] ;  /* 0x0004200001167983 */ /* 0x001f220000300800 */
[----:B-1----:R-:W-:-:S05]  /*9de50*/  IADD3 R14, P3, PT, R3, R11, RZ ;  /* 0x0000000b030e7210 */ /* 0x002fca0007f7e0ff */
[----:B------:R-:W-:-:S05]  /*9de60*/  IMAD.X R15, R8, 0x1, R12, P3 ;  /* 0x00000001080f7824 */ /* 0x000fca00018e060c */
[----:B------:R0:W-:Y:S04]  /*9de70*/  STL.64 [R1+0x2610], R14 ;  /* 0x0026100e01007387 */ /* 0x0001e80000100a00 */
[----:B0-----:R-:W4:Y:S01]  /*9de80*/  LDL.LU.64 R14, [R1+0x4070] ;  /* 0x00407000010e7983 */ /* 0x001f220000300a00 */
[----:B------:R-:W-:Y:S02]  /*9de90*/  LOP3.LUT R5, R5, 0xffff, RZ, 0xc0, !PT ;  /* 0x0000ffff05057812 */ /* 0x000fe400078ec0ff */
[----:B------:R-:W-:Y:S01]  /*9dea0*/  LOP3.LUT R6, R6, 0xffff, RZ, 0xc0, !PT ;  /* 0x0000ffff06067812 */ /* 0x000fe200078ec0ff */
[----:B------:R-:W4:Y:S03]  /*9deb0*/  LDL.LU R23, [R1+0x228] ;  /* 0x0002280001177983 */ /* 0x000f260000300800 */
[----:B------:R-:W-:-:S02]  /*9dec0*/  PRMT R5, R5, 0x3340, R6 ;  /* 0x0000334005057816 */ /* 0x000fc40000000006 */
[----:B------:R-:W-:-:S04]  /*9ded0*/  SHF.R.U32.HI R6, RZ, 0x8, R25 ;  /* 0x00000008ff067819 */ /* 0x000fc80000011619 */
[----:B------:R-:W-:-:S04]  /*9dee0*/  LOP3.LUT R6, R6, 0xffff, RZ, 0xc0, !PT ;  /* 0x0000ffff06067812 */ /* 0x000fc800078ec0ff */
[----:B------:R-:W-:Y:S02]  /*9def0*/  PRMT R25, R6, 0x3340, R0 ;  /* 0x0000334006197816 */ /* 0x000fe40000000000 */
[----:B------:R-:W-:Y:S02]  /*9df00*/  SHF.R.U32.HI R6, RZ, 0x8, R7 ;  /* 0x00000008ff067819 */ /* 0x000fe40000011607 */
[----:B------:R-:W-:Y:S02]  /*9df10*/  SHF.R.U32.HI R7, RZ, 0x8, R2 ;  /* 0x00000008ff077819 */ /* 0x000fe40000011602 */
[----:B------:R-:W-:Y:S02]  /*9df20*/  LOP3.LUT R6, R6, 0xffff, RZ, 0xc0, !PT ;  /* 0x0000ffff06067812 */ /* 0x000fe400078ec0ff */
[----:B------:R-:W-:-:S04]  /*9df30*/  LOP3.LUT R7, R7, 0xffff, RZ, 0xc0, !PT ;  /* 0x0000ffff07077812 */ /* 0x000fc800078ec0ff */
[----:B------:R-:W-:Y:S02]  /*9df40*/  PRMT R6, R6, 0x3340, R7 ;  /* 0x0000334006067816 */ /* 0x000fe40000000007 */
[----:B------:R-:W-:Y:S02]  /*9df50*/  PRMT R5, R5, 0x5410, R26 ;  /* 0x0000541005057816 */ /* 0x000fe4000000001a */
[----:B------:R-:W-:Y:S02]  /*9df60*/  PRMT R4, R4, 0x5410, R25 ;  /* 0x0000541004047816 */ /* 0x000fe40000000019 */
[----:B--2---:R-:W-:Y:S02]  /*9df70*/  SHF.R.U32.HI R7, RZ, 0x8, R18 ;  /* 0x00000008ff077819 */ /* 0x004fe40000011612 */
[----:B---3--:R-:W-:Y:S02]  /*9df80*/  SHF.R.U32.HI R18, RZ, 0x8, R19 ;  /* 0x00000008ff127819 */ /* 0x008fe40000011613 */
[----:B------:R-:W-:-:S02]  /*9df90*/  LOP3.LUT R7, R7, 0xffff, RZ, 0xc0, !PT ;  /* 0x0000ffff07077812 */ /* 0x000fc400078ec0ff */
[----:B----4-:R-:W-:Y:S02]  /*9dfa0*/  SHF.R.U32.HI R2, RZ, 0x8, R24 ;  /* 0x00000008ff027819 */ /* 0x010fe40000011618 */
[----:B------:R-:W-:Y:S02]  /*9dfb0*/  LOP3.LUT R18, R18, 0xffff, RZ, 0xc0, !PT ;  /* 0x0000ffff12127812 */ /* 0x000fe400078ec0ff */
[----:B------:R-:W-:Y:S02]  /*9dfc0*/  LOP3.LUT R2, R2, 0xffff, RZ, 0xc0, !PT ;  /* 0x0000ffff02027812 */ /* 0x000fe400078ec0ff */
[----:B------:R-:W-:Y:S02]  /*9dfd0*/  PRMT R7, R7, 0x3340, R18 ;  /* 0x0000334007077816 */ /* 0x000fe40000000012 */
[----:B------:R-:W-:Y:S02]  /*9dfe0*/  PRMT R24, R2, 0x3340, R0 ;  /* 0x0000334002187816 */ /* 0x000fe40000000000 */
[----:B------:R-:W-:-:S02]  /*9dff0*/  SHF.R.U32.HI R2, RZ, 0x8, R28 ;  /* 0x00000008ff027819 */ /* 0x000fc4000001161c */
[----:B------:R-:W-:Y:S02]  /*9e000*/  IADD3 R18, P3, PT, R3, R13, RZ ;  /* 0x0000000d03127210 */ /* 0x000fe40007f7e0ff */
[----:B------:R-:W-:-:S04]  /*9e010*/  LOP3.LUT R2, R2, 0xffff, RZ, 0xc0, !PT ;  /* 0x0000ffff02027812 */ /* 0x000fc800078ec0ff */
[----:B------:R-:W-:Y:S01]  /*9e020*/  PRMT R28, R2, 0x3340, R0 ;  /* 0x00003340021c7816 */ /* 0x000fe20000000000 */
[----:B------:R-:W-:Y:S01]  /*9e030*/  IMAD.X R19, R8, 0x1, R14, P3 ;  /* 0x0000000108137824 */ /* 0x000fe200018e060e */
[----:B------:R-:W-:-:S04]  /*9e040*/  IADD3 R2, P3, PT, R3, R15, RZ ;  /* 0x0000000f03027210 */ /* 0x000fc80007f7e0ff */
[----:B------:R0:W-:Y:S01]  /*9e050*/  STL.64 [R1+0x2608], R18 ;  /* 0x0026081201007387 */ /* 0x0001e20000100a00 */
[----:B------:R-:W-:-:S03]  /*9e060*/  IMAD.X R3, R8, 0x1, R16, P3 ;  /* 0x0000000108037824 */ /* 0x000fc600018e0610 */
[----:B0-----:R-:W2:Y:S04]  /*9e070*/  LDL.LU.64 R18, [R1+0x4068] ;  /* 0x0040680001127983 */ /* 0x001ea80000300a00 */
[----:B------:R0:W-:Y:S04]  /*9e080*/  STL.64 [R1+0x4040], R14 ;  /* 0x0040400e01007387 */ /* 0x0001e80000100a00 */
[----:B0-----:R-:W3:Y:S04]  /*9e090*/  LDL.LU R14, [R1+0x428] ;  /* 0x00042800010e7983 */ /* 0x001ee80000300800 */
[----:B------:R-:W4:Y:S04]  /*9e0a0*/  LDL.LU R15, [R1+0x424] ;  /* 0x00042400010f7983 */ /* 0x000f280000300800 */
[----:B------:R-:W-:Y:S04]  /*9e0b0*/  STL.64 [R1+0x4038], R12 ;  /* 0x0040380c01007387 */ /* 0x000fe80000100a00 */
[----:B------:R-:W2:Y:S04]  /*9e0c0*/  LDL.LU R8, [R1+0x4060] ;  /* 0x0040600001087983 */ /* 0x000ea80000300800 */
[----:B------:R0:W-:Y:S04]  /*9e0d0*/  STL.64 [R1+0x2600], R2 ;  /* 0x0026000201007387 */ /* 0x0001e80000100a00 */
[----:B0-----:R-:W2:Y:S04]  /*9e0e0*/  LDL.LU.64 R2, [R1+0x4058] ;  /* 0x0040580001027983 */ /* 0x001ea80000300a00 */
[----:B------:R-:W2:Y:S04]  /*9e0f0*/  LDL.LU R26, [R1+0x4050] ;  /* 0x00405000011a7983 */ /* 0x000ea80000300800 */
[----:B------:R-:W2:Y:S01]  /*9e100*/  LDL.LU R25, [R1+0x404c] ;  /* 0x00404c0001197983 */ /* 0x000ea20000300800 */
[----:B------:R-:W-:-:S02]  /*9e110*/  PRMT R6, R6, 0x5410, R24 ;  /* 0x0000541006067816 */ /* 0x000fc40000000018 */
[----:B------:R-:W-:Y:S02]  /*9e120*/  SHF.R.S32.HI R24, RZ, 0x1f, R29 ;  /* 0x0000001fff187819 */ /* 0x000fe4000001141d */
[----:B------:R-:W-:Y:S02]  /*9e130*/  IADD3 R12, P3, PT, R29, R9, RZ ;  /* 0x000000091d0c7210 */ /* 0x000fe40007f7e0ff */
[----:B------:R-:W-:Y:S02]  /*9e140*/  PRMT R7, R7, 0x5410, R28 ;  /* 0x0000541007077816 */ /* 0x000fe4000000001c */
[----:B------:R-:W2:Y:S01]  /*9e150*/  LDL.LU R28, [R1+0x4048] ;  /* 0x00404800011c7983 */ /* 0x000ea20000300800 */
[----:B------:R-:W-:-:S05]  /*9e160*/  IMAD.X R13, R24, 0x1, R10, P3 ;  /* 0x00000001180d7824 */ /* 0x000fca00018e060a */
[----:B------:R-:W-:Y:S01]  /*9e170*/  STL.64 [R1+0x25f8], R12 ;  /* 0x0025f80c01007387 */ /* 0x000fe20000100a00 */
[----:B---3--:R-:W-:Y:S02]  /*9e180*/  PRMT R4, R4, 0x5210, R14 ;  /* 0x0000521004047816 */ /* 0x008fe4000000000e */
[----:B----4-:R-:W-:Y:S02]  /*9e190*/  PRMT R5, R5, 0x5210, R15 ;  /* 0x0000521005057816 */ /* 0x010fe4000000000f */
[----:B--2---:R-:W0:Y:S04]  /*9e1a0*/  LDS.128 R12, [R25] ;  /* 0x00000000190c7984 */ /* 0x004e280000000c00 */
[----:B0-----:R-:W-:Y:S04]  /*9e1b0*/  STL.64 [R1+0x7a0], R12 ;  /* 0x0007a00c01007387 */ /* 0x001fe80000100a00 */
[----:B------:R-:W-:Y:S04]  /*9e1c0*/  STL.64 [R1+0x7a8], R14 ;  /* 0x0007a80e01007387 */ /* 0x000fe80000100a00 */
[----:B------:R-:W0:Y:S04]  /*9e1d0*/  LDS.128 R12, [R25+0x400] ;  /* 0x00040000190c7984 */ /* 0x000e280000000c00 */
[----:B0-----:R-:W-:Y:S04]  /*9e1e0*/  STL.64 [R1+0x7b0], R12 ;  /* 0x0007b00c01007387 */ /* 0x001fe80000100a00 */
[----:B------:R0:W-:Y:S04]  /*9e1f0*/  STL.64 [R1+0x7b8], R14 ;  /* 0x0007b80e01007387 */ /* 0x0001e80000100a00 */
[----:B0-----:R-:W2:Y:S04]  /*9e200*/  LDL.LU.64 R14, [R1+0x4040] ;  /* 0x00404000010e7983 */ /* 0x001ea80000300a00 */
[----:B------:R-:W3:Y:S01]  /*9e210*/  LDL.LU.64 R12, [R1+0x4038] ;  /* 0x00403800010c7983 */ /* 0x000ee20000300a00 */
[----:B------:R-:W-:-:S02]  /*9e220*/  PRMT R6, R6, 0x5210, R22 ;  /* 0x0000521006067816 */ /* 0x000fc40000000016 */
[----:B------:R-:W-:Y:S01]  /*9e230*/  PRMT R7, R7, 0x5210, R26 ;  /* 0x0000521007077816 */ /* 0x000fe2000000001a */
[----:B------:R-:W-:Y:S06]  /*9e240*/  BAR.SYNC.DEFER_BLOCKING 0x0 ;  /* 0x0000000000007b1d */ /* 0x000fec0000010000 */
[----:B------:R0:W-:Y:S04]  /*9e250*/  STSM.16.M88.4 [R19], R4 ;  /* 0x0000000413007844 */ /* 0x0001e80000000200 */
[----:B0-----:R-:W4:Y:S04]  /*9e260*/  LDL.LU.64 R6, [R1+0x4030] ;  /* 0x0040300001067983 */ /* 0x001f280000300a00 */
[----:B------:R-:W2:Y:S04]  /*9e270*/  LDL.LU.64 R4, [R1+0x4028] ;  /* 0x0040280001047983 */ /* 0x000ea80000300a00 */
[----:B------:R0:W-:Y:S04]  /*9e280*/  STL.64 [R1+0x4018], R18 ;  /* 0x0040181201007387 */ /* 0x0001e80000100a00 */
[----:B0-----:R-:W2:Y:S01]  /*9e290*/  LDL.LU R19, [R1+0x278] ;  /* 0x0002780001137983 */ /* 0x001ea20000300800 */
[----:B------:R-:W-:-:S02]  /*9e2a0*/  IADD3 R22, P3, PT, R29, R11, RZ ;  /* 0x0000000b1d167210 */ /* 0x000fc40007f7e0ff */
[----:B------:R-:W-:Y:S01]  /*9e2b0*/  SHF.R.U32.HI R18, RZ, 0x8, R23 ;  /* 0x00000008ff127819 */ /* 0x000fe20000011617 */
[----:B------:R-:W2:Y:S02]  /*9e2c0*/  LDL.LU R26, [R1+0x14] ;  /* 0x00001400011a7983 */ /* 0x000ea40000300800 */
[----:B---3--:R-:W-:-:S05]  /*9e2d0*/  IMAD.X R23, R24, 0x1, R12, P3 ;  /* 0x0000000118177824 */ /* 0x008fca00018e060c */
[----:B------:R0:W-:Y:S04]  /*9e2e0*/  STL.64 [R1+0x25d8], R22 ;  /* 0x0025d81601007387 */ /* 0x0001e80000100a00 */
[----:B0-----:R-:W3:Y:S01]  /*9e2f0*/  LDL.LU.64 R22, [R1+0x4020] ;  /* 0x0040200001167983 */ /* 0x001ee20000300a00 */
[----:B------:R-:W-:Y:S02]  /*9e300*/  LOP3.LUT R18, R18, 0xffff, RZ, 0xc0, !PT ;  /* 0x0000ffff12127812 */ /* 0x000fe400078ec0ff */
[----:B------:R-:W-:-:S04]  /*9e310*/  SHF.R.U32.HI R27, RZ, 0x8, R27 ;  /* 0x00000008ff1b7819 */ /* 0x000fc8000001161b */
[----:B------:R-:W-:Y:S02]  /*9e320*/  LOP3.LUT R27, R27, 0xffff, RZ, 0xc0, !PT ;  /* 0x0000ffff1b1b7812 */ /* 0x000fe400078ec0ff */
[----:B----4-:R-:W-:-:S04]  /*9e330*/  SHF.R.U32.HI R6, RZ, 0x8, R6 ;  /* 0x00000008ff067819 */ /* 0x010fc80000011606 */
[----:B------:R-:W-:-:S04]  /*9e340*/  LOP3.LUT R6, R6, 0xffff, RZ, 0xc0, !PT ;  /* 0x0000ffff06067812 */ /* 0x000fc800078ec0ff */
[----:B------:R-:W-:Y:S02]  /*9e350*/  PRMT R6, R6, 0x3340, R18 ;  /* 0x0000334006067816 */ /* 0x000fe40000000012 */
[----:B------:R-:W-:-:S04]  /*9e360*/  SHF.R.U32.HI R18, RZ, 0x8, R28 ;  /* 0x00000008ff127819 */ /* 0x000fc8000001161c */
[----:B------:R-:W-:Y:S02]  /*9e370*/  LOP3.LUT R18, R18, 0xffff, RZ, 0xc0, !PT ;  /* 0x0000ffff12127812 */ /* 0x000fe400078ec0ff */
[----:B--2---:R-:W-:Y:S02]  /*9e380*/  SHF.R.U32.HI R19, RZ, 0x8, R19 ;  /* 0x00000008ff137819 */ /* 0x004fe40000011613 */
[----:B------:R-:W-:Y:S02]  /*9e390*/  PRMT R28, R18, 0x3340, R0 ;  /* 0x00003340121c7816 */ /* 0x000fe40000000000 */
[----:B------:R-:W-:Y:S02]  /*9e3a0*/  LOP3.LUT R19, R19, 0xffff, RZ, 0xc0, !PT ;  /* 0x0000ffff13137812 */ /* 0x000fe400078ec0ff */
[----:B------:R-:W-:Y:S02]  /*9e3b0*/  IADD3 R18, P3, PT, R29, R13, RZ ;  /* 0x0000000d1d127210 */ /* 0x000fe40007f7e0ff */
[----:B------:R-:W-:-:S03]  /*9e3c0*/  PRMT R27, R19, 0x3340, R27 ;  /* 0x00003340131b7816 */ /* 0x000fc6000000001b */
[----:B------:R-:W-:-:S05]  /*9e3d0*/  IMAD.X R19, R24, 0x1, R14, P3 ;  /* 0x0000000118137824 */ /* 0x000fca00018e060e */
[----:B------:R0:W-:Y:S02]  /*9e3e0*/  STL.64 [R1+0x25d0], R18 ;  /* 0x0025d01201007387 */ /* 0x0001e40000100a00 */
[----:B0-----:R-:W-:-:S05]  /*9e3f0*/  IADD3 R18, P3, PT, R29, R15, RZ ;  /* 0x0000000f1d127210 */ /* 0x001fca0007f7e0ff */
[----:B------:R-:W-:-:S05]  /*9e400*/  IMAD.X R19, R24, 0x1, R16, P3 ;  /* 0x0000000118137824 */ /* 0x000fca00018e0610 */
[----:B------:R3:W-:Y:S01]  /*9e410*/  STL.64 [R1+0x25c8], R18 ;  /* 0x0025c81201007387 */ /* 0x0007e20000100a00 */
[----:B------:R-:W-:-:S04]  /*9e420*/  SHF.R.U32.HI R2, RZ, 0x8, R2 ;  /* 0x00000008ff027819 */ /* 0x000fc80000011602 */
[----:B------:R-:W-:Y:S02]  /*9e430*/  LOP3.LUT R2, R2, 0xffff, RZ, 0xc0, !PT ;  /* 0x0000ffff02027812 */ /* 0x000fe400078ec0ff */
[----:B------:R-:W-:-:S04]  /*9e440*/  SHF.R.U32.HI R4, RZ, 0x8, R4 ;  /* 0x00000008ff047819 */ /* 0x000fc80000011604 */
[----:B------:R-:W-:Y:S02]  /*9e450*/  LOP3.LUT R4, R4, 0xffff, RZ, 0xc0, !PT ;  /* 0x0000ffff04047812 */ /* 0x000fe400078ec0ff */
[----:B------:R-:W-:-:S04]  /*9e460*/  SHF.R.U32.HI R8, RZ, 0x8, R8 ;  /* 0x00000008ff087819 */ /* 0x000fc80000011608 */
[----:B------:R-:W-:Y:S02]  /*9e470*/  LOP3.LUT R8, R8, 0xffff, RZ, 0xc0, !PT ;  /* 0x0000ffff08087812 */ /* 0x000fe400078ec0ff */
[----:B---3--:R-:W-:-:S04]  /*9e480*/  SHF.R.U32.HI R18, RZ, 0x8, R23 ;  /* 0x00000008ff127819 */ /* 0x008fc80000011617 */
[----:B------:R-:W-:-:S04]  /*9e490*/  LOP3.LUT R18, R18, 0xffff, RZ, 0xc0, !PT ;  /* 0x0000ffff12127812 */ /* 0x000fc800078ec0ff */
[----:B------:R-:W-:Y:S02]  /*9e4a0*/  PRMT R24, R18, 0x3340, R0 ;  /* 0x0000334012187816 */ /* 0x000fe40000000000 */
[----:B------:R-:W-:Y:S02]  /*9e4b0*/  SHF.R.U32.HI R18, RZ, 0x8, R7 ;  /* 0x00000008ff127819 */ /* 0x000fe40000011607 */
[----:B------:R-:W-:Y:S01]  /*9e4c0*/  SHF.R.U32.HI R19, RZ, 0x8, R22 ;  /* 0x00000008ff137819 */ /* 0x000fe20000011616 */
[----:B------:R-:W2:Y:S01]  /*9e4d0*/  LDL.LU R7, [R1+0x38] ;  /* 0x0000380001077983 */ /* 0x000ea20000300800 */
[----:B------:R-:W-:Y:S02]  /*9e4e0*/  LOP3.LUT R18, R18, 0xffff, RZ, 0xc0, !PT ;  /* 0x0000ffff12127812 */ /* 0x000fe400078ec0ff */
[----:B------:R-:W-:Y:S02]  /*9e4f0*/  LOP3.LUT R19, R19, 0xffff, RZ, 0xc0, !PT ;  /* 0x0000ffff13137812 */ /* 0x000fe400078ec0ff */
[----:B------:R-:W-:-:S02]  /*9e500*/  PRMT R22, R18, 0x3340, R0 ;  /* 0x0000334012167816 */ /* 0x000fc40000000000 */
[----:B------:R-:W-:Y:S02]  /*9e510*/  SHF.R.S32.HI R23, RZ, 0x1f, R26 ;  /* 0x0000001fff177819 */ /* 0x000fe4000001141a */
[----:B------:R-:W-:Y:S02]  /*9e520*/  IADD3 R18, P3, PT, R26, R9, RZ ;  /* 0x000000091a127210 */ /* 0x000fe40007f7e0ff */
[----:B------:R-:W-:-:S03]  /*9e530*/  PRMT R2, R2, 0x3340, R19 ;  /* 0x0000334002027816 */ /* 0x000fc60000000013 */
[----:B------:R-:W-:-:S05]  /*9e540*/  IMAD.X R19, R23, 0x1, R10, P3 ;  /* 0x0000000117137824 */ /* 0x000fca00018e060a */
[----:B------:R0:W-:Y:S02]  /*9e550*/  STL.64 [R1+0x2578], R18 ;  /* 0x0025781201007387 */ /* 0x0001e40000100a00 */
[----:B0-----:R-:W-:-:S04]  /*9e560*/  SHF.R.U32.HI R18, RZ, 0x8, R21 ;  /* 0x00000008ff127819 */ /* 0x001fc80000011615 */
[----:B------:R-:W-:-:S04]  /*9e570*/  LOP3.LUT R18, R18, 0xffff, RZ, 0xc0, !PT ;  /* 0x0000ffff12127812 */ /* 0x000fc800078ec0ff */
[----:B------:R-:W-:Y:S02]  /*9e580*/  PRMT R4, R4, 0x3340, R18 ;  /* 0x0000334004047816 */ /* 0x000fe40000000012 */
[----:B------:R-:W-:Y:S01]  /*9e590*/  IADD3 R18, P3, PT, R26, R11, RZ ;  /* 0x0000000b1a127210 */ /* 0x000fe20007f7e0ff */
[----:B------:R-:W-:Y:S01]  /*9e5a0*/  STL [R1+0x4010], R20 ;  /* 0x0040101401007387 */ /* 0x000fe20000100800 */
[----:B------:R-:W-:-:S03]  /*9e5b0*/  PRMT R21, R8, 0x3340, R0 ;  /* 0x0000334008157816 */ /* 0x000fc60000000000 */
[----:B------:R-:W-:Y:S01]  /*9e5c0*/  IMAD.X R19, R23, 0x1, R12, P3 ;  /* 0x0000000117137824 */ /* 0x000fe200018e060c */
[----:B------:R-:W3:Y:S04]  /*9e5d0*/  LDL R8, [R1+0x34] ;  /* 0x0000340001087983 */ /* 0x000ee80000100800 */
[----:B------:R-:W-:Y:S04]  /*9e5e0*/  STL [R1+0x3fd8], R0 ;  /* 0x003fd80001007387 */ /* 0x000fe80000100800 */
[----:B------:R0:W-:Y:S04]  /*9e5f0*/  STL.64 [R1+0x2570], R18 ;  /* 0x0025701201007387 */ /* 0x0001e80000100a00 */
[----:B0-----:R-:W4:Y:S01]  /*9e600*/  LDL.LU.64 R18, [R1+0x4018] ;  /* 0x0040180001127983 */ /* 0x001f220000300a00 */
[----:B------:R-:W-:-:S02]  /*9e610*/  PRMT R0, R27, 0x5410, R28 ;  /* 0x000054101b007816 */ /* 0x000fc4000000001c */
[----:B------:R-:W-:-:S05]  /*9e620*/  IADD3 R28, P3, PT, R26, R13, RZ ;  /* 0x0000000d1a1c7210 */ /* 0x000fca0007f7e0ff */
[----:B------:R-:W-:Y:S01]  /*9e630*/  IMAD.X R29, R23, 0x1, R14, P3 ;  /* 0x00000001171d7824 */ /* 0x000fe200018e060e */
[----:B------:R-:W-:Y:S02]  /*9e640*/  IADD3 R26, P3, PT, R26, R15, RZ ;  /* 0x0000000f1a1a7210 */ /* 0x000fe40007f7e0ff */
[----:B------:R-:W-:-:S03]  /*9e650*/  PRMT R2, R2, 0x5410, R22 ;  /* 0x0000541002027816 */ /* 0x000fc60000000016 */
[----:B------:R-:W-:Y:S01]  /*9e660*/  IMAD.X R27, R23, 0x1, R16, P3 ;  /* 0x00000001171b7824 */ /* 0x000fe200018e0610 */
[----:B------:R-:W-:Y:S01]  /*9e670*/  PRMT R4, R4, 0x5410, R21 ;  /* 0x0000541004047816 */ /* 0x000fe20000000015 */
[----:B------:R-:W-:Y:S04]  /*9e680*/  STL.64 [R1+0x25a0], R28 ;  /* 0x0025a01c01007387 */ /* 0x000fe80000100a00 */
[----:B------:R0:W-:Y:S01]  /*9e690*/  STL.64 [R1+0x2598], R26 ;  /* 0x0025981a01007387 */ /* 0x0001e20000100a00 */
[----:B------:R-:W-:-:S04]  /*9e6a0*/  PRMT R6, R6, 0x5410, R24 ;  /* 0x0000541006067816 */ /* 0x000fc80000000018 */
[----:B------:R-:W-:Y:S02]  /*9e6b0*/  PRMT R21, R6, 0x5210, R17 ;  /* 0x0000521006157816 */ /* 0x000fe40000000011 */
[----:B--2---:R-:W-:Y:S02]  /*9e6c0*/  IADD3 R22, P3, PT, R7, R9, RZ ;  /* 0x0000000907167210 */ /* 0x004fe40007f7e0ff */
[----:B----4-:R-:W-:Y:S02]  /*9e6d0*/  PRMT R20, R0, 0x5210, R18 ;  /* 0x0000521000147816 */ /* 0x010fe40000000012 */
[----:B------:R-:W-:-:S05]  /*9e6e0*/  SHF.R.S32.HI R0, RZ, 0x1f, R7 ;  /* 0x0000001fff007819 */ /* 0x000fca0000011407 */
[----:B------:R-:W-:-:S05]  /*9e6f0*/  IMAD.X R23, R0, 0x1, R10, P3 ;  /* 0x0000000100177824 */ /* 0x000fca00018e060a */
[----:B------:R1:W-:Y:S04]  /*9e700*/  STL.64 [R1+0x2590], R22 ;  /* 0x0025901601007387 */ /* 0x0003e80000100a00 */
[----:B0-----:R-:W2:Y:S01]  /*9e710*/  LDL.LU R26, [R1+0x90] ;  /* 0x00009000011a7983 */ /* 0x001ea20000300800 */
[----:B-1----:R-:W-:Y:S02]  /*9e720*/  PRMT R22, R4, 0x5210, R5 ;  /* 0x0000521004167816 */ /* 0x002fe40000000005 */
[----:B------:R-:W-:Y:S02]  /*9e730*/  IADD3 R4, P3, PT, R7, R11, RZ ;  /* 0x0000000b07047210 */ /* 0x000fe40007f7e0ff */
[----:B------:R-:W-:Y:S02]  /*9e740*/  PRMT R23, R2, 0x5210, R3 ;  /* 0x0000521002177816 */ /* 0x000fe40000000003 */
[----:B------:R-:W2:Y:S01]  /*9e750*/  LDL.LU R3, [R1+0x94] ;  /* 0x0000940001037983 */ /* 0x000ea20000300800 */
[----:B------:R-:W-:-:S05]  /*9e760*/  IMAD.X R5, R0, 0x1, R12, P3 ;  /* 0x0000000100057824 */ /* 0x000fca00018e060c */
[----:B------:R0:W-:Y:S02]  /*9e770*/  STL.64 [R1+0x25c0], R4 ;  /* 0x0025c00401007387 */ /* 0x0001e40000100a00 */
[----:B0-----:R-:W-:-:S05]  /*9e780*/  IADD3 R4, P3, PT, R7, R13, RZ ;  /* 0x0000000d07047210 */ /* 0x001fca0007f7e0ff */
[C---:B------:R-:W-:Y:S01]  /*9e790*/  IMAD.X R5, R0.reuse, 0x1, R14, P3 ;  /* 0x0000000100057824 */ /* 0x040fe200018e060e */
[----:B------:R-:W-:Y:S01]  /*9e7a0*/  IADD3 R28, P3, PT, R7, R15, RZ ;  /* 0x0000000f071c7210 */ /* 0x000fe20007f7e0ff */
[----:B------:R0:W-:Y:S04]  /*9e7b0*/  STSM.16.M88.4 [R19+0x200], R20 ;  /* 0x0002001413007844 */ /* 0x0001e80000000200 */
[----:B------:R-:W-:Y:S01]  /*9e7c0*/  IMAD.X R29, R0, 0x1, R16, P3 ;  /* 0x00000001001d7824 */ /* 0x000fe200018e0610 */
[----:B---3--:R-:W-:Y:S01]  /*9e7d0*/  SHF.R.S32.HI R0, RZ, 0x1f, R8 ;  /* 0x0000001fff007819 */ /* 0x008fe20000011408 */
[----:B------:R1:W-:Y:S01]  /*9e7e0*/  STL.64 [R1+0x25f0], R4 ;  /* 0x0025f00401007387 */ /* 0x0003e20000100a00 */
[----:B------:R-:W-:Y:S01]  /*9e7f0*/  BAR.SYNC.DEFER_BLOCKING 0x0 ;  /* 0x0000000000007b1d */ /* 0x000fe20000010000 */
[----:B0-----:R-:W-:-:S05]  /*9e800*/  IADD3 R22, P3, PT, R8, R9, RZ ;  /* 0x0000000908167210 */ /* 0x001fca0007f7e0ff */
[----:B-1----:R-:W3:Y:S01]  /*9e810*/  LDL.LU R5, [R1+0x98] ;  /* 0x0000980001057983 */ /* 0x002ee20000300800 */
[----:B------:R-:W-:-:S03]  /*9e820*/  IMAD.X R23, R0, 0x1, R10, P3 ;  /* 0x0000000100177824 */ /* 0x000fc600018e060a */
[----:B------:R-:W3:Y:S04]  /*9e830*/  LDL.LU R6, [R1+0x9c] ;  /* 0x00009c0001067983 */ /* 0x000ee80000300800 */
[----:B------:R-:W4:Y:S04]  /*9e840*/  LDL.LU R20, [R1+0x4010] ;  /* 0x0040100001147983 */ /* 0x000f280000300800 */
[----:B------:R-:W-:Y:S04]  /*9e850*/  STL.64 [R1+0x25e8], R28 ;  /* 0x0025e81c01007387 */ /* 0x000fe80000100a00 */
[----:B------:R-:W-:Y:S04]  /*9e860*/  STL [R1+0x8], R0 ;  /* 0x0000080001007387 */ /* 0x000fe80000100800 */
[----:B------:R-:W2:Y:S04]  /*9e870*/  LDL.LU R2, [R1+0x1004] ;  /* 0x0010040001027983 */ /* 0x000ea80000300800 */
[----:B------:R-:W2:Y:S04]  /*9e880*/  LDL.LU R7, [R1+0x100c] ;  /* 0x00100c0001077983 */ /* 0x000ea80000300800 */
[----:B------:R0:W-:Y:S04]  /*9e890*/  STL.64 [R1+0x2588], R22 ;  /* 0x0025881601007387 */ /* 0x0001e80000100a00 */
[----:B0-----:R-:W2:Y:S04]  /*9e8a0*/  LDL.LU R23, [R1+0xd34] ;  /* 0x000d340001177983 */ /* 0x001ea80000300800 */
[----:B------:R-:W2:Y:S04]  /*9e8b0*/  LDL.LU R21, [R1+0xd3c] ;  /* 0x000d3c0001157983 */ /* 0x000ea80000300800 */
[----:B------:R-:W2:Y:S04]  /*9e8c0*/  LDL.LU R0, [R1+0xc40] ;  /* 0x000c400001007983 */ /* 0x000ea80000300800 */
[----:B------:R-:W2:Y:S04]  /*9e8d0*/  LDL.LU R8, [R1+0xc44] ;  /* 0x000c440001087983 */ /* 0x000ea80000300800 */
[----:B--2---:R0:W-:Y:S04]  /*9e8e0*/  STL.64 [R1+0x3ff8], R8 ;  /* 0x003ff80801007387 */ /* 0x0041e80000100a00 */
[----:B0-----:R-:W2:Y:S04]  /*9e8f0*/  LDL.LU R8, [R1+0x1008] ;  /* 0x0010080001087983 */ /* 0x001ea80000300800 */
[----:B------:R-:W2:Y:S04]  /*9e900*/  LDL.LU R9, [R1+0x34] ;  /* 0x0000340001097983 */ /* 0x000ea80000300800 */
[----:B------:R-:W2:Y:S04]  /*9e910*/  LDL.LU R18, [R1+0xc4c] ;  /* 0x000c4c0001127983 */ /* 0x000ea80000300800 */
[----:B--2---:R0:W-:Y:S04]  /*9e920*/  STL.64 [R1+0x3ff0], R18 ;  /* 0x003ff01201007387 */ /* 0x0041e80000100a00 */
[----:B0-----:R-:W2:Y:S04]  /*9e930*/  LDL.LU R18, [R1+0xd30] ;  /* 0x000d300001127983 */ /* 0x001ea80000300800 */
[----:B------:R-:W2:Y:S04]  /*9e940*/  LDL.LU R19, [R1+0xd38] ;  /* 0x000d380001137983 */ /* 0x000ea80000300800 */
[----:B--2---:R0:W-:Y:S04]  /*9e950*/  STL.64 [R1+0x4008], R18 ;  /* 0x0040081201007387 */ /* 0x0041e80000100a00 */
[----:B0-----:R-:W2:Y:S04]  /*9e960*/  LDL.LU R19, [R1+0x1000] ;  /* 0x0010000001137983 */ /* 0x001ea80000300800 */
[----:B------:R-:W2:Y:S01]  /*9e970*/  LDL.LU R17, [R1+0x974] ;  /* 0x0009740001117983 */ /* 0x000ea20000300800 */
[----:B------:R-:W-:-:S02]  /*9e980*/  F2FP.SATFINITE.E5M2.F32.PACK_AB_MERGE_C R24, R3, R26, RZ ;  /* 0x0000001a0318723e */ /* 0x000fc400048060ff */
[----:B---3--:R-:W-:Y:S01]  /*9e990*/  F2FP.SATFINITE.E5M2.F32.PACK_AB_MERGE_C R6, R6, R5, RZ ;  /* 0x000000050606723e */ /* 0x008fe200048060ff */
[----:B--2---:R0:W-:Y:S04]  /*9e9a0*/  STL [R1+0x4000], R17 ;  /* 0x0040001101007387 */ /* 0x0041e80000100800 */
[----:B0-----:R-:W2:Y:S04]  /*9e9b0*/  LDL.LU R17, [R1+0x8] ;  /* 0x0000080001117983 */ /* 0x001ea80000300800 */
[----:B------:R-:W3:Y:S04]  /*9e9c0*/  LDL.LU R22, [R1+0x97c] ;  /* 0x00097c0001167983 */ /* 0x000ee80000300800 */
[----:B------:R-:W3:Y:S04]  /*9e9d0*/  LDL.LU R4, [R1+0x884] ;  /* 0x0008840001047983 */ /* 0x000ee80000300800 */
[----:B------:R0:W-:Y:S04]  /*9e9e0*/  STL.64 [R1+0x3fd0], R24 ;  /* 0x003fd01801007387 */ /* 0x0001e80000100a00 */
[----:B0-----:R-:W3:Y:S04]  /*9e9f0*/  LDL.LU R24, [R1+0x880] ;  /* 0x0008800001187983 */ /* 0x001ee80000300800 */
[----:B------:R-:W3:Y:S04]  /*9ea00*/  LDL.LU R25, [R1+0x30] ;  /* 0x0000300001197983 */ /* 0x000ee80000300800 */
[----:B------:R-:W3:Y:S01]  /*9ea10*/  LDL.LU R5, [R1+0x88c] ;  /* 0x00088c0001057983 */ /* 0x000ee20000300800 */
[----:B------:R-:W-:-:S05]  /*9ea20*/  IADD3 R26, P3, PT, R9, R11, RZ ;  /* 0x0000000b091a7210 */ /* 0x000fca0007f7e0ff */
[----:B--2---:R-:W-:Y:S01]  /*9ea30*/  IMAD.X R27, R17, 0x1, R12, P3 ;  /* 0x00000001111b7824 */ /* 0x004fe200018e060c */
[----:B---3--:R0:W-:Y:S04]  /*9ea40*/  STL.64 [R1+0x3fe8], R4 ;  /* 0x003fe80401007387 */ /* 0x0081e80000100a00 */
[----:B------:R1:W-:Y:S04]  /*9ea50*/  STL.64 [R1+0x2568], R26 ;  /* 0x0025681a01007387 */ /* 0x0003e80000100a00 */
[----:B0-----:R-:W2:Y:S04]  /*9ea60*/  LDL.LU R4, [R1+0xc48] ;  /* 0x000c480001047983 */ /* 0x001ea80000300800 */
[----:B------:R-:W3:Y:S04]  /*9ea70*/  LDL.LU R5, [R1+0x970] ;  /* 0x0009700001057983 */ /* 0x000ee80000300800 */
[----:B-1----:R-:W2:Y:S04]  /*9ea80*/  LDL.LU R27, [R1+0x5dc] ;  /* 0x0005dc00011b7983 */ /* 0x002ea80000300800 */
[----:B------:R-:W2:Y:S04]  /*9ea90*/  LDL.LU R28, [R1+0x4f0] ;  /* 0x0004f000011c7983 */ /* 0x000ea80000300800 */
[----:B------:R-:W2:Y:S04]  /*9eaa0*/  LDL.LU R3, [R1+0x4f4] ;  /* 0x0004f40001037983 */ /* 0x000ea80000300800 */
[----:B------:R-:W2:Y:S01]  /*9eab0*/  LDL.LU R29, [R1+0x4f8] ;  /* 0x0004f800011d7983 */ /* 0x000ea20000300800 */
[----:B------:R-:W-:-:S02]  /*9eac0*/  IADD3 R18, P3, PT, R9, R13, RZ ;  /* 0x0000000d09127210 */ /* 0x000fc40007f7e0ff */
[----:B------:R-:W-:Y:S02]  /*9ead0*/  F2FP.SATFINITE.E5M2.F32.PACK_AB_MERGE_C R2, R2, R19, RZ ;  /* 0x000000130202723e */ /* 0x000fe400048060ff */
[----:B------:R-:W-:Y:S01]  /*9eae0*/  F2FP.SATFINITE.E5M2.F32.PACK_AB_MERGE_C R7, R7, R8, RZ ;  /* 0x000000080707723e */ /* 0x000fe200048060ff */
[----:B------:R-:W-:Y:S01]  /*9eaf0*/  IMAD.X R19, R17, 0x1, R14, P3 ;  /* 0x0000000111137824 */ /* 0x000fe200018e060e */
[----:B------:R-:W-:-:S05]  /*9eb00*/  IADD3 R8, P3, PT, R9, R15, RZ ;  /* 0x0000000f09087210 */ /* 0x000fca0007f7e0ff */
[----:B------:R-:W-:Y:S01]  /*9eb10*/  IMAD.X R9, R17, 0x1, R16, P3 ;  /* 0x0000000111097824 */ /* 0x000fe200018e0610 */
[----:B--2---:R0:W-:Y:S04]  /*9eb20*/  STL.64 [R1+0x3fe0], R28 ;  /* 0x003fe01c01007387 */ /* 0x0041e80000100a00 */
[----:B0-----:R-:W2:Y:S04]  /*9eb30*/  LDL.LU R29, [R1+0x978] ;  /* 0x00097800011d7983 */ /* 0x001ea80000300800 */
[----:B------:R-:W2:Y:S04]  /*9eb40*/  LDL.LU R26, [R1+0x4fc] ;  /* 0x0004fc00011a7983 */ /* 0x000ea80000300800 */
[----:B------:R0:W-:Y:S04]  /*9eb50*/  STL.64 [R1+0x2548], R18 ;  /* 0x0025481201007387 */ /* 0x0001e80000100a00 */
[----:B0-----:R-:W2:Y:S04]  /*9eb60*/  LDL.LU.64 R18, [R1+0x4008] ;  /* 0x0040080001127983 */ /* 0x001ea80000300a00 */
[----:B------:R-:W3:Y:S04]  /*9eb70*/  LDL.LU R17, [R1+0x4000] ;  /* 0x0040000001117983 */ /* 0x000ee80000300800 */
[----:B------:R0:W-:Y:S04]  /*9eb80*/  STL.64 [R1+0x2540], R8 ;  /* 0x0025400801007387 */ /* 0x0001e80000100a00 */
[----:B0-----:R-:W3:Y:S01]  /*9eb90*/  LDL.LU.64 R8, [R1+0x3ff8] ;  /* 0x003ff80001087983 */ /* 0x001ee20000300a00 */
[----:B--2---:R-:W-:-:S02]  /*9eba0*/  F2FP.SATFINITE.E5M2.F32.PACK_AB_MERGE_C R23, R23, R18, RZ ;  /* 0x000000121717723e */ /* 0x004fc400048060ff */
[----:B------:R-:W-:Y:S02]  /*9ebb0*/  F2FP.SATFINITE.E5M2.F32.PACK_AB_MERGE_C R21, R21, R19, RZ ;  /* 0x000000131515723e */ /* 0x000fe400048060ff */
[----:B---3--:R-:W-:Y:S02]  /*9ebc0*/  F2FP.SATFINITE.E5M2.F32.PACK_AB_MERGE_C R8, R8, R0, RZ ;  /* 0x000000000808723e */ /* 0x008fe400048060ff */
[----:B------:R-:W-:Y:S02]  /*9ebd0*/  SHF.R.S32.HI R0, RZ, 0x1f, R25 ;  /* 0x0000001fff007819 */ /* 0x000fe40000011419 */
[----:B------:R-:W-:-:S05]  /*9ebe0*/  IADD3 R18, P3, PT, R25, R9, RZ ;  /* 0x0000000919127210 */ /* 0x000fca0007f7e0ff */
[----:B------:R-:W-:-:S05]  /*9ebf0*/  IMAD.X R19, R0, 0x1, R10, P3 ;  /* 0x0000000100137824 */ /* 0x000fca00018e060a */
[----:B------:R0:W-:Y:S04]  /*9ec00*/  STL.64 [R1+0x2510], R18 ;  /* 0x0025101201007387 */ /* 0x0001e80000100a00 */
[----:B0-----:R-:W2:Y:S01]  /*9ec10*/  LDL.LU.64 R18, [R1+0x3ff0] ;  /* 0x003ff00001127983 */ /* 0x001ea20000300a00 */
[----:B------:R-:W-:Y:S02]  /*9ec20*/  F2FP.SATFINITE.E5M2.F32.PACK_AB_MERGE_C R17, R17, R5, RZ ;  /* 0x000000051111723e */ /* 0x000fe400048060ff */
[----:B--2---:R-:W-:Y:S02]  /*9ec30*/  F2FP.SATFINITE.E5M2.F32.PACK_AB_MERGE_C R18, R18, R4, RZ ;  /* 0x000000041212723e */ /* 0x004fe400048060ff */
[----:B------:R-:W-:-:S05]  /*9ec40*/  IADD3 R4, P3, PT, R25, R11, RZ ;  /* 0x0000000b19047210 */ /* 0x000fca0007f7e0ff */
[----:B------:R-:W-:-:S05]  /*9ec50*/  IMAD.X R5, R0, 0x1, R12, P3 ;  /* 0x0000000100057824 */ /* 0x000fca00018e060c */
[----:B------:R0:W-:Y:S04]  /*9ec60*/  STL.64 [R1+0x24f0], R4 ;  /* 0x0024f00401007387 */ /* 0x0001e80000100a00 */
[----:B0-----:R-:W2:Y:S01]  /*9ec70*/  LDL.LU.64 R4, [R1+0x3fe8] ;  /* 0x003fe80001047983 */ /* 0x001ea20000300a00 */
[----:B------:R-:W-:Y:S02]  /*9ec80*/  IADD3 R28, P3, PT, R25, R13, RZ ;  /* 0x0000000d191c7210 */ /* 0x000fe40007f7e0ff */
[----:B------:R-:W-:-:S03]  /*9ec90*/  F2FP.SATFINITE.E5M2.F32.PACK_AB_MERGE_C R22, R22, R29, RZ ;  /* 0x0000001d1616723e */ /* 0x000fc600048060ff */
[----:B------:R-:W-:-:S05]  /*9eca0*/  IMAD.X R29, R0, 0x1, R14, P3 ;  /* 0x00000001001d7824 */ /* 0x000fca00018e060e */
[----:B------:R0:W-:Y:S04]  /*9ecb0*/  STL.64 [R1+0x24e0], R28 ;  /* 0x0024e01c01007387 */ /* 0x0001e80000100a00 */
[----:B0-----:R-:W3:Y:S01]  /*9ecc0*/  LDL.LU.64 R28, [R1+0x3fe0] ;  /* 0x003fe000011c7983 */ /* 0x001ee20000300a00 */
[----:B--2---:R-:W-:Y:S02]  /*9ecd0*/  F2FP.SATFINITE.E5M2.F32.PACK_AB_MERGE_C R4, R4, R24, RZ ;  /* 0x000000180404723e */ /* 0x004fe400048060ff */
[----:B------:R-:W-:Y:S01]  /*9ece0*/  IADD3 R24, P3, PT, R25, R15, RZ ;  /* 0x0000000f19187210 */ /* 0x000fe20007f7e0ff */
[----:B------:R-:W-:Y:S02]  /*9ecf0*/  IMAD.MOV.U32 R25, RZ, RZ, R0 ;  /* 0x000000ffff197224 */ /* 0x000fe400078e0000 */
[----:B------:R-:W2:Y:S02]  /*9ed00*/  LDL.LU R0, [R1+0x3fd8] ;  /* 0x003fd80001007983 */ /* 0x000ea40000300800 */
[----:B------:R-:W-:-:S02]  /*9ed10*/  IMAD.X R25, R25, 0x1, R16, P3 ;  /* 0x0000000119197824 */ /* 0x000fc400018e0610 */
[----:B------:R0:W-:Y:S04]  /*9ed20*/  STL.64 [R1+0x3fb8], R14 ;  /* 0x003fb80e01007387 */ /* 0x0001e80000100a00 */
[----:B0-----:R-:W2:Y:S04]  /*9ed30*/  LDL.LU R14, [R1+0x5d4] ;  /* 0x0005d400010e7983 */ /* 0x001ea80000300800 */
[----:B------:R-:W2:Y:S04]  /*9ed40*/  LDL.LU R15, [R1+0x5d8] ;  /* 0x0005d800010f7983 */ /* 0x000ea80000300800 */
[----:B------:R0:W-:Y:S04]  /*9ed50*/  STL.64 [R1+0x3fc0], R12 ;  /* 0x003fc00c01007387 */ /* 0x0001e80000100a00 */
[----:B0-----:R-:W2:Y:S04]  /*9ed60*/  LDL.LU R12, [R1+0x888] ;  /* 0x00088800010c7983 */ /* 0x001ea80000300800 */
[----:B------:R-:W4:Y:S04]  /*9ed70*/  LDL.LU R13, [R1+0x5d0] ;  /* 0x0005d000010d7983 */ /* 0x000f280000300800 */
[----:B------:R0:W-:Y:S04]  /*9ed80*/  STL.64 [R1+0x24d8], R24 ;  /* 0x0024d81801007387 */ /* 0x0001e80000100a00 */
[----:B0-----:R-:W4:Y:S01]  /*9ed90*/  LDL.LU.64 R24, [R1+0x3fd0] ;  /* 0x003fd00001187983 */ /* 0x001f220000300a00 */
[----:B------:R-:W-:-:S03]  /*9eda0*/  LOP3.LUT R17, R17, 0xffff, RZ, 0xc0, !PT ;  /* 0x0000ffff11117812 */ /* 0x000fc600078ec0ff */
[----:B------:R0:W-:Y:S01]  /*9edb0*/  STL [R1+0x3fcc], R19 ;  /* 0x003fcc1301007387 */ /* 0x0001e20000100800 */
[----:B------:R-:W-:-:S03]  /*9edc0*/  LOP3.LUT R6, R6, 0xffff, RZ, 0xc0, !PT ;  /* 0x0000ffff06067812 */ /* 0x000fc600078ec0ff */
[----:B------:R1:W-:Y:S01]  /*9edd0*/  STL [R1+0x3fc8], R16 ;  /* 0x003fc81001007387 */ /* 0x0003e20000100800 */
[----:B0-----:R-:W-:Y:S02]  /*9ede0*/  LOP3.LUT R19, R23, 0xffff, RZ, 0xc0, !PT ;  /* 0x0000ffff17137812 */ /* 0x001fe400078ec0ff */
[----:B-1----:R-:W-:Y:S02]  /*9edf0*/  LOP3.LUT R16, R22, 0xffff, RZ, 0xc0, !PT ;  /* 0x0000ffff16107812 */ /* 0x002fe400078ec0ff */
[----:B------:R-:W-:Y:S02]  /*9ee00*/  LOP3.LUT R2, R2, 0xffff, RZ, 0xc0, !PT ;  /* 0x0000ffff02027812 */ /* 0x000fe400078ec0ff */
[----:B------:R-:W-:Y:S02]  /*9ee10*/  LOP3.LUT R4, R4, 0xffff, RZ, 0xc0, !PT ;  /* 0x0000ffff04047812 */ /* 0x000fe400078ec0ff */
[----:B---3--:R-:W-:Y:S02]  /*9ee20*/  F2FP.SATFINITE.E5M2.F32.PACK_AB_MERGE_C R3, R3, R28, RZ ;  /* 0x0000001c0303723e */ /* 0x008fe400048060ff */
[----:B------:R-:W-:-:S02]  /*9ee30*/  LOP3.LUT R18, R18, 0xffff, RZ, 0xc0, !PT ;  /* 0x0000ffff12127812 */ /* 0x000fc400078ec0ff */
[----:B------:R-:W-:Y:S02]  /*9ee40*/  LOP3.LUT R3, R3, 0xffff, RZ, 0xc0, !PT ;  /* 0x0000ffff03037812 */ /* 0x000fe400078ec0ff */
[----:B--2---:R-:W-:Y:S02]  /*9ee50*/  F2FP.SATFINITE.E5M2.F32.PACK_AB_MERGE_C R5, R5, R12, RZ ;  /* 0x0000000c0505723e */ /* 0x004fe400048060ff */
[----:B----4-:R-:W-:Y:S02]  /*9ee60*/  F2FP.SATFINITE.E5M2.F32.PACK_AB_MERGE_C R14, R14, R13, RZ ;  /* 0x0000000d0e0e723e */ /* 0x010fe400048060ff */
[----:B------:R-:W-:Y:S02]  /*9ee70*/  F2FP.SATFINITE.E5M2.F32.PACK_AB_MERGE_C R13, R27, R15, RZ ;  /* 0x0000000f1b0d723e */ /* 0x000fe400048060ff */
[----:B------:R-:W-:Y:S02]  /*9ee80*/  F2FP.SATFINITE.E5M2.F32.PACK_AB_MERGE_C R15, R26, R29, RZ ;  /* 0x0000001d1a0f723e */ /* 0x000fe400048060ff */
[----:B------:R-:W-:-:S02]  /*9ee90*/  LOP3.LUT R29, R21, 0xffff, RZ, 0xc0, !PT ;  /* 0x0000ffff151d7812 */ /* 0x000fc400078ec0ff */
[----:B------:R-:W-:-:S05]  /*9eea0*/  LOP3.LUT R12, R24, 0xffff, RZ, 0xc0, !PT ;  /* 0x0000ffff180c7812 */ /* 0x000fca00078ec0ff */
[----:B------:R0:W-:Y:S04]  /*9eeb0*/  STL [R1+0x268], R12 ;  /* 0x0002680c01007387 */ /* 0x0001e80000100800 */
[----:B------:R1:W-:Y:S04]  /*9eec0*/  STL [R1+0x26c], R17 ;  /* 0x00026c1101007387 */ /* 0x0003e80000100800 */
[----:B------:R2:W-:Y:S04]  /*9eed0*/  STL [R1+0x248], R19 ;  /* 0x0002481301007387 */ /* 0x0005e80000100800 */
[----:B------:R3:W-:Y:S01]  /*9eee0*/  STL [R1+0x264], R6 ;  /* 0x0002640601007387 */ /* 0x0007e20000100800 */
[----:B0-----:R-:W-:-:S03]  /*9eef0*/  PRMT R12, R12, 0x3340, R19 ;  /* 0x000033400c0c7816 */ /* 0x001fc60000000013 */
[----:B------:R0:W-:Y:S01]  /*9ef00*/  STL [R1+0x278], R16 ;  /* 0x0002781001007387 */ /* 0x0001e20000100800 */
[--C-:B-1----:R-:W-:Y:S02]  /*9ef10*/  PRMT R17, R17, 0x3340, R0.reuse ;  /* 0x0000334011117816 */ /* 0x102fe40000000000 */
[----:B--2---:R-:W-:Y:S02]  /*9ef20*/  LOP3.LUT R19, R8, 0xffff, RZ, 0xc0, !PT ;  /* 0x0000ffff08137812 */ /* 0x004fe400078ec0ff */
[----:B---3--:R-:W-:Y:S02]  /*9ef30*/  PRMT R6, R6, 0x3340, R29 ;  /* 0x0000334006067816 */ /* 0x008fe4000000001d */
[----:B0-----:R-:W-:Y:S01]  /*9ef40*/  PRMT R16, R16, 0x3340, R0 ;  /* 0x0000334010107816 */ /* 0x001fe20000000000 */
[----:B------:R0:W-:Y:S01]  /*9ef50*/  STL [R1+0x24c], R2 ;  /* 0x00024c0201007387 */ /* 0x0001e20000100800 */
[----:B------:R-:W-:Y:S02]  /*9ef60*/  PRMT R12, R12, 0x5410, R17 ;  /* 0x000054100c0c7816 */ /* 0x000fe40000000011 */
[----:B------:R-:W-:-:S02]  /*9ef70*/  PRMT R6, R6, 0x5410, R16 ;  /* 0x0000541006067816 */ /* 0x000fc40000000010 */
[----:B------:R-:W-:Y:S01]  /*9ef80*/  LOP3.LUT R16, R7, 0xffff, RZ, 0xc0, !PT ;  /* 0x0000ffff07107812 */ /* 0x000fe200078ec0ff */
[----:B------:R1:W-:Y:S01]  /*9ef90*/  STL [R1+0x274], R4 ;  /* 0x0002740401007387 */ /* 0x0003e20000100800 */
[--C-:B------:R-:W-:Y:S02]  /*9efa0*/  PRMT R17, R4, 0x3340, R0.reuse ;  /* 0x0000334004117816 */ /* 0x100fe40000000000 */
[----:B------:R-:W-:Y:S02]  /*9efb0*/  LOP3.LUT R28, R5, 0xffff, RZ, 0xc0, !PT ;  /* 0x0000ffff051c7812 */ /* 0x000fe400078ec0ff */
[----:B0-----:R-:W-:Y:S01]  /*9efc0*/  PRMT R2, R2, 0x3340, R19 ;  /* 0x0000334002027816 */ /* 0x001fe20000000013 */
[----:B------:R-:W-:Y:S03]  /*9efd0*/  STL [R1+0x22c], R19 ;  /* 0x00022c1301007387 */ /* 0x000fe60000100800 */
[----:B------:R-:W-:Y:S01]  /*9efe0*/  PRMT R2, R2, 0x5410, R17 ;  /* 0x0000541002027816 */ /* 0x000fe20000000011 */
[----:B-1----:R-:W2:Y:S01]  /*9eff0*/  LDL.LU R4, [R1+0xf10] ;  /* 0x000f100001047983 */ /* 0x002ea20000300800 */
[----:B------:R-:W-:-:S03]  /*9f000*/  PRMT R17, R28, 0x3340, R0 ;  /* 0x000033401c117816 */ /* 0x000fc60000000000 */
[----:B------:R0:W-:Y:S04]  /*9f010*/  STL [R1+0x270], R16 ;  /* 0x0002701001007387 */ /* 0x0001e80000100800 */
[----:B------:R-:W2:Y:S04]  /*9f020*/  LDL.LU R5, [R1+0xf14] ;  /* 0x000f140001057983 */ /* 0x000ea80000300800 */
[----:B------:R-:W3:Y:S01]  /*9f030*/  LDL.LU R7, [R1+0xf18] ;  /* 0x000f180001077983 */ /* 0x000ee20000300800 */
[----:B0-----:R-:W-:-:S03]  /*9f040*/  PRMT R16, R16, 0x3340, R18 ;  /* 0x0000334010107816 */ /* 0x001fc60000000012 */
[----:B------:R-:W3:Y:S04]  /*9f050*/  LDL.LU R8, [R1+0xf1c] ;  /* 0x000f1c0001087983 */ /* 0x000ee80000300800 */
[----:B------:R0:W-:Y:S04]  /*9f060*/  STL [R1+0x3fa8], R0 ;  /* 0x003fa80001007387 */ /* 0x0001e80000100800 */
[----:B------:R-:W-:Y:S01]  /*9f070*/  STL [R1+0x260], R18 ;  /* 0x0002601201007387 */ /* 0x000fe20000100800 */
[----:B0-----:R-:W-:-:S03]  /*9f080*/  PRMT R0, R16, 0x5410, R17 ;  /* 0x0000541010007816 */ /* 0x001fc60000000011 */
[----:B------:R-:W0:Y:S01]  /*9f090*/  LDS.128 R16, [R25] ;  /* 0x0000000019107984 */ /* 0x000e220000000c00 */
[----:B------:R-:W-:Y:S02]  /*9f0a0*/  LOP3.LUT R14, R14, 0xffff, RZ, 0xc0, !PT ;  /* 0x0000ffff0e0e7812 */ /* 0x000fe400078ec0ff */
[----:B------:R-:W-:Y:S01]  /*9f0b0*/  LOP3.LUT R13, R13, 0xffff, RZ, 0xc0, !PT ;  /* 0x0000ffff0d0d7812 */ /* 0x000fe200078ec0ff */
[----:B------:R-:W-:Y:S04]  /*9f0c0*/  STL [R1+0x3f50], R28 ;  /* 0x003f501c01007387 */ /* 0x000fe80000100800 */
[----:B------:R-:W-:Y:S04]  /*9f0d0*/  STL [R1+0x31c], R14 ;  /* 0x00031c0e01007387 */ /* 0x000fe80000100800 */
[----:B------:R-:W-:Y:S04]  /*9f0e0*/  STL [R1+0x318], R13 ;  /* 0x0003180d01007387 */ /* 0x000fe80000100800 */
[----:B------:R-:W-:Y:S04]  /*9f0f0*/  STL [R1+0x314], R3 ;  /* 0x0003140301007387 */ /* 0x000fe80000100800 */
[----:B0-----:R-:W-:Y:S04]  /*9f100*/  STL.64 [R1+0x6b0], R16 ;  /* 0x0006b01001007387 */ /* 0x001fe80000100a00 */
[----:B------:R-:W-:Y:S04]  /*9f110*/  STL.64 [R1+0x6b8], R18 ;  /* 0x0006b81201007387 */ /* 0x000fe80000100a00 */
[----:B------:R-:W0:Y:S04]  /*9f120*/  LDS.128 R16, [R25+0x400] ;  /* 0x0004000019107984 */ /* 0x000e280000000c00 */
[----:B0-----:R-:W-:Y:S04]  /*9f130*/  STL.64 [R1+0x6c0], R16 ;  /* 0x0006c01001007387 */ /* 0x001fe80000100a00 */
[----:B------:R0:W-:Y:S04]  /*9f140*/  STL.64 [R1+0x6c8], R18 ;  /* 0x0006c81201007387 */ /* 0x0001e80000100a00 */
[----:B0-----:R-:W4:Y:S01]  /*9f150*/  LDL.LU R19, [R1+0x3fcc] ;  /* 0x003fcc0001137983 */ /* 0x001f220000300800 */
[----:B------:R-:W-:-:S02]  /*9f160*/  LOP3.LUT R26, R15, 0xffff, RZ, 0xc0, !PT ;  /* 0x0000ffff0f1a7812 */ /* 0x000fc400078ec0ff */
[----:B------:R-:W-:Y:S01]  /*9f170*/  PRMT R12, R12, 0x4210, R14 ;  /* 0x000042100c0c7816 */ /* 0x000fe2000000000e */
[----:B------:R-:W4:Y:S01]  /*9f180*/  LDL.LU R16, [R1+0x3fc8] ;  /* 0x003fc80001107983 */ /* 0x000f220000300800 */
[----:B------:R-:W-:Y:S02]  /*9f190*/  PRMT R13, R6, 0x4210, R13 ;  /* 0x00004210060d7816 */ /* 0x000fe4000000000d */
[----:B------:R-:W-:Y:S01]  /*9f1a0*/  PRMT R14, R2, 0x4210, R3 ;  /* 0x00004210020e7816 */ /* 0x000fe20000000003 */
[----:B------:R-:W4:Y:S01]  /*9f1b0*/  LDL.LU R18, [R1+0xe20] ;  /* 0x000e200001127983 */ /* 0x000f220000300800 */
[----:B------:R-:W-:Y:S01]  /*9f1c0*/  PRMT R15, R0, 0x4210, R26 ;  /* 0x00004210000f7816 */ /* 0x000fe2000000001a */
[----:B------:R-:W-:Y:S06]  /*9f1d0*/  BAR.SYNC.DEFER_BLOCKING 0x0 ;  /* 0x0000000000007b1d */ /* 0x000fec0000010000 */
[----:B------:R-:W4:Y:S04]  /*9f1e0*/  LDL.LU R3, [R1+0xe24] ;  /* 0x000e240001037983 */ /* 0x000f280000300800 */
[----:B------:R-:W4:Y:S04]  /*9f1f0*/  LDL.LU R2, [R1+0xe28] ;  /* 0x000e280001027983 */ /* 0x000f280000300800 */
[----:B------:R-:W4:Y:S04]  /*9f200*/  LDL.LU R6, [R1+0xe2c] ;  /* 0x000e2c0001067983 */ /* 0x000f280000300800 */
[----:B------:R-:W-:Y:S01]  /*9f210*/  STL [R1+0x3f38], R25 ;  /* 0x003f381901007387 */ /* 0x000fe20000100800 */
[----:B--2---:R-:W-:-:S02]  /*9f220*/  F2FP.SATFINITE.E5M2.F32.PACK_AB_MERGE_C R5, R5, R4, RZ ;  /* 0x000000040505723e */ /* 0x004fc400048060ff */
[----:B---3--:R-:W-:Y:S01]  /*9f230*/  F2FP.SATFINITE.E5M2.F32.PACK_AB_MERGE_C R4, R8, R7, RZ ;  /* 0x000000070804723e */ /* 0x008fe200048060ff */
[----:B----4-:R0:W-:Y:S04]  /*9f240*/  STSM.16.M88.4 [R19], R12 ;  /* 0x0000000c13007844 */ /* 0x0101e80000000200 */
[----:B0-----:R-:W2:Y:S04]  /*9f250*/  LDL.LU.64 R12, [R1+0x3fc0] ;  /* 0x003fc000010c7983 */ /* 0x001ea80000300a00 */
[----:B------:R0:W-:Y:S04]  /*9f260*/  STL [R1+0x3f74], R26 ;  /* 0x003f741a01007387 */ /* 0x0001e80000100800 */
[----:B------:R1:W-:Y:S04]  /*9f270*/  STL [R1+0x3f54], R29 ;  /* 0x003f541d01007387 */ /* 0x0003e80000100800 */
[----:B0-----:R-:W3:Y:S04]  /*9f280*/  LDL.LU R26, [R1+0xb54] ;  /* 0x000b5400011a7983 */ /* 0x001ee80000300800 */
[----:B------:R-:W4:Y:S04]  /*9f290*/  LDL.LU R25, [R1+0xb5c] ;  /* 0x000b5c0001197983 */ /* 0x000f280000300800 */
[----:B------:R-:W2:Y:S04]  /*9f2a0*/  LDL.LU R7, [R1+0xa64] ;  /* 0x000a640001077983 */ /* 0x000ea80000300800 */
[----:B------:R-:W2:Y:S04]  /*9f2b0*/  LDL.LU R22, [R1+0xa6c] ;  /* 0x000a6c0001167983 */ /* 0x000ea80000300800 */
[----:B-1----:R-:W2:Y:S04]  /*9f2c0*/  LDL.LU R29, [R1+0x790] ;  /* 0x00079000011d7983 */ /* 0x002ea80000300800 */
[----:B------:R-:W2:Y:S04]  /*9f2d0*/  LDL.LU R27, [R1+0x794] ;  /* 0x00079400011b7983 */ /* 0x000ea80000300800 */
[----:B------:R-:W2:Y:S04]  /*9f2e0*/  LDL.LU R24, [R1+0x79c] ;  /* 0x00079c0001187983 */ /* 0x000ea80000300800 */
[----:B------:R-:W2:Y:S04]  /*9f2f0*/  LDL.LU R23, [R1+0x6a4] ;  /* 0x0006a40001177983 */ /* 0x000ea80000300800 */
[----:B--2---:R0:W-:Y:S04]  /*9f300*/  STL.64 [R1+0x3fa0], R22 ;  /* 0x003fa01601007387 */ /* 0x0041e80000100a00 */
[----:B0-----:R-:W4:Y:S04]  /*9f310*/  LDL.LU R22, [R1+0xb58] ;  /* 0x000b580001167983 */ /* 0x001f280000300800 */
[----:B------:R-:W2:Y:S04]  /*9f320*/  LDL.LU R23, [R1+0x40] ;  /* 0x0000400001177983 */ /* 0x000ea80000300800 */
[----:B------:R-:W3:Y:S04]  /*9f330*/  LDL.LU R8, [R1+0x6ac] ;  /* 0x0006ac0001087983 */ /* 0x000ee80000300800 */
[----:B------:R-:W3:Y:S04]  /*9f340*/  LDL.LU R21, [R1+0x404] ;  /* 0x0004040001157983 */ /* 0x000ee80000300800 */
[----:B------:R0:W-:Y:S04]  /*9f350*/  STL.64 [R1+0x3f80], R4 ;  /* 0x003f800401007387 */ /* 0x0001e80000100a00 */
[----:B0-----:R-:W3:Y:S04]  /*9f360*/  LDL.LU R4, [R1+0x400] ;  /* 0x0004000001047983 */ /* 0x001ee80000300800 */
[----:B------:R-:W3:Y:S01]  /*9f370*/  LDL.LU R5, [R1+0x3c] ;  /* 0x00003c0001057983 */ /* 0x000ee20000300800 */
[----:B------:R-:W-:-:S02]  /*9f380*/  F2FP.SATFINITE.E5M2.F32.PACK_AB_MERGE_C R3, R3, R18, RZ ;  /* 0x000000120303723e */ /* 0x000fc400048060ff */
[----:B------:R-:W-:Y:S02]  /*9f390*/  F2FP.SATFINITE.E5M2.F32.PACK_AB_MERGE_C R2, R6, R2, RZ ;  /* 0x000000020602723e */ /* 0x000fe400048060ff */
[----:B--2---:R-:W-:Y:S02]  /*9f3a0*/  SHF.R.S32.HI R0, RZ, 0x1f, R23 ;  /* 0x0000001fff007819 */ /* 0x004fe40000011417 */
[----:B------:R-:W-:-:S05]  /*9f3b0*/  IADD3 R14, P3, PT, R23, R9, RZ ;  /* 0x00000009170e7210 */ /* 0x000fca0007f7e0ff */
[----:B------:R-:W-:Y:S01]  /*9f3c0*/  IMAD.X R15, R0, 0x1, R10, P3 ;  /* 0x00000001000f7824 */ /* 0x000fe200018e060a */
[----:B---3--:R0:W-:Y:S04]  /*9f3d0*/  STL.64 [R1+0x3fb0], R4 ;  /* 0x003fb00401007387 */ /* 0x0081e80000100a00 */
[----:B0-----:R-:W2:Y:S04]  /*9f3e0*/  LDL.LU R5, [R1+0xb50] ;  /* 0x000b500001057983 */ /* 0x001ea80000300800 */
[----:B------:R0:W-:Y:S04]  /*9f3f0*/  STL.64 [R1+0x3f88], R2 ;  /* 0x003f880201007387 */ /* 0x0001e80000100a00 */
[----:B------:R1:W-:Y:S04]  /*9f400*/  STL.64 [R1+0x2050], R14 ;  /* 0x0020500e01007387 */ /* 0x0003e80000100a00 */
[----:B0-----:R-:W3:Y:S04]  /*9f410*/  LDL.LU R2, [R1+0x6a0] ;  /* 0x0006a00001027983 */ /* 0x001ee80000300800 */
[----:B------:R-:W2:Y:S01]  /*9f420*/  LDL.LU R3, [R1+0x6a8] ;  /* 0x0006a80001037983 */ /* 0x000ea20000300800 */
[----:B-1----:R-:W-:-:S03]  /*9f430*/  IADD3 R14, P3, PT, R23, R11, RZ ;  /* 0x0000000b170e7210 */ /* 0x002fc60007f7e0ff */
[----:B--2---:R0:W-:Y:S04]  /*9f440*/  STL [R1+0x3f90], R3 ;  /* 0x003f900301007387 */ /* 0x0041e80000100800 */
[----:B0-----:R-:W3:Y:S01]  /*9f450*/  LDL.LU R3, [R1+0x798] ;  /* 0x0007980001037983 */ /* 0x001ee20000300800 */
[----:B------:R-:W-:-:S03]  /*9f460*/  IMAD.X R15, R0, 0x1, R12, P3 ;  /* 0x00000001000f7824 */ /* 0x000fc600018e060c */
[----:B---3--:R0:W-:Y:S04]  /*9f470*/  STL.64 [R1+0x3f98], R2 ;  /* 0x003f980201007387 */ /* 0x0081e80000100a00 */
[----:B0-----:R-:W2:Y:S04]  /*9f480*/  LDL.LU R2, [R1+0xa60] ;  /* 0x000a600001027983 */ /* 0x001ea80000300800 */
[----:B------:R-:W3:Y:S04]  /*9f490*/  LDL.LU R3, [R1+0xa68] ;  /* 0x000a680001037983 */ /* 0x000ee80000300800 */
[----:B------:R-:W2:Y:S04]  /*9f4a0*/  LDL.LU R18, [R1+0x40c] ;  /* 0x00040c0001127983 */ /* 0x000ea80000300800 */
[----:B------:R-:W2:Y:S04]  /*9f4b0*/  LDL.LU R17, [R1+0x204] ;  /* 0x0002040001117983 */ /* 0x000ea80000300800 */
[----:B------:R-:W2:Y:S04]  /*9f4c0*/  LDL.LU R28, [R1+0x208] ;  /* 0x00020800011c7983 */ /* 0x000ea80000300800 */
[----:B------:R-:W2:Y:S04]  /*9f4d0*/  LDL.LU R6, [R1+0x20c] ;  /* 0x00020c0001067983 */ /* 0x000ea80000300800 */
[----:B------:R0:W-:Y:S04]  /*9f4e0*/  STL.64 [R1+0x2008], R14 ;  /* 0x0020080e01007387 */ /* 0x0001e80000100a00 */
[----:B0-----:R-:W2:Y:S01]  /*9f4f0*/  LDL.LU.64 R14, [R1+0x3fb8] ;  /* 0x003fb800010e7983 */ /* 0x001ea20000300a00 */
[----:B------:R-:W-:-:S02]  /*9f500*/  IADD3 R4, P3, PT, R23, R13, RZ ;  /* 0x0000000d17047210 */ /* 0x000fc40007f7e0ff */
[----:B------:R-:W-:Y:S02]  /*9f510*/  F2FP.SATFINITE.E5M2.F32.PACK_AB_MERGE_C R26, R26, R5, RZ ;  /* 0x000000051a1a723e */ /* 0x000fe400048060ff */
[----:B----4-:R-:W-:Y:S01]  /*9f520*/  F2FP.SATFINITE.E5M2.F32.PACK_AB_MERGE_C R25, R25, R22, RZ ;  /* 0x000000161919723e */ /* 0x010fe200048060ff */
[----:B--2---:R-:W-:Y:S01]  /*9f530*/  IMAD.X R5, R0, 0x1, R14, P3 ;  /* 0x0000000100057824 */ /* 0x004fe200018e060e */
[----:B------:R-:W-:-:S04]  /*9f540*/  IADD3 R22, P3, PT, R23, R15, RZ ;  /* 0x0000000f17167210 */ /* 0x000fc80007f7e0ff */
[----:B------:R0:W-:Y:S01]  /*9f550*/  STL.64 [R1+0x1fe0], R4 ;  /* 0x001fe00401007387 */ /* 0x0001e20000100a00 */
[----:B------:R-:W-:-:S03]  /*9f560*/  IMAD.X R23, R0, 0x1, R16, P3 ;  /* 0x0000000100177824 */ /* 0x000fc600018e0610 */
[----:B0-----:R-:W2:Y:S04]  /*9f570*/  LDL.LU.64 R4, [R1+0x3fb0] ;  /* 0x003fb00001047983 */ /* 0x001ea80000300a00 */
[----:B------:R-:W4:Y:S04]  /*9f580*/  LDL.LU R0, [R1+0x3fa8] ;  /* 0x003fa80001007983 */ /* 0x000f280000300800 */
[----:B------:R0:W-:Y:S04]  /*9f590*/  STL.64 [R1+0x1fd8], R22 ;  /* 0x001fd81601007387 */ /* 0x0001e80000100a00 */
[----:B0-----:R-:W3:Y:S01]  /*9f5a0*/  LDL.LU.64 R22, [R1+0x3fa0] ;  /* 0x003fa00001167983 */ /* 0x001ee20000300a00 */
[----:B------:R-:W-:-:S02]  /*9f5b0*/  F2FP.SATFINITE.E5M2.F32.PACK_AB_MERGE_C R7, R7, R2, RZ ;  /* 0x000000020707723e */ /* 0x000fc400048060ff */
[----:B------:R-:W-:Y:S02]  /*9f5c0*/  F2FP.SATFINITE.E5M2.F32.PACK_AB_MERGE_C R27, R27, R29, RZ ;  /* 0x0000001d1b1b723e */ /* 0x000fe400048060ff */
[----:B--2---:R-:W-:Y:S02]  /*9f5d0*/  SHF.R.S32.HI R29, RZ, 0x1f, R5 ;  /* 0x0000001fff1d7819 */ /* 0x004fe40000011405 */
[----:B------:R-:W-:Y:S02]  /*9f5e0*/  IADD3 R2, P3, PT, R5, R9, RZ ;  /* 0x0000000905027210 */ /* 0x000fe40007f7e0ff */
[----:B---3--:R-:W-:-:S03]  /*9f5f0*/  F2FP.SATFINITE.E5M2.F32.PACK_AB_MERGE_C R22, R22, R3, RZ ;  /* 0x000000031616723e */ /* 0x008fc600048060ff */
        /* <DEDUP_REMOVED lines=8> */
[----:B0-----:R-:W2:Y:S01]  /*9f680*/  LDL.LU R3, [R1+0x3f90] ;  /* 0x003f900001037983 */ /* 0x001ea20000300800 */
[----:B------:R-:W-:Y:S02]  /*9f690*/  IADD3 R2, P3, PT, R5, R13, RZ ;  /* 0x0000000d05027210 */ /* 0x000fe40007f7e0ff */
[----:B------:R-:W-:Y:S01]  /*9f6a0*/  F2FP.SATFINITE.E5M2.F32.PACK_AB_MERGE_C R21, R21, R4, RZ ;  /* 0x000000041515723e */ /* 0x000fe200048060ff */
[----:B------:R0:W-:Y:S04]  /*9f6b0*/  STL [R1+0x3f68], R13 ;  /* 0x003f680d01007387 */ /* 0x0001e80000100800 */
[----:B0-----:R-:W3:Y:S01]  /*9f6c0*/  LDL.LU R13, [R1+0x200] ;  /* 0x00020000010d7983 */ /* 0x001ee20000300800 */
[----:B--2---:R-:W-:Y:S01]  /*9f6d0*/  F2FP.SATFINITE.E5M2.F32.PACK_AB_MERGE_C R8, R8, R3, RZ ;  /* 0x000000030808723e */ /* 0x004fe200048060ff */
[----:B------:R-:W-:Y:S01]  /*9f6e0*/  IMAD.X R3, R29, 0x1, R14, P3 ;  /* 0x000000011d037824 */ /* 0x000fe200018e060e */
[----:B------:R-:W-:-:S04]  /*9f6f0*/  IADD3 R4, P3, PT, R5, R15, RZ ;  /* 0x0000000f05047210 */ /* 0x000fc80007f7e0ff */
[----:B------:R0:W-:Y:S01]  /*9f700*/  STL.64 [R1+0x1e20], R2 ;  /* 0x001e200201007387 */ /* 0x0001e20000100a00 */
[----:B------:R-:W-:-:S03]  /*9f710*/  IMAD.X R5, R29, 0x1, R16, P3 ;  /* 0x000000011d057824 */ /* 0x000fc600018e0610 */
[----:B0-----:R-:W2:Y:S04]  /*9f720*/  LDL.LU.64 R2, [R1+0x3f88] ;  /* 0x003f880001027983 */ /* 0x001ea80000300a00 */
[----:B------:R0:W-:Y:S04]  /*9f730*/  STL [R1+0x3f6c], R14 ;  /* 0x003f6c0e01007387 */ /* 0x0001e80000100800 */
[----:B0-----:R-:W4:Y:S04]  /*9f740*/  LDL.LU R14, [R1+0x408] ;  /* 0x00040800010e7983 */ /* 0x001f280000300800 */
[----:B------:R-:W-:Y:S04]  /*9f750*/  STL [R1+0x3f70], R15 ;  /* 0x003f700f01007387 */ /* 0x000fe80000100800 */
[----:B------:R0:W-:Y:S04]  /*9f760*/  STL.64 [R1+0x1e18], R4 ;  /* 0x001e180401007387 */ /* 0x0001e80000100a00 */
[----:B0-----:R-:W4:Y:S04]  /*9f770*/  LDL.LU.64 R4, [R1+0x3f80] ;  /* 0x003f800001047983 */ /* 0x001f280000300a00 */
[----:B------:R-:W4:Y:S01]  /*9f780*/  LDL.LU R29, [R1+0x48] ;  /* 0x00004800011d7983 */ /* 0x000f220000300800 */
[----:B---3--:R-:W-:-:S02]  /*9f790*/  F2FP.SATFINITE.E5M2.F32.PACK_AB_MERGE_C R17, R17, R13, RZ ;  /* 0x0000000d1111723e */ /* 0x008fc400048060ff */
[----:B------:R-:W-:Y:S02]  /*9f7a0*/  LOP3.LUT R13, R26, 0xffff, RZ, 0xc0, !PT ;  /* 0x0000ffff1a0d7812 */ /* 0x000fe400078ec0ff */
[----:B------:R-:W-:Y:S02]  /*9f7b0*/  LOP3.LUT R27, R27, 0xffff, RZ, 0xc0, !PT ;  /* 0x0000ffff1b1b7812 */ /* 0x000fe400078ec0ff */
[----:B------:R-:W-:Y:S01]  /*9f7c0*/  LOP3.LUT R24, R24, 0xffff, RZ, 0xc0, !PT ;  /* 0x0000ffff18187812 */ /* 0x000fe200078ec0ff */
[----:B------:R-:W-:Y:S01]  /*9f7d0*/  STL [R1+0x94], R13 ;  /* 0x0000940d01007387 */ /* 0x000fe20000100800 */
[----:B------:R-:W-:-:S03]  /*9f7e0*/  LOP3.LUT R23, R23, 0xffff, RZ, 0xc0, !PT ;  /* 0x0000ffff17177812 */ /* 0x000fc600078ec0ff */
[----:B------:R0:W-:Y:S01]  /*9f7f0*/  STL [R1+0x3ef0], R27 ;  /* 0x003ef01b01007387 */ /* 0x0001e20000100800 */
[----:B------:R-:W-:-:S03]  /*9f800*/  LOP3.LUT R7, R7, 0xffff, RZ, 0xc0, !PT ;  /* 0x0000ffff07077812 */ /* 0x000fc600078ec0ff */
[----:B------:R1:W-:Y:S01]  /*9f810*/  STL [R1+0x3f20], R24 ;  /* 0x003f201801007387 */ /* 0x0003e20000100800 */
[----:B------:R-:W-:Y:S02]  /*9f820*/  LOP3.LUT R8, R8, 0xffff, RZ, 0xc0, !PT ;  /* 0x0000ffff08087812 */ /* 0x000fe400078ec0ff */
[----:B------:R-:W-:Y:S02]  /*9f830*/  LOP3.LUT R22, R22, 0xffff, RZ, 0xc0, !PT ;  /* 0x0000ffff16167812 */ /* 0x000fe400078ec0ff */
[----:B------:R-:W-:Y:S02]  /*9f840*/  F2FP.SATFINITE.E5M2.F32.PACK_AB_MERGE_C R6, R6, R28, RZ ;  /* 0x0000001c0606723e */ /* 0x000fe400048060ff */
[----:B------:R-:W-:Y:S02]  /*9f850*/  LOP3.LUT R21, R21, 0xffff, RZ, 0xc0, !PT ;  /* 0x0000ffff15157812 */ /* 0x000fe400078ec0ff */
[----:B------:R-:W-:Y:S02]  /*9f860*/  LOP3.LUT R17, R17, 0xffff, RZ, 0xc0, !PT ;  /* 0x0000ffff11117812 */ /* 0x000fe400078ec0ff */
[----:B------:R-:W-:-:S02]  /*9f870*/  LOP3.LUT R6, R6, 0xffff, RZ, 0xc0, !PT ;  /* 0x0000ffff06067812 */ /* 0x000fc400078ec0ff */
[----:B--2---:R-:W-:Y:S02]  /*9f880*/  LOP3.LUT R3, R3, 0xffff, RZ, 0xc0, !PT ;  /* 0x0000ffff03037812 */ /* 0x004fe400078ec0ff */
[----:B------:R-:W-:Y:S02]  /*9f890*/  LOP3.LUT R2, R2, 0xffff, RZ, 0xc0, !PT ;  /* 0x0000ffff02027812 */ /* 0x000fe400078ec0ff */
[----:B----4-:R-:W-:Y:S02]  /*9f8a0*/  F2FP.SATFINITE.E5M2.F32.PACK_AB_MERGE_C R18, R18, R14, RZ ;  /* 0x0000000e1212723e */ /* 0x010fe400048060ff */
[----:B------:R-:W-:Y:S02]  /*9f8b0*/  PRMT R14, R27, 0x3340, R0 ;  /* 0x000033401b0e7816 */ /* 0x000fe40000000000 */
[----:B0-----:R-:W-:Y:S02]  /*9f8c0*/  LOP3.LUT R27, R25, 0xffff, RZ, 0xc0, !PT ;  /* 0x0000ffff191b7812 */ /* 0x001fe400078ec0ff */
[----:B------:R-:W-:-:S02]  /*9f8d0*/  LOP3.LUT R5, R5, 0xffff, RZ, 0xc0, !PT ;  /* 0x0000ffff05057812 */ /* 0x000fc400078ec0ff */
[----:B------:R-:W-:Y:S02]  /*9f8e0*/  LOP3.LUT R4, R4, 0xffff, RZ, 0xc0, !PT ;  /* 0x0000ffff04047812 */ /* 0x000fe400078ec0ff */
[----:B------:R-:W-:-:S03]  /*9f8f0*/  PRMT R13, R5, 0x3340, R13 ;  /* 0x00003340050d7816 */ /* 0x000fc6000000000d */
[----:B------:R0:W-:Y:S01]  /*9f900*/  STL.64 [R1+0x3f78], R4 ;  /* 0x003f780401007387 */ /* 0x0001e20000100a00 */
[----:B------:R-:W-:Y:S02]  /*9f910*/  PRMT R26, R13, 0x5410, R14 ;  /* 0x000054100d1a7816 */ /* 0x000fe4000000000e */
[----:B------:R-:W-:Y:S02]  /*9f920*/  PRMT R14, R24, 0x3340, R0 ;  /* 0x00003340180e7816 */ /* 0x000fe40000000000 */
[----:B------:R-:W-:Y:S01]  /*9f930*/  PRMT R13, R4, 0x3340, R27 ;  /* 0x00003340040d7816 */ /* 0x000fe2000000001b */
[----:B-1----:R-:W2:Y:S03]  /*9f940*/  LDL.LU R24, [R1+0x248] ;  /* 0x0002480001187983 */ /* 0x002ea60000300800 */
[----:B------:R-:W-:Y:S02]  /*9f950*/  PRMT R15, R13, 0x5410, R14 ;  /* 0x000054100d0f7816 */ /* 0x000fe4000000000e */
[----:B0-----:R-:W-:-:S02]  /*9f960*/  PRMT R5, R23, 0x3340, R0 ;  /* 0x0000334017057816 */ /* 0x001fc40000000000 */
[----:B------:R-:W-:-:S04]  /*9f970*/  PRMT R4, R3, 0x3340, R7 ;  /* 0x0000334003047816 */ /* 0x000fc80000000007 */
[----:B------:R-:W-:Y:S02]  /*9f980*/  PRMT R14, R4, 0x5410, R5 ;  /* 0x00005410040e7816 */ /* 0x000fe40000000005 */
[----:B------:R-:W-:Y:S02]  /*9f990*/  PRMT R5, R8, 0x3340, R0 ;  /* 0x0000334008057816 */ /* 0x000fe40000000000 */
[----:B------:R-:W-:Y:S02]  /*9f9a0*/  PRMT R4, R2, 0x3340, R22 ;  /* 0x0000334002047816 */ /* 0x000fe40000000016 */
[----:B------:R-:W-:Y:S02]  /*9f9b0*/  SHF.R.S32.HI R28, RZ, 0x1f, R29 ;  /* 0x0000001fff1c7819 */ /* 0x000fe4000001141d */
[----:B------:R-:W-:Y:S02]  /*9f9c0*/  PRMT R13, R4, 0x5410, R5 ;  /* 0x00005410040d7816 */ /* 0x000fe40000000005 */
[----:B------:R-:W-:-:S05]  /*9f9d0*/  IADD3 R4, P3, PT, R29, R9, RZ ;  /* 0x000000091d047210 */ /* 0x000fca0007f7e0ff */
[----:B------:R-:W-:-:S05]  /*9f9e0*/  IMAD.X R5, R28, 0x1, R10, P3 ;  /* 0x000000011c057824 */ /* 0x000fca00018e060a */
[----:B------:R0:W-:Y:S04]  /*9f9f0*/  STL.64 [R1+0x19b8], R4 ;  /* 0x0019b80401007387 */ /* 0x0001e80000100a00 */
[----:B------:R-:W-:Y:S01]  /*9fa00*/  STL.64 [R1+0x3f60], R10 ;  /* 0x003f600a01007387 */ /* 0x000fe20000100a00 */
[----:B0-----:R-:W-:-:S03]  /*9fa10*/  IADD3 R4, P3, PT, R29, R11, RZ ;  /* 0x0000000b1d047210 */ /* 0x001fc60007f7e0ff */
[----:B------:R0:W-:Y:S02]  /*9fa20*/  STL.64 [R1+0x3f58], R8 ;  /* 0x003f580801007387 */ /* 0x0001e40000100a00 */
[----:B------:R-:W-:-:S05]  /*9fa30*/  IMAD.X R5, R28, 0x1, R12, P3 ;  /* 0x000000011c057824 */ /* 0x000fca00018e060c */
[----:B------:R1:W-:Y:S01]  /*9fa40*/  STL.64 [R1+0x19d8], R4 ;  /* 0x0019d80401007387 */ /* 0x0003e20000100a00 */
[----:B0-----:R-:W-:Y:S02]  /*9fa50*/  PRMT R8, R26, 0x4210, R21 ;  /* 0x000042101a087816 */ /* 0x001fe40000000015 */
[----:B------:R-:W-:Y:S01]  /*9fa60*/  LOP3.LUT R18, R18, 0xffff, RZ, 0xc0, !PT ;  /* 0x0000ffff12127812 */ /* 0x000fe200078ec0ff */
[----:B-1----:R-:W3:Y:S04]  /*9fa70*/  LDL.LU.64 R4, [R1+0x3f78] ;  /* 0x003f780001047983 */ /* 0x002ee80000300a00 */
[----:B------:R-:W4:Y:S04]  /*9fa80*/  LDL.LU R25, [R1+0x264] ;  /* 0x0002640001197983 */ /* 0x000f280000300800 */
[----:B------:R-:W2:Y:S01]  /*9fa90*/  LDL.LU R26, [R1+0x3f74] ;  /* 0x003f7400011a7983 */ /* 0x000ea20000300800 */
[----:B------:R-:W-:-:S02]  /*9faa0*/  PRMT R9, R15, 0x4210, R18 ;  /* 0x000042100f097816 */ /* 0x000fc40000000012 */
[----:B------:R-:W-:Y:S01]  /*9fab0*/  PRMT R10, R14, 0x4210, R17 ;  /* 0x000042100e0a7816 */ /* 0x000fe20000000011 */
[----:B------:R-:W3:Y:S01]  /*9fac0*/  LDL.LU R15, [R1+0x3f70] ;  /* 0x003f7000010f7983 */ /* 0x000ee20000300800 */
[----:B------:R-:W-:-:S03]  /*9fad0*/  PRMT R11, R13, 0x4210, R6 ;  /* 0x000042100d0b7816 */ /* 0x000fc60000000006 */
[----:B------:R-:W3:Y:S04]  /*9fae0*/  LDL.LU R14, [R1+0x3f6c] ;  /* 0x003f6c00010e7983 */ /* 0x000ee80000300800 */
[----:B------:R-:W3:Y:S04]  /*9faf0*/  LDL.LU R13, [R1+0x3f68] ;  /* 0x003f6800010d7983 */ /* 0x000ee80000300800 */
[----:B------:R0:W-:Y:S04]  /*9fb00*/  STSM.16.M88.4 [R19+0x200], R8 ;  /* 0x0002000813007844 */ /* 0x0001e80000000200 */
[----:B0-----:R-:W3:Y:S04]  /*9fb10*/  LDL.LU.64 R10, [R1+0x3f60] ;  /* 0x003f6000010a7983 */ /* 0x001ee80000300a00 */
[----:B------:R-:W3:Y:S04]  /*9fb20*/  LDL.LU.64 R8, [R1+0x3f58] ;  /* 0x003f580001087983 */ /* 0x000ee80000300a00 */
[----:B------:R0:W-:Y:S04]  /*9fb30*/  STL.64 [R1+0x3f40], R18 ;  /* 0x003f401201007387 */ /* 0x0001e80000100a00 */
[----:B0-----:R-:W3:Y:S01]  /*9fb40*/  LDL.LU R19, [R1+0x268] ;  /* 0x0002680001137983 */ /* 0x001ee20000300800 */
[----:B------:R-:W-:Y:S06]  /*9fb50*/  BAR.SYNC.DEFER_BLOCKING 0x0 ;  /* 0x0000000000007b1d */ /* 0x000fec0000010000 */
[----:B--2---:R0:W-:Y:S04]  /*9fb60*/  STL.64 [R1+0x3f30], R26 ;  /* 0x003f301a01007387 */ /* 0x0041e80000100a00 */
[----:B0-----:R-:W2:Y:S04]  /*9fb70*/  LDL.LU R26, [R1+0x22c] ;  /* 0x00022c00011a7983 */ /* 0x001ea80000300800 */
[----:B------:R-:W2:Y:S04]  /*9fb80*/  LDL.LU R27, [R1+0x44] ;  /* 0x00004400011b7983 */ /* 0x000ea80000300800 */
[----:B------:R0:W-:Y:S04]  /*9fb90*/  STL.64 [R1+0x3f28], R2 ;  /* 0x003f280201007387 */ /* 0x0001e80000100a00 */
[----:B0-----:R-:W4:Y:S04]  /*9fba0*/  LDL.LU R2, [R1+0x26c] ;  /* 0x00026c0001027983 */ /* 0x001f280000300800 */
[----:B------:R-:W4:Y:S04]  /*9fbb0*/  LDL.LU R3, [R1+0x278] ;  /* 0x0002780001037983 */ /* 0x000f280000300800 */
[----:B------:R0:W-:Y:S04]  /*9fbc0*/  STL.64 [R1+0x3f08], R6 ;  /* 0x003f080601007387 */ /* 0x0001e80000100a00 */
[----:B0-----:R-:W4:Y:S04]  /*9fbd0*/  LDL.LU R7, [R1+0x24c] ;  /* 0x00024c0001077983 */ /* 0x001f280000300800 */
[----:B---3--:R0:W-:Y:S02]  /*9fbe0*/  STL.64 [R1+0x3f00], R4 ;  /* 0x003f000401007387 */ /* 0x0081e40000100a00 */
[----:B0-----:R-:W-:-:S02]  /*9fbf0*/  IADD3 R4, P3, PT, R29, R13, RZ ;  /* 0x0000000d1d047210 */ /* 0x001fc40007f7e0ff */
[----:B------:R-:W-:Y:S03]  /*9fc00*/  STL.64 [R1+0x3ef8], R22 ;  /* 0x003ef81601007387 */ /* 0x000fe60000100a00 */
[----:B------:R-:W-:-:S05]  /*9fc10*/  IMAD.X R5, R28, 0x1, R14, P3 ;  /* 0x000000011c057824 */ /* 0x000fca00018e060e */
[----:B------:R0:W-:Y:S02]  /*9fc20*/  STL.64 [R1+0x19b0], R4 ;  /* 0x0019b00401007387 */ /* 0x0001e40000100a00 */
[----:B0-----:R-:W-:Y:S02]  /*9fc30*/  IADD3 R4, P3, PT, R29, R15, RZ ;  /* 0x0000000f1d047210 */ /* 0x001fe40007f7e0ff */
[----:B------:R-:W3:Y:S03]  /*9fc40*/  LDL.LU R29, [R1+0x3f54] ;  /* 0x003f5400011d7983 */ /* 0x000ee60000300800 */
[----:B------:R-:W-:Y:S01]  /*9fc50*/  IMAD.X R5, R28, 0x1, R16, P3 ;  /* 0x000000011c057824 */ /* 0x000fe200018e0610 */
[----:B------:R-:W-:Y:S04]  /*9fc60*/  STL.64 [R1+0x3f48], R14 ;  /* 0x003f480e01007387 */ /* 0x000fe80000100a00 */
[----:B------:R-:W3:Y:S04]  /*9fc70*/  LDL.LU R28, [R1+0x3f50] ;  /* 0x003f5000011c7983 */ /* 0x000ee80000300800 */
[----:B------:R0:W-:Y:S04]  /*9fc80*/  STL.64 [R1+0x19a8], R4 ;  /* 0x0019a80401007387 */ /* 0x0001e80000100a00 */
[----:B------:R-:W3:Y:S01]  /*9fc90*/  LDL.LU R18, [R1+0x270] ;  /* 0x0002700001127983 */ /* 0x000ee20000300800 */
[----:B0-----:R-:W-:-:S02]  /*9fca0*/  SHF.R.U32.HI R4, RZ, 0x8, R19 ;  /* 0x00000008ff047819 */ /* 0x001fc40000011613 */
[----:B------:R-:W-:Y:S01]  /*9fcb0*/  SHF.R.U32.HI R5, RZ, 0x8, R24 ;  /* 0x00000008ff057819 */ /* 0x000fe20000011618 */
[----:B------:R-:W3:Y:S01]  /*9fcc0*/  LDL.LU R19, [R1+0x274] ;  /* 0x0002740001137983 */ /* 0x000ee20000300800 */
[----:B------:R-:W-:Y:S02]  /*9fcd0*/  LOP3.LUT R4, R4, 0xffff, RZ, 0xc0, !PT ;  /* 0x0000ffff04047812 */ /* 0x000fe400078ec0ff */
[----:B------:R-:W-:Y:S01]  /*9fce0*/  LOP3.LUT R5, R5, 0xffff, RZ, 0xc0, !PT ;  /* 0x0000ffff05057812 */ /* 0x000fe200078ec0ff */
[----:B------:R-:W3:Y:S03]  /*9fcf0*/  LDL.LU R24, [R1+0x260] ;  /* 0x0002600001187983 */ /* 0x000ee60000300800 */
[----:B------:R-:W-:Y:S02]  /*9fd00*/  PRMT R4, R4, 0x3340, R5 ;  /* 0x0000334004047816 */ /* 0x000fe40000000005 */
[----:B--2---:R-:W-:-:S02]  /*9fd10*/  IADD3 R14, P3, PT, R27, R9, RZ ;  /* 0x000000091b0e7210 */ /* 0x004fc40007f7e0ff */
[----:B----4-:R-:W-:Y:S02]  /*9fd20*/  SHF.R.U32.HI R5, RZ, 0x8, R2 ;  /* 0x00000008ff057819 */ /* 0x010fe40000011602 */
[----:B------:R-:W-:Y:S02]  /*9fd30*/  SHF.R.U32.HI R2, RZ, 0x8, R25 ;  /* 0x00000008ff027819 */ /* 0x000fe40000011619 */
[----:B------:R-:W-:-:S05]  /*9fd40*/  SHF.R.S32.HI R25, RZ, 0x1f, R27 ;  /* 0x0000001fff197819 */ /* 0x000fca000001141b */
[----:B------:R-:W-:Y:S01]  /*9fd50*/  IMAD.X R15, R25, 0x1, R10, P3 ;  /* 0x00000001190f7824 */ /* 0x000fe200018e060a */
[----:B---3--:R-:W-:Y:S02]  /*9fd60*/  SHF.R.U32.HI R6, RZ, 0x8, R29 ;  /* 0x00000008ff067819 */ /* 0x008fe4000001161d */
[----:B------:R-:W2:Y:S04]  /*9fd70*/  LDL.LU R29, [R1+0x50] ;  /* 0x00005000011d7983 */ /* 0x000ea80000300800 */
[----:B------:R0:W-:Y:S04]  /*9fd80*/  STL.64 [R1+0x1978], R14 ;  /* 0x0019780e01007387 */ /* 0x0001e80000100a00 */
[----:B------:R-:W3:Y:S04]  /*9fd90*/  LDL.LU R22, [R1+0x318] ;  /* 0x0003180001167983 */ /* 0x000ee80000300800 */
[----:B------:R-:W4:Y:S01]  /*9fda0*/  LDL.LU R23, [R1+0x314] ;  /* 0x0003140001177983 */ /* 0x000f220000300800 */
[----:B0-----:R-:W-:-:S05]  /*9fdb0*/  IADD3 R14, P3, PT, R27, R11, RZ ;  /* 0x0000000b1b0e7210 */ /* 0x001fca0007f7e0ff */
[----:B------:R-:W-:-:S05]  /*9fdc0*/  IMAD.X R15, R25, 0x1, R12, P3 ;  /* 0x00000001190f7824 */ /* 0x000fca00018e060c */
[----:B------:R0:W-:Y:S04]  /*9fdd0*/  STL.64 [R1+0x1970], R14 ;  /* 0x0019700e01007387 */ /* 0x0001e80000100a00 */
[----:B0-----:R-:W2:Y:S01]  /*9fde0*/  LDL.LU.64 R14, [R1+0x3f48] ;  /* 0x003f4800010e7983 */ /* 0x001ea20000300a00 */
[----:B------:R-:W-:Y:S02]  /*9fdf0*/  LOP3.LUT R2, R2, 0xffff, RZ, 0xc0, !PT ;  /* 0x0000ffff02027812 */ /* 0x000fe400078ec0ff */
[----:B------:R-:W-:-:S04]  /*9fe00*/  LOP3.LUT R6, R6, 0xffff, RZ, 0xc0, !PT ;  /* 0x0000ffff06067812 */ /* 0x000fc800078ec0ff */
[----:B------:R-:W-:Y:S02]  /*9fe10*/  PRMT R2, R2, 0x3340, R6 ;  /* 0x0000334002027816 */ /* 0x000fe40000000006 */
[----:B------:R-:W-:Y:S02]  /*9fe20*/  SHF.R.U32.HI R6, RZ, 0x8, R7 ;  /* 0x00000008ff067819 */ /* 0x000fe40000011607 */
[----:B------:R-:W-:Y:S02]  /*9fe30*/  SHF.R.U32.HI R7, RZ, 0x8, R26 ;  /* 0x00000008ff077819 */ /* 0x000fe4000001161a */
[----:B------:R-:W-:Y:S02]  /*9fe40*/  LOP3.LUT R6, R6, 0xffff, RZ, 0xc0, !PT ;  /* 0x0000ffff06067812 */ /* 0x000fe400078ec0ff */
[----:B------:R-:W-:-:S04]  /*9fe50*/  LOP3.LUT R7, R7, 0xffff, RZ, 0xc0, !PT ;  /* 0x0000ffff07077812 */ /* 0x000fc800078ec0ff */
[----:B------:R-:W-:Y:S02]  /*9fe60*/  PRMT R6, R6, 0x3340, R7 ;  /* 0x0000334006067816 */ /* 0x000fe40000000007 */
[----:B------:R-:W-:Y:S02]  /*9fe70*/  SHF.R.U32.HI R7, RZ, 0x8, R18 ;  /* 0x00000008ff077819 */ /* 0x000fe40000011612 */
[----:B------:R-:W-:Y:S02]  /*9fe80*/  SHF.R.U32.HI R18, RZ, 0x8, R24 ;  /* 0x00000008ff127819 */ /* 0x000fe40000011618 */
[----:B------:R-:W-:Y:S02]  /*9fe90*/  LOP3.LUT R7, R7, 0xffff, RZ, 0xc0, !PT ;  /* 0x0000ffff07077812 */ /* 0x000fe400078ec0ff */
[----:B------:R-:W-:Y:S02]  /*9fea0*/  LOP3.LUT R18, R18, 0xffff, RZ, 0xc0, !PT ;  /* 0x0000ffff12127812 */ /* 0x000fe400078ec0ff */
[----:B------:R-:W-:-:S02]  /*9feb0*/  SHF.R.U32.HI R19, RZ, 0x8, R19 ;  /* 0x00000008ff137819 */ /* 0x000fc40000011613 */
[----:B------:R-:W-:Y:S02]  /*9fec0*/  PRMT R7, R7, 0x3340, R18 ;  /* 0x0000334007077816 */ /* 0x000fe40000000012 */
[----:B------:R-:W-:Y:S02]  /*9fed0*/  LOP3.LUT R19, R19, 0xffff, RZ, 0xc0, !PT ;  /* 0x0000ffff13137812 */ /* 0x000fe400078ec0ff */
[----:B------:R-:W-:Y:S02]  /*9fee0*/  IADD3 R18, P3, PT, R27, R13, RZ ;  /* 0x0000000d1b127210 */ /* 0x000fe40007f7e0ff */
[----:B------:R-:W-:-:S03]  /*9fef0*/  PRMT R24, R19, 0x3340, R0 ;  /* 0x0000334013187816 */ /* 0x000fc60000000000 */
[----:B--2---:R-:W-:Y:S01]  /*9ff00*/  IMAD.X R19, R25, 0x1, R14, P3 ;  /* 0x0000000119137824 */ /* 0x004fe200018e060e */
[----:B------:R-:W-:-:S04]  /*9ff10*/  IADD3 R26, P3, PT, R27, R15, RZ ;  /* 0x0000000f1b1a7210 */ /* 0x000fc80007f7e0ff */
[----:B------:R0:W-:Y:S01]  /*9ff20*/  STL.64 [R1+0x1968], R18 ;  /* 0x0019681201007387 */ /* 0x0001e20000100a00 */
[----:B------:R-:W-:-:S03]  /*9ff30*/  IMAD.X R27, R25, 0x1, R16, P3 ;  /* 0x00000001191b7824 */ /* 0x000fc600018e0610 */
[----:B0-----:R-:W2:Y:S04]  /*9ff40*/  LDL.LU.64 R18, [R1+0x3f40] ;  /* 0x003f400001127983 */ /* 0x001ea80000300a00 */
[----:B------:R0:W-:Y:S04]  /*9ff50*/  STL.64 [R1+0x3f18], R14 ;  /* 0x003f180e01007387 */ /* 0x0001e80000100a00 */
[----:B0-----:R-:W2:Y:S04]  /*9ff60*/  LDL.LU R15, [R1+0x31c] ;  /* 0x00031c00010f7983 */ /* 0x001ea80000300800 */
[----:B------:R0:W-:Y:S04]  /*9ff70*/  STL.64 [R1+0x3f10], R12 ;  /* 0x003f100c01007387 */ /* 0x0001e80000100a00 */
[----:B------:R-:W3:Y:S01]  /*9ff80*/  LDL.LU R25, [R1+0x3f38] ;  /* 0x003f380001197983 */ /* 0x000ee20000300800 */
[----:B------:R-:W-:-:S02]  /*9ff90*/  LOP3.LUT R5, R5, 0xffff, RZ, 0xc0, !PT ;  /* 0x0000ffff05057812 */ /* 0x000fc400078ec0ff */
[----:B0-----:R-:W-:Y:S02]  /*9ffa0*/  SHF.R.U32.HI R12, RZ, 0x8, R28 ;  /* 0x00000008ff0c7819 */ /* 0x001fe4000001161c */
[--C-:B------:R-:W-:Y:S02]  /*9ffb0*/  PRMT R5, R5, 0x3340, R0.reuse ;  /* 0x0000334005057816 */ /* 0x100fe40000000000 */
[----:B------:R-:W-:Y:S02]  /*9ffc0*/  LOP3.LUT R12, R12, 0xffff, RZ, 0xc0, !PT ;  /* 0x0000ffff0c0c7812 */ /* 0x000fe400078ec0ff */
[----:B------:R-:W-:Y:S02]  /*9ffd0*/  PRMT R4, R4, 0x5410, R5 ;  /* 0x0000541004047816 */ /* 0x000fe40000000005 */
[----:B------:R-:W-:-:S04]  /*9ffe0*/  PRMT R12, R12, 0x3340, R0 ;  /* 0x000033400c0c7816 */ /* 0x000fc80000000000 */
[----:B------:R-:W-:Y:S02]  /*9fff0*/  PRMT R7, R7, 0x5410, R12 ;  /* 0x0000541007077816 */ /* 0x000fe4000000000c */
[----:B------:R-:W-:-:S04]  /*a0000*/  SHF.R.U32.HI R3, RZ, 0x8, R3 ;  /* 0x00000008ff037819 */ /* 0x000fc80000011603 */
[----:B------:R-:W-:-:S04]  /*a0010*/  LOP3.LUT R3, R3, 0xffff, RZ, 0xc0, !PT ;  /* 0x0000ffff03037812 */ /* 0x000fc800078ec0ff */
[----:B------:R-:W-:Y:S02]  /*a0020*/  PRMT R3, R3, 0x3340, R0 ;  /* 0x0000334003037816 */ /* 0x000fe40000000000 */
[----:B------:R-:W-:Y:S02]  /*a0030*/  SHF.R.S32.HI R28, RZ, 0x1f, R29 ;  /* 0x0000001fff1c7819 */ /* 0x000fe4000001141d */
[----:B------:R-:W-:Y:S02]  /*a0040*/  PRMT R5, R2, 0x5410, R3 ;  /* 0x0000541002057816 */ /* 0x000fe40000000003 */
[----:B------:R-:W-:Y:S01]  /*a0050*/  IADD3 R2, P3, PT, R29, R9, RZ ;  /* 0x000000091d027210 */ /* 0x000fe20007f7e0ff */
[----:B------:R0:W-:Y:S04]  /*a0060*/  STL.64 [R1+0x1960], R26 ;  /* 0x0019601a01007387 */ /* 0x0001e80000100a00 */
[----:B------:R-:W-:Y:S01]  /*a0070*/  IMAD.X R3, R28, 0x1, R10, P3 ;  /* 0x000000011c037824 */ /* 0x000fe200018e060a */
[----:B------:R-:W-:Y:S01]  /*a0080*/  PRMT R6, R6, 0x5410, R24 ;  /* 0x0000541006067816 */ /* 0x000fe20000000018 */
[----:B0-----:R-:W4:Y:S04]  /*a0090*/  LDL.LU.64 R26, [R1+0x3f30] ;  /* 0x003f3000011a7983 */ /* 0x001f280000300a00 */
[----:B------:R0:W-:Y:S04]  /*a00a0*/  STL.64 [R1+0x1928], R2 ;  /* 0x0019280201007387 */ /* 0x0001e80000100a00 */
[----:B0-----:R-:W4:Y:S04]  /*a00b0*/  LDL.LU.64 R2, [R1+0x3f28] ;  /* 0x003f280001027983 */ /* 0x001f280000300a00 */
[----:B------:R-:W4:Y:S01]  /*a00c0*/  LDL.LU R24, [R1+0x3f20] ;  /* 0x003f200001187983 */ /* 0x000f220000300800 */
[----:B--2---:R-:W-:-:S03]  /*a00d0*/  PRMT R4, R4, 0x5210, R15 ;  /* 0x0000521004047816 */ /* 0x004fc6000000000f */
[----:B---3--:R-:W0:Y:S04]  /*a00e0*/  LDS.128 R12, [R25] ;  /* 0x00000000190c7984 */ /* 0x008e280000000c00 */
        /* <DEDUP_REMOVED lines=8> */
[----:B----4-:R-:W-:Y:S02]  /*a0170*/  PRMT R6, R6, 0x5210, R23 ;  /* 0x0000521006067816 */ /* 0x010fe40000000017 */
[----:B------:R-:W-:Y:S01]  /*a0180*/  PRMT R7, R7, 0x5210, R26 ;  /* 0x0000521007077816 */ /* 0x000fe2000000001a */
[----:B------:R-:W-:Y:S06]  /*a0190*/  BAR.SYNC.DEFER_BLOCKING 0x0 ;  /* 0x0000000000007b1d */ /* 0x000fec0000010000 */
[----:B------:R-:W4:Y:S04]  /*a01a0*/  LDL.LU R26, [R1+0x4c] ;  /* 0x00004c00011a7983 */ /* 0x000f280000300800 */
[----:B------:R0:W-:Y:S04]  /*a01b0*/  STSM.16.M88.4 [R19], R4 ;  /* 0x0000000413007844 */ /* 0x0001e80000000200 */
[----:B0-----:R-:W2:Y:S04]  /*a01c0*/  LDL.LU.64 R6, [R1+0x3f08] ;  /* 0x003f080001067983 */ /* 0x001ea80000300a00 */
[----:B------:R-:W2:Y:S04]  /*a01d0*/  LDL.LU.64 R4, [R1+0x3f00] ;  /* 0x003f000001047983 */ /* 0x000ea80000300a00 */
[----:B------:R0:W-:Y:S04]  /*a01e0*/  STL.64 [R1+0x3ee0], R18 ;  /* 0x003ee01201007387 */ /* 0x0001e80000100a00 */
[----:B0-----:R-:W4:Y:S01]  /*a01f0*/  LDL.LU R18, [R1+0x94] ;  /* 0x0000940001127983 */ /* 0x001f220000300800 */
[----:B------:R-:W-:-:S02]  /*a0200*/  IADD3 R22, P3, PT, R29, R11, RZ ;  /* 0x0000000b1d167210 */ /* 0x000fc40007f7e0ff */
[----:B------:R-:W-:-:S03]  /*a0210*/  SHF.R.U32.HI R19, RZ, 0x8, R27 ;  /* 0x00000008ff137819 */ /* 0x000fc6000001161b */
[----:B---3--:R-:W-:-:S05]  /*a0220*/  IMAD.X R23, R28, 0x1, R12, P3 ;  /* 0x000000011c177824 */ /* 0x008fca00018e060c */
[----:B------:R0:W-:Y:S04]  /*a0230*/  STL.64 [R1+0x18e0], R22 ;  /* 0x0018e01601007387 */ /* 0x0001e80000100a00 */
[----:B0-----:R-:W3:Y:S04]  /*a0240*/  LDL.LU.64 R22, [R1+0x3ef8] ;  /* 0x003ef80001167983 */ /* 0x001ee80000300a00 */
[----:B------:R-:W3:Y:S01]  /*a0250*/  LDL.LU R27, [R1+0x3ef0] ;  /* 0x003ef000011b7983 */ /* 0x000ee20000300800 */
[----:B------:R-:W-:Y:S02]  /*a0260*/  LOP3.LUT R19, R19, 0xffff, RZ, 0xc0, !PT ;  /* 0x0000ffff13137812 */ /* 0x000fe400078ec0ff */
[----:B--2---:R-:W-:-:S02]  /*a0270*/  SHF.R.U32.HI R5, RZ, 0x8, R5 ;  /* 0x00000008ff057819 */ /* 0x004fc40000011605 */
[----:B------:R-:W-:Y:S02]  /*a0280*/  SHF.R.U32.HI R4, RZ, 0x8, R4 ;  /* 0x00000008ff047819 */ /* 0x000fe40000011604 */
[----:B------:R-:W-:Y:S02]  /*a0290*/  LOP3.LUT R5, R5, 0xffff, RZ, 0xc0, !PT ;  /* 0x0000ffff05057812 */ /* 0x000fe400078ec0ff */
[----:B------:R-:W-:Y:S02]  /*a02a0*/  LOP3.LUT R4, R4, 0xffff, RZ, 0xc0, !PT ;  /* 0x0000ffff04047812 */ /* 0x000fe400078ec0ff */
[----:B----4-:R-:W-:-:S04]  /*a02b0*/  SHF.R.U32.HI R18, RZ, 0x8, R18 ;  /* 0x00000008ff127819 */ /* 0x010fc80000011612 */
[----:B------:R-:W-:Y:S02]  /*a02c0*/  LOP3.LUT R18, R18, 0xffff, RZ, 0xc0, !PT ;  /* 0x0000ffff12127812 */ /* 0x000fe400078ec0ff */
[----:B------:R-:W-:Y:S02]  /*a02d0*/  PRMT R4, R4, 0x3340, R19 ;  /* 0x0000334004047816 */ /* 0x000fe40000000013 */
[----:B------:R-:W-:Y:S02]  /*a02e0*/  PRMT R5, R5, 0x3340, R18 ;  /* 0x0000334005057816 */ /* 0x000fe40000000012 */
[----:B------:R-:W-:-:S03]  /*a02f0*/  IADD3 R18, P3, PT, R29, R13, RZ ;  /* 0x0000000d1d127210 */ /* 0x000fc60007f7e0ff */
[----:B------:R0:W-:Y:S02]  /*a0300*/  STL.64 [R1+0x3ee8], R4 ;  /* 0x003ee80401007387 */ /* 0x0001e40000100a00 */
[----:B------:R-:W-:Y:S01]  /*a0310*/  IMAD.X R19, R28, 0x1, R14, P3 ;  /* 0x000000011c137824 */ /* 0x000fe200018e060e */
[----:B0-----:R-:W-:-:S05]  /*a0320*/  IADD3 R4, P3, PT, R29, R15, RZ ;  /* 0x0000000f1d047210 */ /* 0x001fca0007f7e0ff */
[----:B------:R-:W-:-:S05]  /*a0330*/  IMAD.X R5, R28, 0x1, R16, P3 ;  /* 0x000000011c057824 */ /* 0x000fca00018e0610 */
[----:B------:R0:W-:Y:S01]  /*a0340*/  STL.64 [R1+0x1918], R4 ;  /* 0x0019180401007387 */ /* 0x0001e20000100a00 */
[----:B------:R-:W-:-:S03]  /*a0350*/  SHF.R.U32.HI R3, RZ, 0x8, R3 ;  /* 0x00000008ff037819 */ /* 0x000fc60000011603 */
[----:B------:R1:W-:Y:S01]  /*a0360*/  STL.64 [R1+0x1920], R18 ;  /* 0x0019201201007387 */ /* 0x0003e20000100a00 */
[----:B------:R-:W-:Y:S02]  /*a0370*/  LOP3.LUT R3, R3, 0xffff, RZ, 0xc0, !PT ;  /* 0x0000ffff03037812 */ /* 0x000fe400078ec0ff */
[----:B------:R-:W-:Y:S02]  /*a0380*/  SHF.R.S32.HI R28, RZ, 0x1f, R26 ;  /* 0x0000001fff1c7819 */ /* 0x000fe4000001141a */
[----:B0-----:R-:W-:-:S04]  /*a0390*/  SHF.R.U32.HI R5, RZ, 0x8, R24 ;  /* 0x00000008ff057819 */ /* 0x001fc80000011618 */
[----:B------:R-:W-:-:S04]  /*a03a0*/  LOP3.LUT R5, R5, 0xffff, RZ, 0xc0, !PT ;  /* 0x0000ffff05057812 */ /* 0x000fc800078ec0ff */
[----:B------:R-:W-:Y:S02]  /*a03b0*/  PRMT R24, R5, 0x3340, R0 ;  /* 0x0000334005187816 */ /* 0x000fe40000000000 */
[----:B------:R-:W-:-:S04]  /*a03c0*/  SHF.R.U32.HI R2, RZ, 0x8, R2 ;  /* 0x00000008ff027819 */ /* 0x000fc80000011602 */
[----:B------:R-:W-:Y:S02]  /*a03d0*/  LOP3.LUT R2, R2, 0xffff, RZ, 0xc0, !PT ;  /* 0x0000ffff02027812 */ /* 0x000fe400078ec0ff */
[----:B---3--:R-:W-:-:S04]  /*a03e0*/  SHF.R.U32.HI R4, RZ, 0x8, R27 ;  /* 0x00000008ff047819 */ /* 0x008fc8000001161b */
[----:B------:R-:W-:-:S04]  /*a03f0*/  LOP3.LUT R4, R4, 0xffff, RZ, 0xc0, !PT ;  /* 0x0000ffff04047812 */ /* 0x000fc800078ec0ff */
[----:B-1----:R-:W-:Y:S02]  /*a0400*/  PRMT R18, R4, 0x3340, R0 ;  /* 0x0000334004127816 */ /* 0x002fe40000000000 */
[----:B------:R-:W-:Y:S02]  /*a0410*/  SHF.R.U32.HI R4, RZ, 0x8, R7 ;  /* 0x00000008ff047819 */ /* 0x000fe40000011607 */
[----:B------:R-:W2:Y:S02]  /*a0420*/  LDL.LU R7, [R1+0x5c] ;  /* 0x00005c0001077983 */ /* 0x000ea40000300800 */
[----:B------:R-:W-:-:S04]  /*a0430*/  LOP3.LUT R4, R4, 0xffff, RZ, 0xc0, !PT ;  /* 0x0000ffff04047812 */ /* 0x000fc800078ec0ff */
[----:B------:R-:W-:Y:S02]  /*a0440*/  PRMT R3, R3, 0x3340, R4 ;  /* 0x0000334003037816 */ /* 0x000fe40000000004 */
[----:B------:R-:W-:-:S05]  /*a0450*/  IADD3 R4, P3, PT, R26, R9, RZ ;  /* 0x000000091a047210 */ /* 0x000fca0007f7e0ff */
[----:B------:R-:W-:-:S05]  /*a0460*/  IMAD.X R5, R28, 0x1, R10, P3 ;  /* 0x000000011c057824 */ /* 0x000fca00018e060a */
[----:B------:R0:W-:Y:S02]  /*a0470*/  STL.64 [R1+0x18b0], R4 ;  /* 0x0018b00401007387 */ /* 0x0001e40000100a00 */
[----:B0-----:R-:W-:Y:S02]  /*a0480*/  SHF.R.U32.HI R4, RZ, 0x8, R22 ;  /* 0x00000008ff047819 */ /* 0x001fe40000011616 */
[----:B------:R-:W-:Y:S02]  /*a0490*/  SHF.R.U32.HI R5, RZ, 0x8, R23 ;  /* 0x00000008ff057819 */ /* 0x000fe40000011617 */
[----:B------:R-:W-:Y:S02]  /*a04a0*/  LOP3.LUT R4, R4, 0xffff, RZ, 0xc0, !PT ;  /* 0x0000ffff04047812 */ /* 0x000fe400078ec0ff */
[----:B------:R-:W-:Y:S02]  /*a04b0*/  LOP3.LUT R5, R5, 0xffff, RZ, 0xc0, !PT ;  /* 0x0000ffff05057812 */ /* 0x000fe400078ec0ff */
[----:B------:R-:W-:-:S02]  /*a04c0*/  PRMT R2, R2, 0x3340, R4 ;  /* 0x0000334002027816 */ /* 0x000fc40000000004 */
[----:B------:R-:W-:Y:S02]  /*a04d0*/  IADD3 R4, P3, PT, R26, R11, RZ ;  /* 0x0000000b1a047210 */ /* 0x000fe40007f7e0ff */
[----:B------:R-:W-:-:S03]  /*a04e0*/  PRMT R23, R5, 0x3340, R0 ;  /* 0x0000334005177816 */ /* 0x000fc60000000000 */
[----:B------:R-:W-:-:S05]  /*a04f0*/  IMAD.X R5, R28, 0x1, R12, P3 ;  /* 0x000000011c057824 */ /* 0x000fca00018e060c */
[----:B------:R0:W-:Y:S04]  /*a0500*/  STL.64 [R1+0x18a8], R4 ;  /* 0x0018a80401007387 */ /* 0x0001e80000100a00 */
[----:B0-----:R-:W3:Y:S01]  /*a0510*/  LDL.LU.64 R4, [R1+0x3ee8] ;  /* 0x003ee80001047983 */ /* 0x001ee20000300a00 */
[----:B------:R-:W-:-:S04]  /*a0520*/  SHF.R.U32.HI R8, RZ, 0x8, R8 ;  /* 0x00000008ff087819 */ /* 0x000fc80000011608 */
[----:B------:R-:W-:-:S04]  /*a0530*/  LOP3.LUT R8, R8, 0xffff, RZ, 0xc0, !PT ;  /* 0x0000ffff08087812 */ /* 0x000fc800078ec0ff */
[----:B------:R-:W-:Y:S02]  /*a0540*/  PRMT R22, R8, 0x3340, R0 ;  /* 0x0000334008167816 */ /* 0x000fe40000000000 */
[----:B------:R-:W4:Y:S02]  /*a0550*/  LDL R8, [R1+0x58] ;  /* 0x0000580001087983 */ /* 0x000f240000100800 */
[----:B------:R-:W-:Y:S02]  /*a0560*/  PRMT R2, R2, 0x5410, R22 ;  /* 0x0000541002027816 */ /* 0x000fe40000000016 */
[----:B------:R2:W-:Y:S01]  /*a0570*/  STL [R1+0x3ea0], R0 ;  /* 0x003ea00001007387 */ /* 0x0005e20000100800 */
[----:B------:R-:W-:Y:S02]  /*a0580*/  PRMT R3, R3, 0x5410, R23 ;  /* 0x0000541003037816 */ /* 0x000fe40000000017 */
[----:B--2---:R-:W-:Y:S02]  /*a0590*/  SHF.R.S32.HI R0, RZ, 0x1f, R7 ;  /* 0x0000001fff007819 */ /* 0x004fe40000011407 */
[----:B---3--:R-:W-:-:S02]  /*a05a0*/  PRMT R5, R5, 0x5410, R18 ;  /* 0x0000541005057816 */ /* 0x008fc40000000012 */
[----:B------:R-:W-:-:S05]  /*a05b0*/  IADD3 R18, P3, PT, R26, R13, RZ ;  /* 0x0000000d1a127210 */ /* 0x000fca0007f7e0ff */
[----:B------:R-:W-:Y:S01]  /*a05c0*/  IMAD.X R19, R28, 0x1, R14, P3 ;  /* 0x000000011c137824 */ /* 0x000fe200018e060e */
[----:B------:R-:W-:-:S05]  /*a05d0*/  IADD3 R26, P3, PT, R26, R15, RZ ;  /* 0x0000000f1a1a7210 */ /* 0x000fca0007f7e0ff */
[----:B------:R-:W-:Y:S01]  /*a05e0*/  IMAD.X R27, R28, 0x1, R16, P3 ;  /* 0x000000011c1b7824 */ /* 0x000fe200018e0610 */
[C---:B------:R-:W-:Y:S01]  /*a05f0*/  IADD3 R22, P3, PT, R7.reuse, R9, RZ ;  /* 0x0000000907167210 */ /* 0x040fe20007f7e0ff */
[----:B------:R0:W-:Y:S04]  /*a0600*/  STL.64 [R1+0x18a0], R18 ;  /* 0x0018a01201007387 */ /* 0x0001e80000100a00 */
[----:B------:R-:W-:Y:S01]  /*a0610*/  IMAD.X R23, R0, 0x1, R10, P3 ;  /* 0x0000000100177824 */ /* 0x000fe200018e060a */
[----:B0-----:R-:W2:Y:S04]  /*a0620*/  LDL.LU.64 R18, [R1+0x3ee0] ;  /* 0x003ee00001127983 */ /* 0x001ea80000300a00 */
[----:B------:R-:W-:Y:S04]  /*a0630*/  STL.64 [R1+0x1898], R26 ;  /* 0x0018981a01007387 */ /* 0x000fe80000100a00 */
[----:B------:R0:W-:Y:S02]  /*a0640*/  STL.64 [R1+0x18d8], R22 ;  /* 0x0018d81601007387 */ /* 0x0001e40000100a00 */
[----:B0-----:R-:W-:-:S05]  /*a0650*/  IADD3 R22, P3, PT, R7, R11, RZ ;  /* 0x0000000b07167210 */ /* 0x001fca0007f7e0ff */
[----:B------:R-:W-:-:S05]  /*a0660*/  IMAD.X R23, R0, 0x1, R12, P3 ;  /* 0x0000000100177824 */ /* 0x000fca00018e060c */
[----:B------:R0:W-:Y:S04]  /*a0670*/  STL.64 [R1+0x1910], R22 ;  /* 0x0019101601007387 */ /* 0x0001e80000100a00 */
[----:B------:R-:W3:Y:S01]  /*a0680*/  LDL.LU R26, [R1+0xb0] ;  /* 0x0000b000011a7983 */ /* 0x000ee20000300800 */
[----:B------:R-:W-:Y:S02]  /*a0690*/  PRMT R2, R2, 0x5210, R6 ;  /* 0x0000521002027816 */ /* 0x000fe40000000006 */
[----:B------:R-:W-:Y:S02]  /*a06a0*/  PRMT R3, R3, 0x5210, R17 ;  /* 0x0000521003037816 */ /* 0x000fe40000000011 */
[----:B0-----:R-:W-:Y:S01]  /*a06b0*/  IADD3 R22, P3, PT, R7, R13, RZ ;  /* 0x0000000d07167210 */ /* 0x001fe20007f7e0ff */
[----:B------:R-:W-:-:S04]  /*a06c0*/  IMAD.MOV.U32 R27, RZ, RZ, R2 ;  /* 0x000000ffff1b7224 */ /* 0x000fc800078e0002 */
[----:B------:R-:W-:Y:S01]  /*a06d0*/  IMAD.X R23, R0, 0x1, R14, P3 ;  /* 0x0000000100177824 */ /* 0x000fe200018e060e */
[----:B------:R-:W-:Y:S02]  /*a06e0*/  IADD3 R2, P3, PT, R7, R15, RZ ;  /* 0x0000000f07027210 */ /* 0x000fe40007f7e0ff */
[----:B------:R-:W-:Y:S02]  /*a06f0*/  PRMT R5, R5, 0x5210, R21 ;  /* 0x0000521005057816 */ /* 0x000fe40000000015 */
[----:B------:R-:W-:-:S03]  /*a0700*/  PRMT R4, R4, 0x5410, R24 ;  /* 0x0000541004047816 */ /* 0x000fc60000000018 */
[----:B------:R-:W-:Y:S01]  /*a0710*/  IMAD.MOV.U32 R24, RZ, RZ, R5 ;  /* 0x000000ffff187224 */ /* 0x000fe200078e0005 */
[----:B--2---:R-:W-:Y:S01]  /*a0720*/  PRMT R4, R4, 0x5210, R18 ;  /* 0x0000521004047816 */ /* 0x004fe20000000012 */
[----:B---3--:R0:W-:Y:S04]  /*a0730*/  STL [R1+0x3edc], R26 ;  /* 0x003edc1a01007387 */ /* 0x0081e80000100800 */
[----:B------:R1:W-:Y:S01]  /*a0740*/  STL [R1+0x3ed8], R25 ;  /* 0x003ed81901007387 */ /* 0x0003e20000100800 */
[----:B0-----:R-:W-:Y:S02]  /*a0750*/  IMAD.MOV.U32 R26, RZ, RZ, R3 ;  /* 0x000000ffff1a7224 */ /* 0x001fe400078e0003 */
[----:B------:R-:W-:Y:S01]  /*a0760*/  IMAD.X R3, R0, 0x1, R16, P3 ;  /* 0x0000000100037824 */ /* 0x000fe200018e0610 */
[----:B------:R-:W-:Y:S01]  /*a0770*/  STL.64 [R1+0x1958], R22 ;  /* 0x0019581601007387 */ /* 0x000fe20000100a00 */
[----:B----4-:R-:W-:-:S03]  /*a0780*/  SHF.R.S32.HI R0, RZ, 0x1f, R8 ;  /* 0x0000001fff007819 */ /* 0x010fc60000011408 */
[----:B------:R-:W2:Y:S01]  /*a0790*/  LDL.LU R5, [R1+0xb4] ;  /* 0x0000b40001057983 */ /* 0x000ea20000300800 */
[----:B-1----:R-:W-:-:S03]  /*a07a0*/  IMAD.MOV.U32 R25, RZ, RZ, R4 ;  /* 0x000000ffff197224 */ /* 0x002fc600078e0004 */
[----:B------:R0:W-:Y:S04]  /*a07b0*/  STL.64 [R1+0x1950], R2 ;  /* 0x0019500201007387 */ /* 0x0001e80000100a00 */
[----:B------:R-:W3:Y:S04]  /*a07c0*/  LDL.LU R6, [R1+0xb8] ;  /* 0x0000b80001067983 */ /* 0x000ee80000300800 */
[----:B------:R-:W3:Y:S01]  /*a07d0*/  LDL.LU R7, [R1+0xbc] ;  /* 0x0000bc0001077983 */ /* 0x000ee20000300800 */
[----:B0-----:R-:W-:-:S03]  /*a07e0*/  IADD3 R2, P3, PT, R8, R9, RZ ;  /* 0x0000000908027210 */ /* 0x001fc60007f7e0ff */
[----:B------:R-:W-:Y:S02]  /*a07f0*/  STL [R1+0x8], R0 ;  /* 0x0000080001007387 */ /* 0x000fe40000100800 */
[----:B------:R-:W-:Y:S02]  /*a0800*/  IMAD.X R3, R0, 0x1, R10, P3 ;  /* 0x0000000100037824 */ /* 0x000fe400018e060a */
[----:B------:R0:W-:Y:S04]  /*a0810*/  STSM.16.M88.4 [R19+0x200], R24 ;  /* 0x0002001813007844 */ /* 0x0001e80000000200 */
[----:B0-----:R-:W2:Y:S04]  /*a0820*/  LDL.LU R26, [R1+0x3edc] ;  /* 0x003edc00011a7983 */ /* 0x001ea80000300800 */
[----:B------:R-:W4:Y:S04]  /*a0830*/  LDL.LU R25, [R1+0x3ed8] ;  /* 0x003ed80001197983 */ /* 0x000f280000300800 */
[----:B------:R0:W-:Y:S04]  /*a0840*/  STL.64 [R1+0x1948], R2 ;  /* 0x0019480201007387 */ /* 0x0001e80000100a00 */
[----:B0-----:R-:W2:Y:S04]  /*a0850*/  LDL.LU R3, [R1+0xff4] ;  /* 0x000ff40001037983 */ /* 0x001ea80000300800 */
[----:B------:R-:W2:Y:S04]  /*a0860*/  LDL.LU R2, [R1+0xffc] ;  /* 0x000ffc0001027983 */ /* 0x000ea80000300800 */
[----:B------:R-:W2:Y:S04]  /*a0870*/  LDL.LU R23, [R1+0xd24] ;  /* 0x000d240001177983 */ /* 0x000ea80000300800 */
[----:B------:R-:W2:Y:S04]  /*a0880*/  LDL.LU R0, [R1+0xd28] ;  /* 0x000d280001007983 */ /* 0x000ea80000300800 */
[----:B------:R-:W2:Y:S04]  /*a0890*/  LDL.LU R21, [R1+0xd2c] ;  /* 0x000d2c0001157983 */ /* 0x000ea80000300800 */
[----:B------:R-:W2:Y:S01]  /*a08a0*/  LDL.LU R22, [R1+0xc34] ;  /* 0x000c340001167983 */ /* 0x000ea20000300800 */
[----:B------:R-:W-:Y:S06]  /*a08b0*/  BAR.SYNC.DEFER_BLOCKING 0x0 ;  /* 0x0000000000007b1d */ /* 0x000fec0000010000 */
[----:B--2---:R0:W-:Y:S04]  /*a08c0*/  STL.64 [R1+0x3ec0], R22 ;  /* 0x003ec01601007387 */ /* 0x0041e80000100a00 */
[----:B0-----:R-:W2:Y:S04]  /*a08d0*/  LDL.LU R22, [R1+0xff0] ;  /* 0x000ff00001167983 */ /* 0x001ea80000300800 */
[----:B------:R-:W2:Y:S04]  /*a08e0*/  LDL.LU R23, [R1+0x58] ;  /* 0x0000580001177983 */ /* 0x000ea80000300800 */
[----:B------:R-:W2:Y:S04]  /*a08f0*/  LDL.LU R4, [R1+0xc3c] ;  /* 0x000c3c0001047983 */ /* 0x000ea80000300800 */
[----:B--2---:R0:W-:Y:S04]  /*a0900*/  STL [R1+0x3ec8], R4 ;  /* 0x003ec80401007387 */ /* 0x0041e80000100800 */
[----:B0-----:R-:W2:Y:S04]  /*a0910*/  LDL.LU R4, [R1+0x8] ;  /* 0x0000080001047983 */ /* 0x001ea80000300800 */
[----:B------:R-:W2:Y:S04]  /*a0920*/  LDL.LU R18, [R1+0x964] ;  /* 0x0009640001127983 */ /* 0x000ea80000300800 */
[----:B--2---:R0:W-:Y:S04]  /*a0930*/  STL.64 [R1+0x3eb0], R18 ;  /* 0x003eb01201007387 */ /* 0x0041e80000100a00 */
[----:B0-----:R-:W2:Y:S04]  /*a0940*/  LDL.LU R18, [R1+0xc30] ;  /* 0x000c300001127983 */ /* 0x001ea80000300800 */
[----:B------:R-:W2:Y:S01]  /*a0950*/  LDL.LU R19, [R1+0xc38] ;  /* 0x000c380001137983 */ /* 0x000ea20000300800 */
[----:B------:R-:W-:-:S03]  /*a0960*/  F2FP.SATFINITE.E5M2.F32.PACK_AB_MERGE_C R24, R5, R26, RZ ;  /* 0x0000001a0518723e */ /* 0x000fc600048060ff */
[----:B--2---:R0:W-:Y:S04]  /*a0970*/  STL.64 [R1+0x3eb8], R18 ;  /* 0x003eb81201007387 */ /* 0x0041e80000100a00 */
[----:B0-----:R-:W2:Y:S04]  /*a0980*/  LDL.LU R18, [R1+0xff8] ;  /* 0x000ff80001127983 */ /* 0x001ea80000300800 */
[----:B------:R-:W2:Y:S01]  /*a0990*/  LDL.LU R19, [R1+0xd20] ;  /* 0x000d200001137983 */ /* 0x000ea20000300800 */
[----:B---3--:R-:W-:-:S03]  /*a09a0*/  F2FP.SATFINITE.E5M2.F32.PACK_AB_MERGE_C R6, R7, R6, RZ ;  /* 0x000000060706723e */ /* 0x008fc600048060ff */
[----:B--2---:R-:W-:Y:S04]  /*a09b0*/  STL.64 [R1+0x3ed0], R18 ;  /* 0x003ed01201007387 */ /* 0x004fe80000100a00 */
[----:B------:R-:W2:Y:S04]  /*a09c0*/  LDL.LU R8, [R1+0x96c] ;  /* 0x00096c0001087983 */ /* 0x000ea80000300800 */
[----:B----4-:R0:W-:Y:S04]  /*a09d0*/  STL.64 [R1+0x3e98], R24 ;  /* 0x003e981801007387 */ /* 0x0101e80000100a00 */
[----:B0-----:R-:W2:Y:S04]  /*a09e0*/  LDL.LU R24, [R1+0x968] ;  /* 0x0009680001187983 */ /* 0x001ea80000300800 */
[----:B------:R-:W3:Y:S04]  /*a09f0*/  LDL.LU R25, [R1+0x54] ;  /* 0x0000540001197983 */ /* 0x000ee80000300800 */
[----:B------:R-:W4:Y:S01]  /*a0a00*/  LDL.LU R7, [R1+0x874] ;  /* 0x0008740001077983 */ /* 0x000f220000300800 */
[----:B------:R-:W-:-:S05]  /*a0a10*/  IADD3 R18, P3, PT, R23, R11, RZ ;  /* 0x0000000b17127210 */ /* 0x000fca0007f7e0ff */
[----:B------:R-:W-:-:S05]  /*a0a20*/  IMAD.X R19, R4, 0x1, R12, P3 ;  /* 0x0000000104137824 */ /* 0x000fca00018e060c */
[----:B------:R0:W-:Y:S01]  /*a0a30*/  STL.64 [R1+0x18d0], R18 ;  /* 0x0018d01201007387 */ /* 0x0001e20000100a00 */
[----:B------:R-:W-:Y:S02]  /*a0a40*/  F2FP.SATFINITE.E5M2.F32.PACK_AB_MERGE_C R3, R3, R22, RZ ;  /* 0x000000160303723e */ /* 0x000fe400048060ff */
[----:B0-----:R-:W-:-:S05]  /*a0a50*/  IADD3 R18, P3, PT, R23, R13, RZ ;  /* 0x0000000d17127210 */ /* 0x001fca0007f7e0ff */
[----:B------:R-:W-:Y:S01]  /*a0a60*/  IMAD.X R19, R4, 0x1, R14, P3 ;  /* 0x0000000104137824 */ /* 0x000fe200018e060e */
[----:B------:R-:W-:-:S05]  /*a0a70*/  IADD3 R22, P3, PT, R23, R15, RZ ;  /* 0x0000000f17167210 */ /* 0x000fca0007f7e0ff */
[----:B------:R-:W-:Y:S01]  /*a0a80*/  IMAD.X R23, R4, 0x1, R16, P3 ;  /* 0x0000000104177824 */ /* 0x000fe200018e0610 */
[----:B----4-:R0:W-:Y:S04]  /*a0a90*/  STL.64 [R1+0x3ea8], R6 ;  /* 0x003ea80601007387 */ /* 0x0101e80000100a00 */
[----:B0-----:R-:W4:Y:S04]  /*a0aa0*/  LDL.LU R7, [R1+0x960] ;  /* 0x0009600001077983 */ /* 0x001f280000300800 */
[----:B------:R-:W2:Y:S04]  /*a0ab0*/  LDL.LU R5, [R1+0x87c] ;  /* 0x00087c0001057983 */ /* 0x000ea80000300800 */
[----:B------:R-:W2:Y:S04]  /*a0ac0*/  LDL.LU R17, [R1+0x5c4] ;  /* 0x0005c40001117983 */ /* 0x000ea80000300800 */
[----:B------:R-:W2:Y:S04]  /*a0ad0*/  LDL.LU R27, [R1+0x4e0] ;  /* 0x0004e000011b7983 */ /* 0x000ea80000300800 */
[----:B------:R-:W2:Y:S04]  /*a0ae0*/  LDL.LU R28, [R1+0x4e4] ;  /* 0x0004e400011c7983 */ /* 0x000ea80000300800 */
[----:B------:R-:W2:Y:S04]  /*a0af0*/  LDL.LU R29, [R1+0x4e8] ;  /* 0x0004e800011d7983 */ /* 0x000ea80000300800 */
[----:B------:R-:W2:Y:S04]  /*a0b00*/  LDL.LU R26, [R1+0x4ec] ;  /* 0x0004ec00011a7983 */ /* 0x000ea80000300800 */
[----:B------:R0:W-:Y:S04]  /*a0b10*/  STL.64 [R1+0x1890], R18 ;  /* 0x0018901201007387 */ /* 0x0001e80000100a00 */
[----:B0-----:R-:W2:Y:S04]  /*a0b20*/  LDL.LU.64 R18, [R1+0x3ed0] ;  /* 0x003ed00001127983 */ /* 0x001ea80000300a00 */
[----:B------:R-:W4:Y:S04]  /*a0b30*/  LDL.LU R4, [R1+0x3ec8] ;  /* 0x003ec80001047983 */ /* 0x000f280000300800 */
[----:B------:R0:W-:Y:S04]  /*a0b40*/  STL.64 [R1+0x1888], R22 ;  /* 0x0018881601007387 */ /* 0x0001e80000100a00 */
[----:B0-----:R-:W4:Y:S01]  /*a0b50*/  LDL.LU.64 R22, [R1+0x3ec0] ;  /* 0x003ec00001167983 */ /* 0x001f220000300a00 */
[----:B------:R-:W-:-:S02]  /*a0b60*/  F2FP.SATFINITE.E5M2.F32.PACK_AB_MERGE_C R21, R21, R0, RZ ;  /* 0x000000001515723e */ /* 0x000fc400048060ff */
[----:B---3--:R-:W-:Y:S02]  /*a0b70*/  SHF.R.S32.HI R0, RZ, 0x1f, R25 ;  /* 0x0000001fff007819 */ /* 0x008fe40000011419 */
[----:B--2---:R-:W-:Y:S02]  /*a0b80*/  F2FP.SATFINITE.E5M2.F32.PACK_AB_MERGE_C R2, R2, R18, RZ ;  /* 0x000000120202723e */ /* 0x004fe400048060ff */
[----:B------:R-:W-:Y:S02]  /*a0b90*/  IADD3 R18, P3, PT, R25, R9, RZ ;  /* 0x0000000919127210 */ /* 0x000fe40007f7e0ff */
[----:B----4-:R-:W-:-:S03]  /*a0ba0*/  F2FP.SATFINITE.E5M2.F32.PACK_AB_MERGE_C R23, R23, R19, RZ ;  /* 0x000000131717723e */ /* 0x010fc600048060ff */
        /* <DEDUP_REMOVED lines=8> */
[----:B0-----:R-:W2:Y:S01]  /*a0c30*/  LDL.LU.64 R18, [R1+0x3eb0] ;  /* 0x003eb00001127983 */ /* 0x001ea20000300a00 */
[C---:B------:R-:W-:Y:S02]  /*a0c40*/  IADD3 R6, P3, PT, R25.reuse, R13, RZ ;  /* 0x0000000d19067210 */ /* 0x040fe40007f7e0ff */
[----:B------:R-:W-:Y:S02]  /*a0c50*/  F2FP.SATFINITE.E5M2.F32.PACK_AB_MERGE_C R8, R8, R24, RZ ;  /* 0x000000180808723e */ /* 0x000fe400048060ff */
[----:B--2---:R-:W-:Y:S01]  /*a0c60*/  F2FP.SATFINITE.E5M2.F32.PACK_AB_MERGE_C R18, R18, R7, RZ ;  /* 0x000000071212723e */ /* 0x004fe200048060ff */
[----:B------:R-:W-:Y:S01]  /*a0c70*/  IMAD.X R7, R0, 0x1, R14, P3 ;  /* 0x0000000100077824 */ /* 0x000fe200018e060e */
[----:B------:R-:W-:Y:S01]  /*a0c80*/  IADD3 R24, P3, PT, R25, R15, RZ ;  /* 0x0000000f19187210 */ /* 0x000fe20007f7e0ff */
[----:B------:R-:W-:-:S03]  /*a0c90*/  IMAD.MOV.U32 R25, RZ, RZ, R0 ;  /* 0x000000ffff197224 */ /* 0x000fc600078e0000 */
[----:B------:R0:W-:Y:S01]  /*a0ca0*/  STL.64 [R1+0x17c8], R6 ;  /* 0x0017c80601007387 */ /* 0x0001e20000100a00 */
[----:B------:R-:W-:-:S03]  /*a0cb0*/  IMAD.X R25, R25, 0x1, R16, P3 ;  /* 0x0000000119197824 */ /* 0x000fc600018e0610 */
[----:B0-----:R-:W2:Y:S04]  /*a0cc0*/  LDL.LU.64 R6, [R1+0x3ea8] ;  /* 0x003ea80001067983 */ /* 0x001ea80000300a00 */
[----:B------:R-:W3:Y:S04]  /*a0cd0*/  LDL.LU R0, [R1+0x3ea0] ;  /* 0x003ea00001007983 */ /* 0x000ee80000300800 */
[----:B------:R0:W-:Y:S04]  /*a0ce0*/  STL.64 [R1+0x3e88], R14 ;  /* 0x003e880e01007387 */ /* 0x0001e80000100a00 */
[----:B0-----:R-:W4:Y:S04]  /*a0cf0*/  LDL.LU R14, [R1+0x5c8] ;  /* 0x0005c800010e7983 */ /* 0x001f280000300800 */
[----:B------:R-:W4:Y:S04]  /*a0d00*/  LDL.LU R15, [R1+0x5cc] ;  /* 0x0005cc00010f7983 */ /* 0x000f280000300800 */
[----:B------:R0:W-:Y:S04]  /*a0d10*/  STL.64 [R1+0x3e80], R12 ;  /* 0x003e800c01007387 */ /* 0x0001e80000100a00 */
[----:B0-----:R-:W3:Y:S04]  /*a0d20*/  LDL.LU R12, [R1+0x878] ;  /* 0x00087800010c7983 */ /* 0x001ee80000300800 */
[----:B------:R-:W4:Y:S04]  /*a0d30*/  LDL.LU R13, [R1+0x5c0] ;  /* 0x0005c000010d7983 */ /* 0x000f280000300800 */
[----:B------:R0:W-:Y:S04]  /*a0d40*/  STL.64 [R1+0x17c0], R24 ;  /* 0x0017c01801007387 */ /* 0x0001e80000100a00 */
[----:B0-----:R-:W4:Y:S04]  /*a0d50*/  LDL.LU.64 R24, [R1+0x3e98] ;  /* 0x003e980001187983 */ /* 0x001f280000300a00 */
[----:B------:R0:W-:Y:S04]  /*a0d60*/  STL [R1+0x3e94], R19 ;  /* 0x003e941301007387 */ /* 0x0001e80000100800 */
[----:B0-----:R-:W4:Y:S01]  /*a0d70*/  LDL.LU R19, [R1+0x870] ;  /* 0x0008700001137983 */ /* 0x001f220000300800 */
[----:B------:R-:W-:-:S03]  /*a0d80*/  LOP3.LUT R18, R18, 0xffff, RZ, 0xc0, !PT ;  /* 0x0000ffff12127812 */ /* 0x000fc600078ec0ff */
[----:B------:R0:W-:Y:S01]  /*a0d90*/  STL [R1+0x3e90], R16 ;  /* 0x003e901001007387 */ /* 0x0001e20000100800 */
[----:B------:R-:W-:Y:S02]  /*a0da0*/  LOP3.LUT R8, R8, 0xffff, RZ, 0xc0, !PT ;  /* 0x0000ffff08087812 */ /* 0x000fe400078ec0ff */
[----:B------:R-:W-:Y:S02]  /*a0db0*/  LOP3.LUT R2, R2, 0xffff, RZ, 0xc0, !PT ;  /* 0x0000ffff02027812 */ /* 0x000fe400078ec0ff */
[----:B------:R-:W-:Y:S02]  /*a0dc0*/  LOP3.LUT R3, R3, 0xffff, RZ, 0xc0, !PT ;  /* 0x0000ffff03037812 */ /* 0x000fe400078ec0ff */
[----:B0-----:R-:W-:Y:S02]  /*a0dd0*/  F2FP.SATFINITE.E5M2.F32.PACK_AB_MERGE_C R16, R26, R29, RZ ;  /* 0x0000001d1a10723e */ /* 0x001fe400048060ff */
[----:B--2---:R-:W-:Y:S02]  /*a0de0*/  LOP3.LUT R6, R6, 0xffff, RZ, 0xc0, !PT ;  /* 0x0000ffff06067812 */ /* 0x004fe400078ec0ff */
[----:B---3--:R-:W-:-:S02]  /*a0df0*/  F2FP.SATFINITE.E5M2.F32.PACK_AB_MERGE_C R5, R5, R12, RZ ;  /* 0x0000000c0505723e */ /* 0x008fc400048060ff */
[----:B----4-:R-:W-:Y:S02]  /*a0e00*/  F2FP.SATFINITE.E5M2.F32.PACK_AB_MERGE_C R17, R17, R13, RZ ;  /* 0x0000000d1111723e */ /* 0x010fe400048060ff */
[----:B------:R-:W-:Y:S02]  /*a0e10*/  LOP3.LUT R13, R23, 0xffff, RZ, 0xc0, !PT ;  /* 0x0000ffff170d7812 */ /* 0x000fe400078ec0ff */
[----:B------:R-:W-:-:S05]  /*a0e20*/  LOP3.LUT R12, R24, 0xffff, RZ, 0xc0, !PT ;  /* 0x0000ffff180c7812 */ /* 0x000fca00078ec0ff */
[----:B------:R0:W-:Y:S04]  /*a0e30*/  STL [R1+0xb8], R12 ;  /* 0x0000b80c01007387 */ /* 0x0001e80000100800 */
[----:B------:R-:W-:Y:S04]  /*a0e40*/  STL [R1+0xb0], R18 ;  /* 0x0000b01201007387 */ /* 0x000fe80000100800 */
[----:B------:R1:W-:Y:S01]  /*a0e50*/  STL [R1+0x98], R13 ;  /* 0x0000980d01007387 */ /* 0x0003e20000100800 */
[----:B0-----:R-:W-:Y:S02]  /*a0e60*/  PRMT R12, R12, 0x3340, R13 ;  /* 0x000033400c0c7816 */ /* 0x001fe4000000000d */
[----:B------:R-:W-:Y:S01]  /*a0e70*/  F2FP.SATFINITE.E5M2.F32.PACK_AB_MERGE_C R7, R7, R19, RZ ;  /* 0x000000130707723e */ /* 0x000fe200048060ff */
[----:B------:R0:W-:Y:S01]  /*a0e80*/  STL [R1+0x200], R6 ;  /* 0x0002000601007387 */ /* 0x0001e20000100800 */
[----:B------:R-:W-:-:S02]  /*a0e90*/  LOP3.LUT R19, R4, 0xffff, RZ, 0xc0, !PT ;  /* 0x0000ffff04137812 */ /* 0x000fc400078ec0ff */
[----:B-1----:R-:W-:Y:S01]  /*a0ea0*/  LOP3.LUT R13, R21, 0xffff, RZ, 0xc0, !PT ;  /* 0x0000ffff150d7812 */ /* 0x002fe200078ec0ff */
[----:B------:R1:W-:Y:S01]  /*a0eb0*/  STL [R1+0x20c], R8 ;  /* 0x00020c0801007387 */ /* 0x0003e20000100800 */
[----:B------:R-:W-:Y:S02]  /*a0ec0*/  PRMT R18, R18, 0x3340, R0 ;  /* 0x0000334012127816 */ /* 0x000fe40000000000 */
[----:B0-----:R-:W-:Y:S01]  /*a0ed0*/  PRMT R6, R6, 0x3340, R13 ;  /* 0x0000334006067816 */ /* 0x001fe2000000000d */
[----:B------:R0:W-:Y:S01]  /*a0ee0*/  STL [R1+0xbc], R13 ;  /* 0x0000bc0d01007387 */ /* 0x0001e20000100800 */
[----:B------:R-:W-:-:S03]  /*a0ef0*/  PRMT R12, R12, 0x5410, R18 ;  /* 0x000054100c0c7816 */ /* 0x000fc60000000012 */
[----:B------:R2:W-:Y:S01]  /*a0f00*/  STL [R1+0x220], R2 ;  /* 0x0002200201007387 */ /* 0x0005e20000100800 */
[----:B-1----:R-:W-:Y:S02]  /*a0f10*/  PRMT R8, R8, 0x3340, R0 ;  /* 0x0000334008087816 */ /* 0x002fe40000000000 */
[----:B------:R-:W-:Y:S01]  /*a0f20*/  LOP3.LUT R29, R5, 0xffff, RZ, 0xc0, !PT ;  /* 0x0000ffff051d7812 */ /* 0x000fe200078ec0ff */
[----:B------:R-:W3:Y:S01]  /*a0f30*/  LDL.LU R4, [R1+0xf00] ;  /* 0x000f000001047983 */ /* 0x000ee20000300800 */
[----:B------:R-:W-:Y:S02]  /*a0f40*/  LOP3.LUT R18, R7, 0xffff, RZ, 0xc0, !PT ;  /* 0x0000ffff07127812 */ /* 0x000fe400078ec0ff */
[----:B0-----:R-:W-:Y:S01]  /*a0f50*/  PRMT R13, R6, 0x5410, R8 ;  /* 0x00005410060d7816 */ /* 0x001fe20000000008 */
[----:B------:R0:W-:Y:S01]  /*a0f60*/  STL [R1+0x204], R19 ;  /* 0x0002041301007387 */ /* 0x0001e20000100800 */
[----:B--2---:R-:W-:-:S03]  /*a0f70*/  PRMT R2, R2, 0x3340, R19 ;  /* 0x0000334002027816 */ /* 0x004fc60000000013 */
[----:B------:R-:W3:Y:S04]  /*a0f80*/  LDL.LU R5, [R1+0xf04] ;  /* 0x000f040001057983 */ /* 0x000ee80000300800 */
[----:B------:R-:W2:Y:S01]  /*a0f90*/  LDL R6, [R1+0x78] ;  /* 0x0000780001067983 */ /* 0x000ea20000100800 */
[----:B0-----:R-:W-:-:S03]  /*a0fa0*/  LOP3.LUT R19, R22, 0xffff, RZ, 0xc0, !PT ;  /* 0x0000ffff16137812 */ /* 0x001fc600078ec0ff */
[----:B------:R0:W-:Y:S04]  /*a0fb0*/  STL [R1+0x94], R3 ;  /* 0x0000940301007387 */ /* 0x0001e80000100800 */
[----:B------:R-:W4:Y:S04]  /*a0fc0*/  LDL.LU R7, [R1+0xf08] ;  /* 0x000f080001077983 */ /* 0x000f280000300800 */
[----:B------:R-:W4:Y:S01]  /*a0fd0*/  LDL.LU R8, [R1+0xf0c] ;  /* 0x000f0c0001087983 */ /* 0x000f220000300800 */
[----:B0-----:R-:W-:-:S03]  /*a0fe0*/  PRMT R3, R3, 0x3340, R19 ;  /* 0x0000334003037816 */ /* 0x001fc60000000013 */
[----:B------:R0:W-:Y:S01]  /*a0ff0*/  STL [R1+0xb4], R18 ;  /* 0x0000b41201007387 */ /* 0x0001e20000100800 */
[----:B------:R-:W-:-:S03]  /*a1000*/  PRMT R21, R29, 0x3340, R0 ;  /* 0x000033401d157816 */ /* 0x000fc60000000000 */
[----:B------:R-:W-:Y:S01]  /*a1010*/  STL [R1+0x3e40], R29 ;  /* 0x003e401d01007387 */ /* 0x000fe20000100800 */
[----:B------:R-:W-:Y:S02]  /*a1020*/  LOP3.LUT R26, R17, 0xffff, RZ, 0xc0, !PT ;  /* 0x0000ffff111a7812 */ /* 0x000fe400078ec0ff */
[----:B0-----:R-:W-:Y:S01]  /*a1030*/  PRMT R18, R18, 0x3340, R0 ;  /* 0x0000334012127816 */ /* 0x001fe20000000000 */
[----:B------:R0:W-:Y:S03]  /*a1040*/  STL [R1+0x3e44], R0 ;  /* 0x003e440001007387 */ /* 0x0001e60000100800 */
[----:B------:R-:W-:Y:S01]  /*a1050*/  PRMT R3, R3, 0x5410, R18 ;  /* 0x0000541003037816 */ /* 0x000fe20000000012 */
[----:B------:R-:W-:Y:S01]  /*a1060*/  STL [R1+0x90], R19 ;  /* 0x0000901301007387 */ /* 0x000fe20000100800 */
[----:B0-----:R-:W-:-:S03]  /*a1070*/  LOP3.LUT R0, R16, 0xffff, RZ, 0xc0, !PT ;  /* 0x0000ffff10007812 */ /* 0x001fc600078ec0ff */
[----:B------:R-:W0:Y:S01]  /*a1080*/  LDS.128 R16, [R25] ;  /* 0x0000000019107984 */ /* 0x000e220000000c00 */
[----:B------:R-:W-:Y:S02]  /*a1090*/  F2FP.SATFINITE.E5M2.F32.PACK_AB_MERGE_C R15, R15, R14, RZ ;  /* 0x0000000e0f0f723e */ /* 0x000fe400048060ff */
[----:B------:R-:W-:Y:S02]  /*a10a0*/  F2FP.SATFINITE.E5M2.F32.PACK_AB_MERGE_C R14, R28, R27, RZ ;  /* 0x0000001b1c0e723e */ /* 0x000fe400048060ff */
[----:B------:R-:W-:Y:S02]  /*a10b0*/  LOP3.LUT R15, R15, 0xffff, RZ, 0xc0, !PT ;  /* 0x0000ffff0f0f7812 */ /* 0x000fe400078ec0ff */
[----:B------:R-:W-:-:S03]  /*a10c0*/  LOP3.LUT R14, R14, 0xffff, RZ, 0xc0, !PT ;  /* 0x0000ffff0e0e7812 */ /* 0x000fc600078ec0ff */
        /* <DEDUP_REMOVED lines=8> */
[----:B0-----:R-:W3:Y:S01]  /*a1150*/  LDL.LU R19, [R1+0x3e94] ;  /* 0x003e940001137983 */ /* 0x001ee20000300800 */
[----:B------:R-:W-:-:S02]  /*a1160*/  PRMT R2, R2, 0x5410, R21 ;  /* 0x0000541002027816 */ /* 0x000fc40000000015 */
[----:B------:R-:W-:Y:S01]  /*a1170*/  PRMT R13, R13, 0x4210, R15 ;  /* 0x000042100d0d7816 */ /* 0x000fe2000000000f */
[----:B------:R-:W4:Y:S01]  /*a1180*/  LDL.LU R16, [R1+0x3e90] ;  /* 0x003e900001107983 */ /* 0x000f220000300800 */
[----:B------:R-:W-:Y:S02]  /*a1190*/  PRMT R12, R12, 0x4210, R26 ;  /* 0x000042100c0c7816 */ /* 0x000fe4000000001a */
[----:B------:R-:W-:Y:S02]  /*a11a0*/  PRMT R14, R3, 0x4210, R14 ;  /* 0x00004210030e7816 */ /* 0x000fe4000000000e */
[----:B------:R-:W-:Y:S01]  /*a11b0*/  PRMT R15, R2, 0x4210, R0 ;  /* 0x00004210020f7816 */ /* 0x000fe20000000000 */
[----:B------:R-:W-:Y:S06]  /*a11c0*/  BAR.SYNC.DEFER_BLOCKING 0x0 ;  /* 0x0000000000007b1d */ /* 0x000fec0000010000 */
[----:B------:R-:W-:Y:S01]  /*a11d0*/  STL [R1+0x3df0], R25 ;  /* 0x003df01901007387 */ /* 0x000fe20000100800 */
[----:B--2---:R-:W-:-:S02]  /*a11e0*/  SHF.R.S32.HI R0, RZ, 0x1f, R6 ;  /* 0x0000001fff007819 */ /* 0x004fc40000011406 */
[----:B------:R-:W-:-:S05]  /*a11f0*/  IADD3 R2, P3, PT, R6, R9, RZ ;  /* 0x0000000906027210 */ /* 0x000fca0007f7e0ff */
[----:B------:R-:W-:Y:S01]  /*a1200*/  IMAD.X R3, R0, 0x1, R10, P3 ;  /* 0x0000000100037824 */ /* 0x000fe200018e060a */
[----:B---3--:R0:W-:Y:S04]  /*a1210*/  STSM.16.M88.4 [R19], R12 ;  /* 0x0000000c13007844 */ /* 0x0081e80000000200 */
[----:B0-----:R-:W2:Y:S04]  /*a1220*/  LDL.LU.64 R14, [R1+0x3e88] ;  /* 0x003e8800010e7983 */ /* 0x001ea80000300a00 */
[----:B------:R-:W3:Y:S04]  /*a1230*/  LDL.LU.64 R12, [R1+0x3e80] ;  /* 0x003e8000010c7983 */ /* 0x000ee80000300a00 */
[----:B------:R-:W-:Y:S04]  /*a1240*/  STL [R1+0x3e30], R19 ;  /* 0x003e301301007387 */ /* 0x000fe80000100800 */
[----:B------:R-:W-:Y:S04]  /*a1250*/  STL [R1+0x3e1c], R26 ;  /* 0x003e1c1a01007387 */ /* 0x000fe80000100800 */
[----:B------:R-:W-:Y:S04]  /*a1260*/  STL [R1+0x8], R0 ;  /* 0x0000080001007387 */ /* 0x000fe80000100800 */
[----:B------:R-:W2:Y:S04]  /*a1270*/  LDL.LU R28, [R1+0xe10] ;  /* 0x000e1000011c7983 */ /* 0x000ea80000300800 */
[----:B------:R0:W-:Y:S04]  /*a1280*/  STL.64 [R1+0x1628], R2 ;  /* 0x0016280201007387 */ /* 0x0001e80000100a00 */
[----:B------:R-:W2:Y:S04]  /*a1290*/  LDL.LU R6, [R1+0xe14] ;  /* 0x000e140001067983 */ /* 0x000ea80000300800 */
[----:B0-----:R-:W2:Y:S04]  /*a12a0*/  LDL.LU R2, [R1+0xe18] ;  /* 0x000e180001027983 */ /* 0x001ea80000300800 */
[----:B------:R-:W2:Y:S04]  /*a12b0*/  LDL.LU R3, [R1+0xe1c] ;  /* 0x000e1c0001037983 */ /* 0x000ea80000300800 */
[----:B------:R-:W2:Y:S04]  /*a12c0*/  LDL.LU R26, [R1+0xb44] ;  /* 0x000b4400011a7983 */ /* 0x000ea80000300800 */
[----:B------:R-:W2:Y:S04]  /*a12d0*/  LDL.LU R24, [R1+0xb4c] ;  /* 0x000b4c0001187983 */ /* 0x000ea80000300800 */
[----:B------:R-:W2:Y:S01]  /*a12e0*/  LDL.LU R25, [R1+0xa54] ;  /* 0x000a540001197983 */ /* 0x000ea20000300800 */
[----:B------:R-:W-:-:S02]  /*a12f0*/  F2FP.SATFINITE.E5M2.F32.PACK_AB_MERGE_C R4, R5, R4, RZ ;  /* 0x000000040504723e */ /* 0x000fc400048060ff */
[----:B----4-:R-:W-:Y:S01]  /*a1300*/  F2FP.SATFINITE.E5M2.F32.PACK_AB_MERGE_C R5, R8, R7, RZ ;  /* 0x000000070805723e */ /* 0x010fe200048060ff */
[----:B--2---:R0:W-:Y:S04]  /*a1310*/  STL.64 [R1+0x3e70], R24 ;  /* 0x003e701801007387 */ /* 0x0041e80000100a00 */
[----:B0-----:R-:W2:Y:S04]  /*a1320*/  LDL.LU R24, [R1+0xb40] ;  /* 0x000b400001187983 */ /* 0x001ea80000300800 */
[----:B------:R-:W4:Y:S04]  /*a1330*/  LDL.LU R25, [R1+0x78] ;  /* 0x0000780001197983 */ /* 0x000f280000300800 */
[----:B------:R-:W2:Y:S04]  /*a1340*/  LDL.LU R8, [R1+0xa5c] ;  /* 0x000a5c0001087983 */ /* 0x000ea80000300800 */
[----:B--2---:R-:W-:Y:S04]  /*a1350*/  STL.64 [R1+0x3e78], R8 ;  /* 0x003e780801007387 */ /* 0x004fe80000100a00 */
[----:B------:R-:W2:Y:S04]  /*a1360*/  LDL.LU R27, [R1+0x784] ;  /* 0x00078400011b7983 */ /* 0x000ea80000300800 */
[----:B------:R-:W2:Y:S04]  /*a1370*/  LDL.LU R7, [R1+0x78c] ;  /* 0x00078c0001077983 */ /* 0x000ea80000300800 */
[----:B------:R-:W2:Y:S04]  /*a1380*/  LDL.LU R22, [R1+0x694] ;  /* 0x0006940001167983 */ /* 0x000ea80000300800 */
[----:B------:R-:W2:Y:S04]  /*a1390*/  LDL.LU R23, [R1+0x69c] ;  /* 0x00069c0001177983 */ /* 0x000ea80000300800 */
[----:B--2---:R0:W-:Y:S04]  /*a13a0*/  STL.64 [R1+0x3e60], R22 ;  /* 0x003e601601007387 */ /* 0x0041e80000100a00 */
[----:B0-----:R-:W2:Y:S04]  /*a13b0*/  LDL.LU R22, [R1+0x780] ;  /* 0x0007800001167983 */ /* 0x001ea80000300800 */
[----:B------:R-:W2:Y:S04]  /*a13c0*/  LDL.LU R23, [R1+0x788] ;  /* 0x0007880001177983 */ /* 0x000ea80000300800 */
[----:B--2---:R0:W-:Y:S04]  /*a13d0*/  STL.64 [R1+0x3e68], R22 ;  /* 0x003e681601007387 */ /* 0x0041e80000100a00 */
[----:B0-----:R-:W2:Y:S04]  /*a13e0*/  LDL.LU R22, [R1+0xa50] ;  /* 0x000a500001167983 */ /* 0x001ea80000300800 */
[----:B------:R-:W2:Y:S04]  /*a13f0*/  LDL.LU R23, [R1+0xa58] ;  /* 0x000a580001177983 */ /* 0x000ea80000300800 */
[----:B------:R0:W-:Y:S04]  /*a1400*/  STL.64 [R1+0x3e48], R4 ;  /* 0x003e480401007387 */ /* 0x0001e80000100a00 */
[----:B0-----:R-:W2:Y:S04]  /*a1410*/  LDL.LU R4, [R1+0x698] ;  /* 0x0006980001047983 */ /* 0x001ea80000300800 */
[----:B------:R-:W2:Y:S04]  /*a1420*/  LDL.LU R5, [R1+0x74] ;  /* 0x0000740001057983 */ /* 0x000ea80000300800 */
[----:B------:R-:W2:Y:S04]  /*a1430*/  LDL.LU R0, [R1+0x3f0] ;  /* 0x0003f00001007983 */ /* 0x000ea80000300800 */
[----:B------:R-:W2:Y:S01]  /*a1440*/  LDL.LU R21, [R1+0x3f4] ;  /* 0x0003f40001157983 */ /* 0x000ea20000300800 */
[----:B------:R-:W-:-:S03]  /*a1450*/  F2FP.SATFINITE.E5M2.F32.PACK_AB_MERGE_C R6, R6, R28, RZ ;  /* 0x0000001c0606723e */ /* 0x000fc600048060ff */
[----:B--2---:R0:W-:Y:S04]  /*a1460*/  STL.64 [R1+0x3e58], R20 ;  /* 0x003e581401007387 */ /* 0x0041e80000100a00 */
[----:B0-----:R-:W2:Y:S04]  /*a1470*/  LDL.LU R20, [R1+0xb48] ;  /* 0x000b480001147983 */ /* 0x001ea80000300800 */
[----:B------:R-:W2:Y:S04]  /*a1480*/  LDL.LU R21, [R1+0x690] ;  /* 0x0006900001157983 */ /* 0x000ea80000300800 */
[----:B------:R-:W2:Y:S04]  /*a1490*/  LDL.LU R29, [R1+0x3f8] ;  /* 0x0003f800011d7983 */ /* 0x000ea80000300800 */
[----:B------:R-:W2:Y:S04]  /*a14a0*/  LDL.LU R18, [R1+0x3fc] ;  /* 0x0003fc0001127983 */ /* 0x000ea80000300800 */
[----:B------:R-:W2:Y:S04]  /*a14b0*/  LDL.LU R19, [R1+0x1080] ;  /* 0x0010800001137983 */ /* 0x000ea80000300800 */
[----:B------:R-:W2:Y:S04]  /*a14c0*/  LDL.LU R17, [R1+0x1084] ;  /* 0x0010840001117983 */ /* 0x000ea80000300800 */
[----:B------:R0:W-:Y:S04]  /*a14d0*/  STL [R1+0x3e50], R6 ;  /* 0x003e500601007387 */ /* 0x0001e80000100800 */
[----:B0-----:R-:W3:Y:S01]  /*a14e0*/  LDL.LU R6, [R1+0x8] ;  /* 0x0000080001067983 */ /* 0x001ee20000300800 */
[----:B----4-:R-:W-:-:S02]  /*a14f0*/  IADD3 R8, P3, PT, R25, R11, RZ ;  /* 0x0000000b19087210 */ /* 0x010fc40007f7e0ff */
[----:B------:R-:W-:Y:S01]  /*a1500*/  F2FP.SATFINITE.E5M2.F32.PACK_AB_MERGE_C R3, R3, R2, RZ ;  /* 0x000000020303723e */ /* 0x000fe200048060ff */
[----:B------:R-:W4:Y:S04]  /*a1510*/  LDL.LU R28, [R1+0x1088] ;  /* 0x00108800011c7983 */ /* 0x000f280000300800 */
[----:B------:R-:W4:Y:S01]  /*a1520*/  LDL.LU R2, [R1+0x108c] ;  /* 0x00108c0001027983 */ /* 0x000f220000300800 */
[----:B------:R-:W-:Y:S01]  /*a1530*/  F2FP.SATFINITE.E5M2.F32.PACK_AB_MERGE_C R26, R26, R24, RZ ;  /* 0x000000181a1a723e */ /* 0x000fe200048060ff */
[----:B---3--:R-:W-:-:S05]  /*a1540*/  IMAD.X R9, R6, 0x1, R12, P3 ;  /* 0x0000000106097824 */ /* 0x008fca00018e060c */
[----:B------:R0:W-:Y:S02]  /*a1550*/  STL.64 [R1+0x1600], R8 ;  /* 0x0016000801007387 */ /* 0x0001e40000100a00 */
[----:B0-----:R-:W-:-:S05]  /*a1560*/  IADD3 R8, P3, PT, R25, R13, RZ ;  /* 0x0000000d19087210 */ /* 0x001fca0007f7e0ff */
[----:B------:R-:W-:Y:S01]  /*a1570*/  IMAD.X R9, R6, 0x1, R14, P3 ;  /* 0x0000000106097824 */ /* 0x000fe200018e060e */
[----:B------:R-:W-:-:S05]  /*a1580*/  IADD3 R24, P3, PT, R25, R15, RZ ;  /* 0x0000000f19187210 */ /* 0x000fca0007f7e0ff */
[----:B------:R-:W-:Y:S01]  /*a1590*/  IMAD.X R25, R6, 0x1, R16, P3 ;  /* 0x0000000106197824 */ /* 0x000fe200018e0610 */
[----:B------:R0:W-:Y:S04]  /*a15a0*/  STL.64 [R1+0x15d8], R8 ;  /* 0x0015d80801007387 */ /* 0x0001e80000100a00 */
[----:B0-----:R-:W3:Y:S04]  /*a15b0*/  LDL.LU.64 R8, [R1+0x3e78] ;  /* 0x003e780001087983 */ /* 0x001ee80000300a00 */
[----:B------:R0:W-:Y:S04]  /*a15c0*/  STL.64 [R1+0x15d0], R24 ;  /* 0x0015d01801007387 */ /* 0x0001e80000100a00 */
[----:B0-----:R-:W2:Y:S01]  /*a15d0*/  LDL.LU.64 R24, [R1+0x3e70] ;  /* 0x003e700001187983 */ /* 0x001ea20000300a00 */
[----:B------:R-:W-:-:S02]  /*a15e0*/  SHF.R.S32.HI R6, RZ, 0x1f, R5 ;  /* 0x0000001fff067819 */ /* 0x000fc40000011405 */
[----:B---3--:R-:W-:Y:S02]  /*a15f0*/  F2FP.SATFINITE.E5M2.F32.PACK_AB_MERGE_C R8, R8, R23, RZ ;  /* 0x000000170808723e */ /* 0x008fe400048060ff */
[----:B--2---:R-:W-:Y:S02]  /*a1600*/  F2FP.SATFINITE.E5M2.F32.PACK_AB_MERGE_C R25, R25, R22, RZ ;  /* 0x000000161919723e */ /* 0x004fe400048060ff */
        /* <DEDUP_REMOVED lines=10> */
[----:B------:R-:W-:Y:S02]  /*a16b0*/  F2FP.SATFINITE.E5M2.F32.PACK_AB_MERGE_C R24, R24, R20, RZ ;  /* 0x000000141818723e */ /* 0x000fe400048060ff */
[----:B------:R-:W-:Y:S02]  /*a16c0*/  IADD3 R20, P3, PT, R5, R13, RZ ;  /* 0x0000000d05147210 */ /* 0x000fe40007f7e0ff */
[----:B--2---:R-:W-:-:S03]  /*a16d0*/  F2FP.SATFINITE.E5M2.F32.PACK_AB_MERGE_C R22, R22, R21, RZ ;  /* 0x000000151616723e */ /* 0x004fc600048060ff */
[----:B------:R-:W-:-:S05]  /*a16e0*/  IMAD.X R21, R6, 0x1, R14, P3 ;  /* 0x0000000106157824 */ /* 0x000fca00018e060e */
[----:B------:R0:W-:Y:S04]  /*a16f0*/  STL.64 [R1+0x1588], R20 ;  /* 0x0015881401007387 */ /* 0x0001e80000100a00 */
[----:B0-----:R-:W2:Y:S01]  /*a1700*/  LDL.LU.64 R20, [R1+0x3e58] ;  /* 0x003e580001147983 */ /* 0x001ea20000300a00 */
[----:B------:R-:W-:Y:S02]  /*a1710*/  F2FP.SATFINITE.E5M2.F32.PACK_AB_MERGE_C R23, R23, R4, RZ ;  /* 0x000000041717723e */ /* 0x000fe400048060ff */
[----:B------:R-:W-:-:S05]  /*a1720*/  IADD3 R4, P3, PT, R5, R15, RZ ;  /* 0x0000000f05047210 */ /* 0x000fca0007f7e0ff */
[----:B------:R-:W-:Y:S01]  /*a1730*/  IMAD.X R5, R6, 0x1, R16, P3 ;  /* 0x0000000106057824 */ /* 0x000fe200018e0610 */
[----:B------:R-:W-:Y:S01]  /*a1740*/  F2FP.SATFINITE.E5M2.F32.PACK_AB_MERGE_C R17, R17, R19, RZ ;  /* 0x000000131111723e */ /* 0x000fe200048060ff */
[----:B------:R-:W3:Y:S01]  /*a1750*/  LDL.LU R6, [R1+0x3e50] ;  /* 0x003e500001067983 */ /* 0x000ee20000300800 */
[----:B------:R-:W-:-:S03]  /*a1760*/  F2FP.SATFINITE.E5M2.F32.PACK_AB_MERGE_C R18, R18, R29, RZ ;  /* 0x0000001d1212723e */ /* 0x000fc600048060ff */
[----:B------:R0:W-:Y:S04]  /*a1770*/  STL.64 [R1+0x1580], R4 ;  /* 0x0015800401007387 */ /* 0x0001e80000100a00 */
[----:B0-----:R-:W3:Y:S01]  /*a1780*/  LDL.LU.64 R4, [R1+0x3e48] ;  /* 0x003e480001047983 */ /* 0x001ee20000300a00 */
[----:B--2---:R-:W-:-:S03]  /*a1790*/  F2FP.SATFINITE.E5M2.F32.PACK_AB_MERGE_C R21, R21, R0, RZ ;  /* 0x000000001515723e */ /* 0x004fc600048060ff */
[----:B------:R-:W2:Y:S04]  /*a17a0*/  LDL.LU R0, [R1+0x3e44] ;  /* 0x003e440001007983 */ /* 0x000ea80000300800 */
[----:B------:R-:W2:Y:S04]  /*a17b0*/  LDL.LU R29, [R1+0x3e40] ;  /* 0x003e4000011d7983 */ /* 0x000ea80000300800 */
[----:B------:R0:W-:Y:S04]  /*a17c0*/  STL.64 [R1+0x3e38], R16 ;  /* 0x003e381001007387 */ /* 0x0001e80000100a00 */
[----:B0-----:R-:W2:Y:S01]  /*a17d0*/  LDL R17, [R1+0x70] ;  /* 0x0000700001117983 */ /* 0x001ea20000100800 */
[----:B----4-:R-:W-:-:S03]  /*a17e0*/  F2FP.SATFINITE.E5M2.F32.PACK_AB_MERGE_C R2, R2, R28, RZ ;  /* 0x0000001c0202723e */ /* 0x010fc600048060ff */
[----:B------:R0:W-:Y:S01]  /*a17f0*/  STL [R1+0x3e18], R9 ;  /* 0x003e180901007387 */ /* 0x0001e20000100800 */
[----:B---3--:R-:W-:Y:S02]  /*a1800*/  LOP3.LUT R4, R4, 0xffff, RZ, 0xc0, !PT ;  /* 0x0000ffff04047812 */ /* 0x008fe400078ec0ff */
[----:B------:R-:W-:Y:S01]  /*a1810*/  LOP3.LUT R28, R27, 0xffff, RZ, 0xc0, !PT ;  /* 0x0000ffff1b1c7812 */ /* 0x000fe200078ec0ff */
[----:B------:R1:W-:Y:S01]  /*a1820*/  STL [R1+0x3e20], R10 ;  /* 0x003e200a01007387 */ /* 0x0003e20000100800 */
[----:B------:R-:W-:Y:S02]  /*a1830*/  LOP3.LUT R5, R5, 0xffff, RZ, 0xc0, !PT ;  /* 0x0000ffff05057812 */ /* 0x000fe400078ec0ff */
[----:B------:R-:W-:Y:S02]  /*a1840*/  LOP3.LUT R24, R24, 0xffff, RZ, 0xc0, !PT ;  /* 0x0000ffff18187812 */ /* 0x000fe400078ec0ff */
[----:B--2---:R-:W-:Y:S02]  /*a1850*/  SHF.R.S32.HI R19, RZ, 0x1f, R17 ;  /* 0x0000001fff137819 */ /* 0x004fe40000011411 */
[----:B------:R-:W-:-:S02]  /*a1860*/  IADD3 R16, P3, PT, R17, R9, RZ ;  /* 0x0000000911107210 */ /* 0x000fc40007f7e0ff */
[----:B0-----:R-:W-:-:S03]  /*a1870*/  LOP3.LUT R9, R26, 0xffff, RZ, 0xc0, !PT ;  /* 0x0000ffff1a097812 */ /* 0x001fc600078ec0ff */
[----:B------:R-:W-:Y:S01]  /*a1880*/  IMAD.X R17, R19, 0x1, R10, P3 ;  /* 0x0000000113117824 */ /* 0x000fe200018e060a */
[----:B-1----:R-:W-:-:S04]  /*a1890*/  PRMT R10, R28, 0x3340, R0 ;  /* 0x000033401c0a7816 */ /* 0x002fc80000000000 */
[----:B------:R-:W-:Y:S04]  /*a18a0*/  STL.64 [R1+0x1578], R16 ;  /* 0x0015781001007387 */ /* 0x000fe80000100a00 */
[----:B------:R0:W-:Y:S04]  /*a18b0*/  STL [R1+0x44], R9 ;  /* 0x0000440901007387 */ /* 0x0001e80000100800 */
[----:B------:R-:W-:Y:S01]  /*a18c0*/  STL.64 [R1+0x3de8], R28 ;  /* 0x003de81c01007387 */ /* 0x000fe20000100a00 */
[----:B0-----:R-:W-:-:S03]  /*a18d0*/  PRMT R9, R4, 0x3340, R9 ;  /* 0x0000334004097816 */ /* 0x001fc60000000009 */
[----:B------:R0:W-:Y:S01]  /*a18e0*/  STL.64 [R1+0x3e28], R4 ;  /* 0x003e280401007387 */ /* 0x0001e20000100a00 */
[----:B------:R-:W-:Y:S02]  /*a18f0*/  PRMT R10, R9, 0x5410, R10 ;  /* 0x00005410090a7816 */ /* 0x000fe4000000000a */
[----:B------:R-:W-:Y:S02]  /*a1900*/  PRMT R9, R5, 0x3340, R24 ;  /* 0x0000334005097816 */ /* 0x000fe40000000018 */
[----:B0-----:R-:W2:Y:S01]  /*a1910*/  LDL.LU R5, [R1+0x70] ;  /* 0x0000700001057983 */ /* 0x001ea20000300800 */
[----:B------:R-:W-:Y:S02]  /*a1920*/  LOP3.LUT R7, R7, 0xffff, RZ, 0xc0, !PT ;  /* 0x0000ffff07077812 */ /* 0x000fe400078ec0ff */
[----:B------:R-:W-:Y:S02]  /*a1930*/  LOP3.LUT R6, R6, 0xffff, RZ, 0xc0, !PT ;  /* 0x0000ffff06067812 */ /* 0x000fe400078ec0ff */
[----:B------:R-:W-:-:S02]  /*a1940*/  PRMT R16, R7, 0x3340, R0 ;  /* 0x0000334007107816 */ /* 0x000fc40000000000 */
[----:B------:R-:W-:Y:S02]  /*a1950*/  LOP3.LUT R22, R22, 0xffff, RZ, 0xc0, !PT ;  /* 0x0000ffff16167812 */ /* 0x000fe400078ec0ff */
[----:B------:R-:W-:Y:S02]  /*a1960*/  LOP3.LUT R27, R25, 0xffff, RZ, 0xc0, !PT ;  /* 0x0000ffff191b7812 */ /* 0x000fe400078ec0ff */
[----:B------:R-:W-:Y:S02]  /*a1970*/  PRMT R26, R9, 0x5410, R16 ;  /* 0x00005410091a7816 */ /* 0x000fe40000000010 */
[----:B------:R-:W-:Y:S02]  /*a1980*/  PRMT R9, R22, 0x3340, R0 ;  /* 0x0000334016097816 */ /* 0x000fe40000000000 */
[----:B------:R-:W-:Y:S02]  /*a1990*/  PRMT R4, R6, 0x3340, R27 ;  /* 0x0000334006047816 */ /* 0x000fe4000000001b */
[----:B------:R-:W-:-:S02]  /*a19a0*/  LOP3.LUT R3, R3, 0xffff, RZ, 0xc0, !PT ;  /* 0x0000ffff03037812 */ /* 0x000fc400078ec0ff */
[----:B------:R-:W-:Y:S02]  /*a19b0*/  LOP3.LUT R23, R23, 0xffff, RZ, 0xc0, !PT ;  /* 0x0000ffff17177812 */ /* 0x000fe400078ec0ff */
[----:B------:R-:W-:Y:S02]  /*a19c0*/  LOP3.LUT R8, R8, 0xffff, RZ, 0xc0, !PT ;  /* 0x0000ffff08087812 */ /* 0x000fe400078ec0ff */
[----:B------:R-:W-:Y:S02]  /*a19d0*/  PRMT R9, R4, 0x5410, R9 ;  /* 0x0000541004097816 */ /* 0x000fe40000000009 */
[----:B------:R-:W-:Y:S02]  /*a19e0*/  PRMT R16, R23, 0x3340, R0 ;  /* 0x0000334017107816 */ /* 0x000fe40000000000 */
[----:B------:R-:W-:-:S04]  /*a19f0*/  PRMT R4, R3, 0x3340, R8 ;  /* 0x0000334003047816 */ /* 0x000fc80000000008 */
[----:B------:R-:W-:Y:S01]  /*a1a00*/  PRMT R28, R4, 0x5410, R16 ;  /* 0x00005410041c7816 */ /* 0x000fe20000000010 */
[----:B------:R-:W-:Y:S04]  /*a1a10*/  STL [R1+0x3db0], R22 ;  /* 0x003db01601007387 */ /* 0x000fe80000100800 */
[----:B------:R-:W3:Y:S04]  /*a1a20*/  LDL.LU R29, [R1+0x7c] ;  /* 0x00007c00011d7983 */ /* 0x000ee80000300800 */
[----:B------:R-:W4:Y:S01]  /*a1a30*/  LDL.LU R25, [R1+0xb8] ;  /* 0x0000b80001197983 */ /* 0x000f220000300800 */
[----:B--2---:R-:W-:-:S05]  /*a1a40*/  IADD3 R16, P3, PT, R5, R11, RZ ;  /* 0x0000000b05107210 */ /* 0x004fca0007f7e0ff */
[----:B------:R-:W-:-:S05]  /*a1a50*/  IMAD.X R17, R19, 0x1, R12, P3 ;  /* 0x0000000113117824 */ /* 0x000fca00018e060c */
[----:B------:R0:W-:Y:S02]  /*a1a60*/  STL.64 [R1+0x1560], R16 ;  /* 0x0015601001007387 */ /* 0x0001e40000100a00 */
[----:B0-----:R-:W-:-:S05]  /*a1a70*/  IADD3 R16, P3, PT, R5, R13, RZ ;  /* 0x0000000d05107210 */ /* 0x001fca0007f7e0ff */
[----:B------:R-:W-:-:S05]  /*a1a80*/  IMAD.X R17, R19, 0x1, R14, P3 ;  /* 0x0000000113117824 */ /* 0x000fca00018e060e */
[----:B------:R0:W-:Y:S04]  /*a1a90*/  STL.64 [R1+0x1570], R16 ;  /* 0x0015701001007387 */ /* 0x0001e80000100a00 */
[----:B0-----:R-:W2:Y:S01]  /*a1aa0*/  LDL.LU.64 R16, [R1+0x3e38] ;  /* 0x003e380001107983 */ /* 0x001ea20000300a00 */
[----:B------:R-:W-:-:S03]  /*a1ab0*/  IADD3 R4, P3, PT, R5, R15, RZ ;  /* 0x0000000f05047210 */ /* 0x000fc60007f7e0ff */
[----:B------:R-:W-:Y:S02]  /*a1ac0*/  STL.64 [R1+0x3e00], R14 ;  /* 0x003e000e01007387 */ /* 0x000fe40000100a00 */
[----:B--2---:R-:W-:Y:S02]  /*a1ad0*/  IMAD.X R5, R19, 0x1, R16, P3 ;  /* 0x0000000113057824 */ /* 0x004fe400018e0610 */
[----:B------:R-:W2:Y:S04]  /*a1ae0*/  LDL.LU R19, [R1+0x3e30] ;  /* 0x003e300001137983 */ /* 0x000ea80000300800 */
[----:B------:R0:W-:Y:S04]  /*a1af0*/  STL.64 [R1+0x1568], R4 ;  /* 0x0015680401007387 */ /* 0x0001e80000100a00 */
[----:B0-----:R-:W2:Y:S04]  /*a1b00*/  LDL.LU.64 R4, [R1+0x3e28] ;  /* 0x003e280001047983 */ /* 0x001ea80000300a00 */
[----:B------:R-:W2:Y:S04]  /*a1b10*/  LDL.LU R22, [R1+0x200] ;  /* 0x0002000001167983 */ /* 0x000ea80000300800 */
[----:B------:R-:W2:Y:S04]  /*a1b20*/  LDL.LU R14, [R1+0x94] ;  /* 0x00009400010e7983 */ /* 0x000ea80000300800 */
[----:B------:R-:W2:Y:S01]  /*a1b30*/  LDL.LU R15, [R1+0x90] ;  /* 0x00009000010f7983 */ /* 0x000ea20000300800 */
[----:B------:R-:W-:-:S02]  /*a1b40*/  LOP3.LUT R21, R21, 0xffff, RZ, 0xc0, !PT ;  /* 0x0000ffff15157812 */ /* 0x000fc400078ec0ff */
[----:B------:R-:W-:Y:S02]  /*a1b50*/  LOP3.LUT R18, R18, 0xffff, RZ, 0xc0, !PT ;  /* 0x0000ffff12127812 */ /* 0x000fe400078ec0ff */
[----:B------:R-:W-:Y:S02]  /*a1b60*/  LOP3.LUT R17, R17, 0xffff, RZ, 0xc0, !PT ;  /* 0x0000ffff11117812 */ /* 0x000fe400078ec0ff */
[----:B------:R-:W-:Y:S01]  /*a1b70*/  LOP3.LUT R2, R2, 0xffff, RZ, 0xc0, !PT ;  /* 0x0000ffff02027812 */ /* 0x000fe200078ec0ff */
[----:B--2---:R-:W-:Y:S04]  /*a1b80*/  STL.64 [R1+0x3e10], R14 ;  /* 0x003e100e01007387 */ /* 0x004fe80000100a00 */
[----:B------:R0:W-:Y:S02]  /*a1b90*/  STL.64 [R1+0x3e08], R12 ;  /* 0x003e080c01007387 */ /* 0x0001e40000100a00 */
[----:B0-----:R-:W-:-:S02]  /*a1ba0*/  PRMT R12, R10, 0x4210, R21 ;  /* 0x000042100a0c7816 */ /* 0x001fc40000000015 */
[----:B------:R-:W2:Y:S01]  /*a1bb0*/  LDL.LU R10, [R1+0x3e20] ;  /* 0x003e2000010a7983 */ /* 0x000ea20000300800 */
[----:B------:R-:W-:-:S03]  /*a1bc0*/  PRMT R13, R26, 0x4210, R18 ;  /* 0x000042101a0d7816 */ /* 0x000fc60000000012 */
[----:B------:R-:W2:Y:S01]  /*a1bd0*/  LDL.LU R26, [R1+0x3e1c] ;  /* 0x003e1c00011a7983 */ /* 0x000ea20000300800 */
[----:B------:R-:W-:Y:S02]  /*a1be0*/  PRMT R14, R9, 0x4210, R17 ;  /* 0x00004210090e7816 */ /* 0x000fe40000000011 */
[----:B------:R-:W-:Y:S01]  /*a1bf0*/  PRMT R15, R28, 0x4210, R2 ;  /* 0x000042101c0f7816 */ /* 0x000fe20000000002 */
[----:B------:R-:W3:Y:S04]  /*a1c00*/  LDL.LU R9, [R1+0x3e18] ;  /* 0x003e180001097983 */ /* 0x000ee80000300800 */
[----:B------:R0:W-:Y:S04]  /*a1c10*/  STSM.16.M88.4 [R19+0x200], R12 ;  /* 0x0002000c13007844 */ /* 0x0001e80000000200 */
[----:B0-----:R-:W3:Y:S04]  /*a1c20*/  LDL.LU.64 R14, [R1+0x3e10] ;  /* 0x003e1000010e7983 */ /* 0x001ee80000300a00 */
[----:B------:R-:W3:Y:S04]  /*a1c30*/  LDL.LU.64 R12, [R1+0x3e08] ;  /* 0x003e0800010c7983 */ /* 0x000ee80000300a00 */
[----:B------:R-:W3:Y:S04]  /*a1c40*/  LDL.LU R28, [R1+0x20c] ;  /* 0x00020c00011c7983 */ /* 0x000ee80000300800 */
[----:B------:R0:W-:Y:S04]  /*a1c50*/  STL.64 [R1+0x3df8], R16 ;  /* 0x003df81001007387 */ /* 0x0001e80000100a00 */
[----:B0-----:R-:W3:Y:S04]  /*a1c60*/  LDL.LU R16, [R1+0xbc] ;  /* 0x0000bc0001107983 */ /* 0x001ee80000300800 */
[----:B------:R-:W3:Y:S01]  /*a1c70*/  LDL.LU R17, [R1+0xb4] ;  /* 0x0000b40001117983 */ /* 0x000ee20000300800 */
[----:B----4-:R-:W-:Y:S01]  /*a1c80*/  SHF.R.U32.HI R25, RZ, 0x8, R25 ;  /* 0x00000008ff197819 */ /* 0x010fe20000011619 */
[----:B------:R-:W-:Y:S06]  /*a1c90*/  BAR.SYNC.DEFER_BLOCKING 0x0 ;  /* 0x0000000000007b1d */ /* 0x000fec0000010000 */
[----:B--2---:R0:W-:Y:S04]  /*a1ca0*/  STL.64 [R1+0x3de0], R26 ;  /* 0x003de01a01007387 */ /* 0x0041e80000100a00 */
[----:B0-----:R-:W2:Y:S04]  /*a1cb0*/  LDL.LU R26, [R1+0x98] ;  /* 0x00009800011a7983 */ /* 0x001ea80000300800 */
[----:B------:R-:W4:Y:S04]  /*a1cc0*/  LDL.LU R27, [R1+0xb0] ;  /* 0x0000b000011b7983 */ /* 0x000f280000300800 */
[----:B------:R0:W-:Y:S04]  /*a1cd0*/  STL.64 [R1+0x3dd8], R2 ;  /* 0x003dd80201007387 */ /* 0x0001e80000100a00 */
[----:B------:R1:W-:Y:S04]  /*a1ce0*/  STL.64 [R1+0x3dc0], R6 ;  /* 0x003dc00601007387 */ /* 0x0003e80000100a00 */
[----:B------:R3:W-:Y:S01]  /*a1cf0*/  STL.64 [R1+0x3db8], R4 ;  /* 0x003db80401007387 */ /* 0x0007e20000100a00 */
[----:B0-----:R-:W-:-:S02]  /*a1d00*/  LOP3.LUT R3, R25, 0xffff, RZ, 0xc0, !PT ;  /* 0x0000ffff19037812 */ /* 0x001fc400078ec0ff */
[----:B---3--:R-:W-:Y:S01]  /*a1d10*/  SHF.R.S32.HI R25, RZ, 0x1f, R29 ;  /* 0x0000001fff197819 */ /* 0x008fe2000001141d */
[----:B-1----:R-:W3:Y:S01]  /*a1d20*/  LDL.LU R7, [R1+0x220] ;  /* 0x0002200001077983 */ /* 0x002ee20000300800 */
[----:B------:R-:W-:Y:S02]  /*a1d30*/  SHF.R.U32.HI R5, RZ, 0x8, R15 ;  /* 0x00000008ff057819 */ /* 0x000fe4000001160f */
[----:B----4-:R-:W-:Y:S02]  /*a1d40*/  SHF.R.U32.HI R2, RZ, 0x8, R27 ;  /* 0x00000008ff027819 */ /* 0x010fe4000001161b */
[----:B--2---:R-:W-:Y:S01]  /*a1d50*/  SHF.R.U32.HI R4, RZ, 0x8, R26 ;  /* 0x00000008ff047819 */ /* 0x004fe2000001161a */
[----:B------:R-:W2:Y:S01]  /*a1d60*/  LDL.LU R27, [R1+0x204] ;  /* 0x00020400011b7983 */ /* 0x000ea20000300800 */
[----:B------:R-:W-:Y:S02]  /*a1d70*/  LOP3.LUT R2, R2, 0xffff, RZ, 0xc0, !PT ;  /* 0x0000ffff02027812 */ /* 0x000fe400078ec0ff */
[----:B------:R-:W-:-:S02]  /*a1d80*/  LOP3.LUT R4, R4, 0xffff, RZ, 0xc0, !PT ;  /* 0x0000ffff04047812 */ /* 0x000fc400078ec0ff */
[----:B------:R-:W-:Y:S02]  /*a1d90*/  PRMT R26, R2, 0x3340, R0 ;  /* 0x00003340021a7816 */ /* 0x000fe40000000000 */
[----:B------:R-:W-:Y:S02]  /*a1da0*/  IADD3 R2, P3, PT, R29, R9, RZ ;  /* 0x000000091d027210 */ /* 0x000fe40007f7e0ff */
[----:B------:R-:W-:-:S03]  /*a1db0*/  PRMT R4, R3, 0x3340, R4 ;  /* 0x0000334003047816 */ /* 0x000fc60000000004 */
[----:B------:R-:W-:-:S05]  /*a1dc0*/  IMAD.X R3, R25, 0x1, R10, P3 ;  /* 0x0000000119037824 */ /* 0x000fca00018e060a */
[----:B------:R0:W-:Y:S02]  /*a1dd0*/  STL.64 [R1+0x1550], R2 ;  /* 0x0015500201007387 */ /* 0x0001e40000100a00 */
[----:B0-----:R-:W-:Y:S02]  /*a1de0*/  SHF.R.U32.HI R3, RZ, 0x8, R14 ;  /* 0x00000008ff037819 */ /* 0x001fe4000001160e */
[----:B------:R-:W-:Y:S02]  /*a1df0*/  IADD3 R14, P3, PT, R29, R11, RZ ;  /* 0x0000000b1d0e7210 */ /* 0x000fe40007f7e0ff */
[----:B------:R-:W-:Y:S02]  /*a1e00*/  SHF.R.U32.HI R2, RZ, 0x8, R22 ;  /* 0x00000008ff027819 */ /* 0x000fe40000011616 */
[----:B------:R-:W4:Y:S01]  /*a1e10*/  LDL.LU R22, [R1+0x164] ;  /* 0x0001640001167983 */ /* 0x000f220000300800 */
[----:B------:R-:W-:-:S05]  /*a1e20*/  IMAD.X R15, R25, 0x1, R12, P3 ;  /* 0x00000001190f7824 */ /* 0x000fca00018e060c */
[----:B------:R0:W-:Y:S04]  /*a1e30*/  STL.64 [R1+0x1558], R14 ;  /* 0x0015580e01007387 */ /* 0x0001e80000100a00 */
[----:B0-----:R-:W2:Y:S01]  /*a1e40*/  LDL.LU.64 R14, [R1+0x3e00] ;  /* 0x003e0000010e7983 */ /* 0x001ea20000300a00 */
[----:B------:R-:W-:Y:S02]  /*a1e50*/  SHF.R.U32.HI R6, RZ, 0x8, R16 ;  /* 0x00000008ff067819 */ /* 0x000fe40000011610 */
[----:B------:R-:W-:Y:S02]  /*a1e60*/  LOP3.LUT R2, R2, 0xffff, RZ, 0xc0, !PT ;  /* 0x0000ffff02027812 */ /* 0x000fe400078ec0ff */
[----:B------:R-:W-:Y:S02]  /*a1e70*/  LOP3.LUT R6, R6, 0xffff, RZ, 0xc0, !PT ;  /* 0x0000ffff06067812 */ /* 0x000fe400078ec0ff */
[----:B------:R-:W-:-:S02]  /*a1e80*/  IADD3 R16, P3, PT, R29, R13, RZ ;  /* 0x0000000d1d107210 */ /* 0x000fc40007f7e0ff */
[----:B------:R-:W-:Y:S02]  /*a1e90*/  PRMT R2, R2, 0x3340, R6 ;  /* 0x0000334002027816 */ /* 0x000fe40000000006 */
[----:B------:R-:W-:Y:S01]  /*a1ea0*/  SHF.R.U32.HI R6, RZ, 0x8, R17 ;  /* 0x00000008ff067819 */ /* 0x000fe20000011611 */
[----:B--2---:R-:W-:-:S05]  /*a1eb0*/  IMAD.X R17, R25, 0x1, R14, P3 ;  /* 0x0000000119117824 */ /* 0x004fca00018e060e */
[----:B------:R0:W-:Y:S04]  /*a1ec0*/  STL.64 [R1+0x1548], R16 ;  /* 0x0015481001007387 */ /* 0x0001e80000100a00 */
[----:B0-----:R-:W2:Y:S01]  /*a1ed0*/  LDL.LU.64 R16, [R1+0x3df8] ;  /* 0x003df80001107983 */ /* 0x001ea20000300a00 */
[----:B------:R-:W-:Y:S02]  /*a1ee0*/  LOP3.LUT R3, R3, 0xffff, RZ, 0xc0, !PT ;  /* 0x0000ffff03037812 */ /* 0x000fe400078ec0ff */
[----:B------:R-:W-:-:S04]  /*a1ef0*/  LOP3.LUT R5, R5, 0xffff, RZ, 0xc0, !PT ;  /* 0x0000ffff05057812 */ /* 0x000fc800078ec0ff */
[----:B------:R-:W-:Y:S02]  /*a1f00*/  PRMT R5, R3, 0x3340, R5 ;  /* 0x0000334003057816 */ /* 0x000fe40000000005 */
[----:B------:R-:W-:Y:S02]  /*a1f10*/  SHF.R.U32.HI R3, RZ, 0x8, R28 ;  /* 0x00000008ff037819 */ /* 0x000fe4000001161c */
[----:B------:R-:W-:-:S05]  /*a1f20*/  IADD3 R28, P3, PT, R29, R15, RZ ;  /* 0x0000000f1d1c7210 */ /* 0x000fca0007f7e0ff */
[----:B--2---:R-:W-:Y:S02]  /*a1f30*/  IMAD.X R29, R25, 0x1, R16, P3 ;  /* 0x00000001191d7824 */ /* 0x004fe400018e0610 */
[----:B------:R-:W2:Y:S04]  /*a1f40*/  LDL.LU R25, [R1+0x3df0] ;  /* 0x003df00001197983 */ /* 0x000ea80000300800 */
[----:B------:R0:W-:Y:S04]  /*a1f50*/  STL.64 [R1+0x1540], R28 ;  /* 0x0015401c01007387 */ /* 0x0001e80000100a00 */
[----:B0-----:R-:W2:Y:S04]  /*a1f60*/  LDL.LU.64 R28, [R1+0x3de8] ;  /* 0x003de800011c7983 */ /* 0x001ea80000300a00 */
[----:B------:R0:W-:Y:S04]  /*a1f70*/  STL.64 [R1+0x3dd0], R18 ;  /* 0x003dd01201007387 */ /* 0x0001e80000100a00 */
[----:B0-----:R-:W2:Y:S04]  /*a1f80*/  LDL.LU R18, [R1+0x228] ;  /* 0x0002280001127983 */ /* 0x001ea80000300800 */
[----:B------:R-:W2:Y:S04]  /*a1f90*/  LDL.LU R19, [R1+0x224] ;  /* 0x0002240001137983 */ /* 0x000ea80000300800 */
[----:B------:R0:W-:Y:S04]  /*a1fa0*/  STL.64 [R1+0x3dc8], R16 ;  /* 0x003dc81001007387 */ /* 0x0001e80000100a00 */
[----:B0-----:R-:W2:Y:S01]  /*a1fb0*/  LDL.LU R17, [R1+0x22c] ;  /* 0x00022c0001117983 */ /* 0x001ea20000300800 */
[----:B---3--:R-:W-:-:S02]  /*a1fc0*/  SHF.R.U32.HI R7, RZ, 0x8, R7 ;  /* 0x00000008ff077819 */ /* 0x008fc40000011607 */
[----:B------:R-:W-:Y:S02]  /*a1fd0*/  SHF.R.U32.HI R27, RZ, 0x8, R27 ;  /* 0x00000008ff1b7819 */ /* 0x000fe4000001161b */
[----:B------:R-:W-:Y:S02]  /*a1fe0*/  PRMT R4, R4, 0x5410, R26 ;  /* 0x0000541004047816 */ /* 0x000fe4000000001a */
[----:B------:R-:W-:Y:S02]  /*a1ff0*/  LOP3.LUT R7, R7, 0xffff, RZ, 0xc0, !PT ;  /* 0x0000ffff07077812 */ /* 0x000fe400078ec0ff */
[----:B------:R-:W-:Y:S02]  /*a2000*/  LOP3.LUT R27, R27, 0xffff, RZ, 0xc0, !PT ;  /* 0x0000ffff1b1b7812 */ /* 0x000fe400078ec0ff */
[----:B----4-:R-:W-:Y:S02]  /*a2010*/  IADD3 R26, P3, PT, R22, R9, RZ ;  /* 0x00000009161a7210 */ /* 0x010fe40007f7e0ff */
[----:B------:R-:W-:-:S02]  /*a2020*/  PRMT R7, R7, 0x3340, R27 ;  /* 0x0000334007077816 */ /* 0x000fc4000000001b */
[----:B--2---:R-:W-:Y:S02]  /*a2030*/  SHF.R.U32.HI R16, RZ, 0x8, R29 ;  /* 0x00000008ff107819 */ /* 0x004fe4000001161d */
[----:B------:R-:W-:-:S05]  /*a2040*/  SHF.R.S32.HI R29, RZ, 0x1f, R22 ;  /* 0x0000001fff1d7819 */ /* 0x000fca0000011416 */
[----:B------:R-:W-:-:S05]  /*a2050*/  IMAD.X R27, R29, 0x1, R10, P3 ;  /* 0x000000011d1b7824 */ /* 0x000fca00018e060a */
[----:B------:R0:W-:Y:S04]  /*a2060*/  STL.64 [R1+0x1530], R26 ;  /* 0x0015301a01007387 */ /* 0x0001e80000100a00 */
[----:B0-----:R-:W2:Y:S01]  /*a2070*/  LDL.LU.64 R26, [R1+0x3de0] ;  /* 0x003de000011a7983 */ /* 0x001ea20000300a00 */
[----:B------:R-:W-:Y:S02]  /*a2080*/  LOP3.LUT R6, R6, 0xffff, RZ, 0xc0, !PT ;  /* 0x0000ffff06067812 */ /* 0x000fe400078ec0ff */
[----:B------:R-:W-:Y:S02]  /*a2090*/  LOP3.LUT R3, R3, 0xffff, RZ, 0xc0, !PT ;  /* 0x0000ffff03037812 */ /* 0x000fe400078ec0ff */
[----:B------:R-:W-:Y:S02]  /*a20a0*/  LOP3.LUT R16, R16, 0xffff, RZ, 0xc0, !PT ;  /* 0x0000ffff10107812 */ /* 0x000fe400078ec0ff */
[----:B------:R-:W-:-:S02]  /*a20b0*/  PRMT R6, R6, 0x3340, R0 ;  /* 0x0000334006067816 */ /* 0x000fc40000000000 */
[--C-:B------:R-:W-:Y:S02]  /*a20c0*/  PRMT R3, R3, 0x3340, R0.reuse ;  /* 0x0000334003037816 */ /* 0x100fe40000000000 */
[----:B------:R-:W-:Y:S02]  /*a20d0*/  PRMT R16, R16, 0x3340, R0 ;  /* 0x0000334010107816 */ /* 0x000fe40000000000 */
[----:B------:R-:W-:Y:S02]  /*a20e0*/  PRMT R6, R5, 0x5410, R6 ;  /* 0x0000541005067816 */ /* 0x000fe40000000006 */
[----:B------:R-:W-:Y:S02]  /*a20f0*/  PRMT R5, R2, 0x5410, R3 ;  /* 0x0000541002057816 */ /* 0x000fe40000000003 */
[----:B------:R-:W-:Y:S02]  /*a2100*/  PRMT R7, R7, 0x5410, R16 ;  /* 0x0000541007077816 */ /* 0x000fe40000000010 */
[----:B------:R-:W-:-:S02]  /*a2110*/  PRMT R5, R5, 0x5210, R17 ;  /* 0x0000521005057816 */ /* 0x000fc40000000011 */
[----:B------:R-:W-:Y:S02]  /*a2120*/  PRMT R6, R6, 0x5210, R18 ;  /* 0x0000521006067816 */ /* 0x000fe40000000012 */
[----:B------:R-:W-:Y:S02]  /*a2130*/  PRMT R7, R7, 0x5210, R19 ;  /* 0x0000521007077816 */ /* 0x000fe40000000013 */
[----:B------:R-:W0:Y:S01]  /*a2140*/  LDS.128 R16, [R25] ;  /* 0x0000000019107984 */ /* 0x000e220000000c00 */
[----:B------:R-:W-:-:S05]  /*a2150*/  IADD3 R2, P3, PT, R22, R11, RZ ;  /* 0x0000000b16027210 */ /* 0x000fca0007f7e0ff */
[----:B------:R-:W-:-:S05]  /*a2160*/  IMAD.X R3, R29, 0x1, R12, P3 ;  /* 0x000000011d037824 */ /* 0x000fca00018e060c */
[----:B------:R1:W-:Y:S04]  /*a2170*/  STL.64 [R1+0x1538], R2 ;  /* 0x0015380201007387 */ /* 0x0003e80000100a00 */
[----:B-1----:R-:W3:Y:S01]  /*a2180*/  LDL.LU.64 R2, [R1+0x3dd8] ;  /* 0x003dd80001027983 */ /* 0x002ee20000300a00 */
[----:B--2---:R-:W-:-:S03]  /*a2190*/  PRMT R4, R4, 0x5210, R26 ;  /* 0x0000521004047816 */ /* 0x004fc6000000001a */
[----:B------:R-:W2:Y:S04]  /*a21a0*/  LDL.LU R26, [R1+0x160] ;  /* 0x00016000011a7983 */ /* 0x000ea80000300800 */
[----:B0-----:R-:W-:Y:S04]  /*a21b0*/  STL.64 [R1+0x4f0], R16 ;  /* 0x0004f01001007387 */ /* 0x001fe80000100a00 */
[----:B------:R-:W-:Y:S04]  /*a21c0*/  STL.64 [R1+0x4f8], R18 ;  /* 0x0004f81201007387 */ /* 0x000fe80000100a00 */
[----:B------:R-:W0:Y:S04]  /*a21d0*/  LDS.128 R16, [R25+0x400] ;  /* 0x0004000019107984 */ /* 0x000e280000000c00 */
[----:B0-----:R-:W-:Y:S04]  /*a21e0*/  STL.64 [R1+0x500], R16 ;  /* 0x0005001001007387 */ /* 0x001fe80000100a00 */
[----:B------:R0:W-:Y:S04]  /*a21f0*/  STL.64 [R1+0x508], R18 ;  /* 0x0005081201007387 */ /* 0x0001e80000100a00 */
[----:B0-----:R-:W4:Y:S01]  /*a2200*/  LDL.LU.64 R18, [R1+0x3dd0] ;  /* 0x003dd00001127983 */ /* 0x001f220000300a00 */
[----:B------:R-:W-:Y:S06]  /*a2210*/  BAR.SYNC.DEFER_BLOCKING 0x0 ;  /* 0x0000000000007b1d */ /* 0x000fec0000010000 */
[----:B------:R-:W2:Y:S04]  /*a2220*/  LDL.LU.64 R16, [R1+0x3dc8] ;  /* 0x003dc80001107983 */ /* 0x000ea80000300a00 */
[----:B------:R0:W-:Y:S04]  /*a2230*/  STL [R1+0x3d68], R25 ;  /* 0x003d681901007387 */ /* 0x0001e80000100800 */
[----:B0-----:R-:W2:Y:S04]  /*a2240*/  LDL.LU R25, [R1+0x44] ;  /* 0x0000440001197983 */ /* 0x001ea80000300800 */
[----:B----4-:R0:W-:Y:S04]  /*a2250*/  STSM.16.M88.4 [R19], R4 ;  /* 0x0000000413007844 */ /* 0x0101e80000000200 */
[----:B0-----:R-:W4:Y:S04]  /*a2260*/  LDL.LU.64 R6, [R1+0x3dc0] ;  /* 0x003dc00001067983 */ /* 0x001f280000300a00 */
[----:B------:R-:W3:Y:S04]  /*a2270*/  LDL.LU.64 R4, [R1+0x3db8] ;  /* 0x003db80001047983 */ /* 0x000ee80000300a00 */
[----:B------:R2:W-:Y:S02]  /*a2280*/  STL.64 [R1+0x3da8], R18 ;  /* 0x003da81201007387 */ /* 0x0005e40000100a00 */
[----:B--2---:R-:W-:-:S04]  /*a2290*/  SHF.R.U32.HI R18, RZ, 0x8, R25 ;  /* 0x00000008ff127819 */ /* 0x004fc80000011619 */
[----:B------:R-:W-:Y:S02]  /*a22a0*/  LOP3.LUT R18, R18, 0xffff, RZ, 0xc0, !PT ;  /* 0x0000ffff12127812 */ /* 0x000fe400078ec0ff */
[----:B---3--:R-:W-:-:S04]  /*a22b0*/  SHF.R.U32.HI R4, RZ, 0x8, R4 ;  /* 0x00000008ff047819 */ /* 0x008fc80000011604 */
[----:B------:R-:W-:-:S04]  /*a22c0*/  LOP3.LUT R4, R4, 0xffff, RZ, 0xc0, !PT ;  /* 0x0000ffff04047812 */ /* 0x000fc800078ec0ff */
[----:B------:R-:W-:Y:S02]  /*a22d0*/  PRMT R4, R4, 0x3340, R18 ;  /* 0x0000334004047816 */ /* 0x000fe40000000012 */
[----:B------:R-:W-:-:S05]  /*a22e0*/  IADD3 R18, P3, PT, R22, R13, RZ ;  /* 0x0000000d16127210 */ /* 0x000fca0007f7e0ff */
[----:B------:R-:W-:-:S05]  /*a22f0*/  IMAD.X R19, R29, 0x1, R14, P3 ;  /* 0x000000011d137824 */ /* 0x000fca00018e060e */
[----:B------:R0:W-:Y:S02]  /*a2300*/  STL.64 [R1+0x1528], R18 ;  /* 0x0015281201007387 */ /* 0x0001e40000100a00 */
[----:B0-----:R-:W-:Y:S02]  /*a2310*/  IADD3 R18, P3, PT, R22, R15, RZ ;  /* 0x0000000f16127210 */ /* 0x001fe40007f7e0ff */
[----:B------:R-:W2:Y:S03]  /*a2320*/  LDL.LU R22, [R1+0x3db0] ;  /* 0x003db00001167983 */ /* 0x000ea60000300800 */
[----:B------:R-:W-:-:S05]  /*a2330*/  IMAD.X R19, R29, 0x1, R16, P3 ;  /* 0x000000011d137824 */ /* 0x000fca00018e0610 */
[----:B------:R0:W-:Y:S01]  /*a2340*/  STL.64 [R1+0x1520], R18 ;  /* 0x0015201201007387 */ /* 0x0001e20000100a00 */
[----:B------:R-:W-:Y:S02]  /*a2350*/  SHF.R.U32.HI R5, RZ, 0x8, R5 ;  /* 0x00000008ff057819 */ /* 0x000fe40000011605 */
[----:B0-----:R-:W-:-:S04]  /*a2360*/  SHF.R.U32.HI R18, RZ, 0x8, R28 ;  /* 0x00000008ff127819 */ /* 0x001fc8000001161c */
[----:B------:R-:W-:-:S04]  /*a2370*/  LOP3.LUT R18, R18, 0xffff, RZ, 0xc0, !PT ;  /* 0x0000ffff12127812 */ /* 0x000fc800078ec0ff */
[----:B------:R-:W-:Y:S02]  /*a2380*/  PRMT R25, R18, 0x3340, R0 ;  /* 0x0000334012197816 */ /* 0x000fe40000000000 */
[----:B------:R-:W-:Y:S02]  /*a2390*/  SHF.R.U32.HI R18, RZ, 0x8, R24 ;  /* 0x00000008ff127819 */ /* 0x000fe40000011618 */
[----:B------:R-:W-:Y:S02]  /*a23a0*/  LOP3.LUT R5, R5, 0xffff, RZ, 0xc0, !PT ;  /* 0x0000ffff05057812 */ /* 0x000fe400078ec0ff */
[----:B------:R-:W-:Y:S02]  /*a23b0*/  LOP3.LUT R18, R18, 0xffff, RZ, 0xc0, !PT ;  /* 0x0000ffff12127812 */ /* 0x000fe400078ec0ff */
[----:B----4-:R-:W-:Y:S02]  /*a23c0*/  SHF.R.U32.HI R7, RZ, 0x8, R7 ;  /* 0x00000008ff077819 */ /* 0x010fe40000011607 */
[----:B------:R-:W-:-:S02]  /*a23d0*/  PRMT R5, R5, 0x3340, R18 ;  /* 0x0000334005057816 */ /* 0x000fc40000000012 */
[----:B------:R-:W-:Y:S02]  /*a23e0*/  SHF.R.S32.HI R28, RZ, 0x1f, R26 ;  /* 0x0000001fff1c7819 */ /* 0x000fe4000001141a */
[----:B------:R-:W-:Y:S02]  /*a23f0*/  IADD3 R18, P3, PT, R26, R9, RZ ;  /* 0x000000091a127210 */ /* 0x000fe40007f7e0ff */
[----:B------:R-:W-:-:S03]  /*a2400*/  LOP3.LUT R7, R7, 0xffff, RZ, 0xc0, !PT ;  /* 0x0000ffff07077812 */ /* 0x000fc600078ec0ff */
[----:B------:R-:W-:Y:S01]  /*a2410*/  IMAD.X R19, R28, 0x1, R10, P3 ;  /* 0x000000011c137824 */ /* 0x000fe200018e060a */
[----:B------:R-:W-:Y:S02]  /*a2420*/  PRMT R24, R7, 0x3340, R0 ;  /* 0x0000334007187816 */ /* 0x000fe40000000000 */
[----:B------:R-:W3:Y:S01]  /*a2430*/  LDL.LU R7, [R1+0x168] ;  /* 0x0001680001077983 */ /* 0x000ee20000300800 */
[----:B------:R-:W-:-:S03]  /*a2440*/  SHF.R.U32.HI R6, RZ, 0x8, R6 ;  /* 0x00000008ff067819 */ /* 0x000fc60000011606 */
[----:B------:R0:W-:Y:S01]  /*a2450*/  STL.64 [R1+0x14e8], R18 ;  /* 0x0014e81201007387 */ /* 0x0001e20000100a00 */
[----:B------:R-:W-:Y:S02]  /*a2460*/  LOP3.LUT R6, R6, 0xffff, RZ, 0xc0, !PT ;  /* 0x0000ffff06067812 */ /* 0x000fe400078ec0ff */
[----:B------:R-:W-:Y:S02]  /*a2470*/  SHF.R.U32.HI R8, RZ, 0x8, R8 ;  /* 0x00000008ff087819 */ /* 0x000fe40000011608 */
[----:B0-----:R-:W-:-:S04]  /*a2480*/  SHF.R.U32.HI R18, RZ, 0x8, R27 ;  /* 0x00000008ff127819 */ /* 0x001fc8000001161b */
[----:B------:R-:W-:Y:S02]  /*a2490*/  LOP3.LUT R18, R18, 0xffff, RZ, 0xc0, !PT ;  /* 0x0000ffff12127812 */ /* 0x000fe400078ec0ff */
[----:B------:R-:W-:Y:S02]  /*a24a0*/  SHF.R.U32.HI R3, RZ, 0x8, R3 ;  /* 0x00000008ff037819 */ /* 0x000fe40000011603 */
[----:B------:R-:W-:Y:S02]  /*a24b0*/  PRMT R6, R6, 0x3340, R18 ;  /* 0x0000334006067816 */ /* 0x000fe40000000012 */
[----:B------:R-:W-:Y:S02]  /*a24c0*/  IADD3 R18, P3, PT, R26, R11, RZ ;  /* 0x0000000b1a127210 */ /* 0x000fe40007f7e0ff */
[----:B------:R-:W-:Y:S02]  /*a24d0*/  LOP3.LUT R8, R8, 0xffff, RZ, 0xc0, !PT ;  /* 0x0000ffff08087812 */ /* 0x000fe400078ec0ff */
[----:B------:R-:W-:Y:S01]  /*a24e0*/  LOP3.LUT R3, R3, 0xffff, RZ, 0xc0, !PT ;  /* 0x0000ffff03037812 */ /* 0x000fe200078ec0ff */
[----:B------:R-:W-:-:S03]  /*a24f0*/  IMAD.X R19, R28, 0x1, R12, P3 ;  /* 0x000000011c137824 */ /* 0x000fc600018e060c */
[----:B------:R-:W-:Y:S02]  /*a2500*/  PRMT R3, R3, 0x3340, R8 ;  /* 0x0000334003037816 */ /* 0x000fe40000000008 */
[----:B------:R-:W4:Y:S04]  /*a2510*/  LDL R8, [R1+0x170] ;  /* 0x0001700001087983 */ /* 0x000f280000100800 */
[----:B------:R0:W-:Y:S02]  /*a2520*/  STL.64 [R1+0x1500], R18 ;  /* 0x0015001201007387 */ /* 0x0001e40000100a00 */
[----:B0-----:R-:W-:-:S04]  /*a2530*/  SHF.R.U32.HI R19, RZ, 0x8, R23 ;  /* 0x00000008ff137819 */ /* 0x001fc80000011617 */
[----:B------:R-:W-:-:S04]  /*a2540*/  LOP3.LUT R19, R19, 0xffff, RZ, 0xc0, !PT ;  /* 0x0000ffff13137812 */ /* 0x000fc800078ec0ff */
[----:B------:R-:W-:Y:S01]  /*a2550*/  PRMT R23, R19, 0x3340, R0 ;  /* 0x0000334013177816 */ /* 0x000fe20000000000 */
[----:B------:R-:W-:Y:S01]  /*a2560*/  STL [R1+0x3d6c], R0 ;  /* 0x003d6c0001007387 */ /* 0x000fe20000100800 */
[----:B--2---:R-:W-:-:S04]  /*a2570*/  SHF.R.U32.HI R18, RZ, 0x8, R22 ;  /* 0x00000008ff127819 */ /* 0x004fc80000011616 */
[----:B------:R-:W-:-:S04]  /*a2580*/  LOP3.LUT R18, R18, 0xffff, RZ, 0xc0, !PT ;  /* 0x0000ffff12127812 */ /* 0x000fc800078ec0ff */
[----:B------:R-:W-:Y:S02]  /*a2590*/  PRMT R22, R18, 0x3340, R0 ;  /* 0x0000334012167816 */ /* 0x000fe40000000000 */
[----:B------:R-:W-:-:S05]  /*a25a0*/  IADD3 R18, P3, PT, R26, R13, RZ ;  /* 0x0000000d1a127210 */ /* 0x000fca0007f7e0ff */
[----:B------:R-:W-:-:S05]  /*a25b0*/  IMAD.X R19, R28, 0x1, R14, P3 ;  /* 0x000000011c137824 */ /* 0x000fca00018e060e */
[----:B------:R0:W-:Y:S04]  /*a25c0*/  STL.64 [R1+0x14e0], R18 ;  /* 0x0014e01201007387 */ /* 0x0001e80000100a00 */
[----:B0-----:R-:W2:Y:S01]  /*a25d0*/  LDL.LU.64 R18, [R1+0x3da8] ;  /* 0x003da80001127983 */ /* 0x001ea20000300a00 */
[----:B------:R-:W-:Y:S02]  /*a25e0*/  IADD3 R26, P3, PT, R26, R15, RZ ;  /* 0x0000000f1a1a7210 */ /* 0x000fe40007f7e0ff */
[----:B------:R-:W-:Y:S02]  /*a25f0*/  PRMT R5, R5, 0x5410, R24 ;  /* 0x0000541005057816 */ /* 0x000fe40000000018 */
[----:B------:R-:W-:Y:S01]  /*a2600*/  PRMT R0, R3, 0x5410, R23 ;  /* 0x0000541003007816 */ /* 0x000fe20000000017 */
[----:B------:R-:W-:Y:S01]  /*a2610*/  IMAD.X R27, R28, 0x1, R16, P3 ;  /* 0x000000011c1b7824 */ /* 0x000fe200018e0610 */
[----:B------:R-:W-:-:S02]  /*a2620*/  PRMT R4, R4, 0x5410, R25 ;  /* 0x0000541004047816 */ /* 0x000fc40000000019 */
[----:B------:R-:W-:Y:S02]  /*a2630*/  PRMT R6, R6, 0x5410, R22 ;  /* 0x0000541006067816 */ /* 0x000fe40000000016 */
[----:B---3--:R-:W-:Y:S02]  /*a2640*/  SHF.R.S32.HI R3, RZ, 0x1f, R7 ;  /* 0x0000001fff037819 */ /* 0x008fe40000011407 */
[----:B------:R-:W-:-:S05]  /*a2650*/  IADD3 R24, P3, PT, R7, R9, RZ ;  /* 0x0000000907187210 */ /* 0x000fca0007f7e0ff */
[----:B------:R-:W-:Y:S01]  /*a2660*/  IMAD.X R25, R3, 0x1, R10, P3 ;  /* 0x0000000103197824 */ /* 0x000fe200018e060a */
[----:B------:R-:W-:Y:S01]  /*a2670*/  IADD3 R22, P3, PT, R7, R11, RZ ;  /* 0x0000000b07167210 */ /* 0x000fe20007f7e0ff */
[----:B------:R-:W-:Y:S04]  /*a2680*/  STL.64 [R1+0x14d8], R26 ;  /* 0x0014d81a01007387 */ /* 0x000fe80000100a00 */
[----:B------:R-:W-:Y:S01]  /*a2690*/  IMAD.X R23, R3, 0x1, R12, P3 ;  /* 0x0000000103177824 */ /* 0x000fe200018e060c */
[----:B------:R-:W-:Y:S04]  /*a26a0*/  STL.64 [R1+0x14d0], R24 ;  /* 0x0014d01801007387 */ /* 0x000fe80000100a00 */
[----:B------:R0:W-:Y:S02]  /*a26b0*/  STL.64 [R1+0x14f8], R22 ;  /* 0x0014f81601007387 */ /* 0x0001e40000100a00 */
[----:B0-----:R-:W-:-:S05]  /*a26c0*/  IADD3 R22, P3, PT, R7, R13, RZ ;  /* 0x0000000d07167210 */ /* 0x001fca0007f7e0ff */
[----:B------:R-:W-:-:S05]  /*a26d0*/  IMAD.X R23, R3, 0x1, R14, P3 ;  /* 0x0000000103177824 */ /* 0x000fca00018e060e */
[----:B------:R0:W-:Y:S02]  /*a26e0*/  STL.64 [R1+0x1518], R22 ;  /* 0x0015181601007387 */ /* 0x0001e40000100a00 */
[----:B0-----:R-:W-:Y:S02]  /*a26f0*/  IADD3 R22, P3, PT, R7, R15, RZ ;  /* 0x0000000f07167210 */ /* 0x001fe40007f7e0ff */
[----:B------:R-:W-:Y:S02]  /*a2700*/  PRMT R7, R0, 0x5210, R2 ;  /* 0x0000521000077816 */ /* 0x000fe40000000002 */
[----:B----4-:R-:W-:Y:S01]  /*a2710*/  SHF.R.S32.HI R0, RZ, 0x1f, R8 ;  /* 0x0000001fff007819 */ /* 0x010fe20000011408 */
[----:B------:R-:W-:Y:S01]  /*a2720*/  IMAD.X R23, R3, 0x1, R16, P3 ;  /* 0x0000000103177824 */ /* 0x000fe200018e0610 */
[----:B------:R-:W-:-:S05]  /*a2730*/  IADD3 R2, P3, PT, R8, R9, RZ ;  /* 0x0000000908027210 */ /* 0x000fca0007f7e0ff */
[----:B------:R-:W-:Y:S01]  /*a2740*/  IMAD.X R3, R0, 0x1, R10, P3 ;  /* 0x0000000100037824 */ /* 0x000fe200018e060a */
[----:B------:R-:W-:Y:S04]  /*a2750*/  STL.64 [R1+0x1510], R22 ;  /* 0x0015101601007387 */ /* 0x000fe80000100a00 */
[----:B------:R-:W-:Y:S01]  /*a2760*/  STL [R1+0x8], R0 ;  /* 0x0000080001007387 */ /* 0x000fe20000100800 */
[----:B------:R-:W-:Y:S02]  /*a2770*/  PRMT R4, R4, 0x5210, R21 ;  /* 0x0000521004047816 */ /* 0x000fe40000000015 */
[----:B------:R-:W-:Y:S01]  /*a2780*/  PRMT R6, R6, 0x5210, R17 ;  /* 0x0000521006067816 */ /* 0x000fe20000000011 */
[----:B--2---:R-:W-:Y:S04]  /*a2790*/  STL [R1+0x3d78], R19 ;  /* 0x003d781301007387 */ /* 0x004fe80000100800 */
[----:B------:R0:W-:Y:S01]  /*a27a0*/  STL.64 [R1+0x1508], R2 ;  /* 0x0015080201007387 */ /* 0x0001e20000100a00 */
[----:B------:R-:W-:-:S03]  /*a27b0*/  PRMT R5, R5, 0x5210, R18 ;  /* 0x0000521005057816 */ /* 0x000fc60000000012 */
[----:B------:R1:W-:Y:S04]  /*a27c0*/  STL.64 [R1+0x3d98], R10 ;  /* 0x003d980a01007387 */ /* 0x0003e80000100a00 */
[----:B------:R-:W2:Y:S01]  /*a27d0*/  LDL.LU R24, [R1+0xd4] ;  /* 0x0000d40001187983 */ /* 0x000ea20000300800 */
[----:B0-----:R-:W-:-:S03]  /*a27e0*/  IADD3 R2, P3, PT, R8, R11, RZ ;  /* 0x0000000b08027210 */ /* 0x001fc60007f7e0ff */
[----:B-1----:R-:W3:Y:S02]  /*a27f0*/  LDL.LU R10, [R1+0xd8] ;  /* 0x0000d800010a7983 */ /* 0x002ee40000300800 */
[----:B------:R-:W-:-:S05]  /*a2800*/  IMAD.X R3, R0, 0x1, R12, P3 ;  /* 0x0000000100037824 */ /* 0x000fca00018e060c */
[----:B------:R0:W-:Y:S04]  /*a2810*/  STL.64 [R1+0x14f0], R2 ;  /* 0x0014f00201007387 */ /* 0x0001e80000100a00 */
[----:B------:R1:W-:Y:S04]  /*a2820*/  STSM.16.M88.4 [R19+0x200], R4 ;  /* 0x0002000413007844 */ /* 0x0003e80000000200 */
[----:B0-----:R-:W3:Y:S04]  /*a2830*/  LDL.LU R3, [R1+0xdc] ;  /* 0x0000dc0001037983 */ /* 0x001ee80000300800 */
[----:B------:R-:W4:Y:S04]  /*a2840*/  LDL.LU R11, [R1+0x170] ;  /* 0x00017000010b7983 */ /* 0x000f280000300800 */
[----:B------:R-:W2:Y:S04]  /*a2850*/  LDL.LU R2, [R1+0xfe4] ;  /* 0x000fe40001027983 */ /* 0x000ea80000300800 */
[----:B-1----:R-:W2:Y:S04]  /*a2860*/  LDL.LU R5, [R1+0xfec] ;  /* 0x000fec0001057983 */ /* 0x002ea80000300800 */
        /* <DEDUP_REMOVED lines=25> */
[----:B0-----:R-:W2:Y:S04]  /*a2a00*/  LDL.LU R28, [R1+0x950] ;  /* 0x00095000011c7983 */ /* 0x001ea80000300800 */
[----:B------:R-:W2:Y:S04]  /*a2a10*/  LDL.LU R29, [R1+0x16c] ;  /* 0x00016c00011d7983 */ /* 0x000ea80000300800 */
[----:B------:R-:W2:Y:S01]  /*a2a20*/  LDL.LU R26, [R1+0x4dc] ;  /* 0x0004dc00011a7983 */ /* 0x000ea20000300800 */
[----:B----4-:R-:W-:-:S03]  /*a2a30*/  IADD3 R18, P3, PT, R11, R13, RZ ;  /* 0x0000000d0b127210 */ /* 0x010fc60007f7e0ff */
[----:B--2---:R0:W-:Y:S04]  /*a2a40*/  STL.64 [R1+0x3d80], R26 ;  /* 0x003d801a01007387 */ /* 0x0041e80000100a00 */
[----:B0-----:R-:W2:Y:S01]  /*a2a50*/  LDL.LU R26, [R1+0x8] ;  /* 0x00000800011a7983 */ /* 0x001ea20000300800 */
[----:B------:R-:W-:Y:S02]  /*a2a60*/  F2FP.SATFINITE.E5M2.F32.PACK_AB_MERGE_C R24, R24, R19, RZ ;  /* 0x000000131818723e */ /* 0x000fe400048060ff */
[----:B---3--:R-:W-:Y:S01]  /*a2a70*/  F2FP.SATFINITE.E5M2.F32.PACK_AB_MERGE_C R3, R3, R10, RZ ;  /* 0x0000000a0303723e */ /* 0x008fe200048060ff */
[----:B------:R-:W3:Y:S01]  /*a2a80*/  LDL.LU R27, [R1+0xc28] ;  /* 0x000c2800011b7983 */ /* 0x000ee20000300800 */
[----:B--2---:R-:W-:Y:S01]  /*a2a90*/  IMAD.X R19, R26, 0x1, R14, P3 ;  /* 0x000000011a137824 */ /* 0x004fe200018e060e */
[----:B------:R-:W-:-:S04]  /*a2aa0*/  IADD3 R10, P3, PT, R11, R15, RZ ;  /* 0x0000000f0b0a7210 */ /* 0x000fc80007f7e0ff */
[----:B------:R0:W-:Y:S01]  /*a2ab0*/  STL.64 [R1+0x14c8], R18 ;  /* 0x0014c81201007387 */ /* 0x0001e20000100a00 */
[----:B------:R-:W-:-:S03]  /*a2ac0*/  IMAD.X R11, R26, 0x1, R16, P3 ;  /* 0x000000011a0b7824 */ /* 0x000fc600018e0610 */
[----:B0-----:R-:W2:Y:S04]  /*a2ad0*/  LDL.LU.64 R18, [R1+0x3da0] ;  /* 0x003da00001127983 */ /* 0x001ea80000300a00 */
[----:B------:R0:W-:Y:S04]  /*a2ae0*/  STL.64 [R1+0x14c0], R10 ;  /* 0x0014c00a01007387 */ /* 0x0001e80000100a00 */
[----:B0-----:R-:W4:Y:S01]  /*a2af0*/  LDL.LU.64 R10, [R1+0x3d98] ;  /* 0x003d9800010a7983 */ /* 0x001f220000300a00 */
[----:B------:R-:W-:Y:S02]  /*a2b00*/  F2FP.SATFINITE.E5M2.F32.PACK_AB_MERGE_C R2, R2, R20, RZ ;  /* 0x000000140202723e */ /* 0x000fe400048060ff */
[----:B------:R-:W-:-:S02]  /*a2b10*/  IADD3 R20, P3, PT, R29, R9, RZ ;  /* 0x000000091d147210 */ /* 0x000fc40007f7e0ff */
[----:B------:R-:W-:Y:S02]  /*a2b20*/  F2FP.SATFINITE.E5M2.F32.PACK_AB_MERGE_C R5, R5, R21, RZ ;  /* 0x000000150505723e */ /* 0x000fe400048060ff */
[----:B--2---:R-:W-:Y:S02]  /*a2b30*/  F2FP.SATFINITE.E5M2.F32.PACK_AB_MERGE_C R23, R23, R19, RZ ;  /* 0x000000131717723e */ /* 0x004fe400048060ff */
[----:B------:R-:W-:-:S05]  /*a2b40*/  SHF.R.S32.HI R19, RZ, 0x1f, R29 ;  /* 0x0000001fff137819 */ /* 0x000fca000001141d */
[----:B----4-:R-:W-:-:S05]  /*a2b50*/  IMAD.X R21, R19, 0x1, R10, P3 ;  /* 0x0000000113157824 */ /* 0x010fca00018e060a */
        /* <DEDUP_REMOVED lines=8> */
[----:B------:R-:W-:Y:S02]  /*a2be0*/  IADD3 R26, P3, PT, R29, R13, RZ ;  /* 0x0000000d1d1a7210 */ /* 0x000fe40007f7e0ff */
[----:B---3--:R-:W-:-:S03]  /*a2bf0*/  F2FP.SATFINITE.E5M2.F32.PACK_AB_MERGE_C R22, R22, R27, RZ ;  /* 0x0000001b1616723e */ /* 0x008fc600048060ff */
[----:B------:R-:W-:-:S05]  /*a2c00*/  IMAD.X R27, R19, 0x1, R14, P3 ;  /* 0x00000001131b7824 */ /* 0x000fca00018e060e */
[----:B------:R0:W-:Y:S04]  /*a2c10*/  STL.64 [R1+0x14a8], R26 ;  /* 0x0014a81a01007387 */ /* 0x0001e80000100a00 */
[----:B0-----:R-:W3:Y:S01]  /*a2c20*/  LDL.LU.64 R26, [R1+0x3d80] ;  /* 0x003d8000011a7983 */ /* 0x001ee20000300a00 */
[----:B------:R-:W-:Y:S02]  /*a2c30*/  F2FP.SATFINITE.E5M2.F32.PACK_AB_MERGE_C R8, R8, R0, RZ ;  /* 0x000000000808723e */ /* 0x000fe400048060ff */
[----:B------:R-:W-:Y:S02]  /*a2c40*/  F2FP.SATFINITE.E5M2.F32.PACK_AB_MERGE_C R7, R7, R25, RZ ;  /* 0x000000190707723e */ /* 0x000fe400048060ff */
[----:B--2---:R-:W-:Y:S02]  /*a2c50*/  F2FP.SATFINITE.E5M2.F32.PACK_AB_MERGE_C R21, R21, R28, RZ ;  /* 0x0000001c1515723e */ /* 0x004fe400048060ff */
[----:B------:R-:W-:Y:S01]  /*a2c60*/  IADD3 R28, P3, PT, R29, R15, RZ ;  /* 0x0000000f1d1c7210 */ /* 0x000fe20007f7e0ff */
[----:B------:R-:W-:-:S02]  /*a2c70*/  IMAD.MOV.U32 R29, RZ, RZ, R19 ;  /* 0x000000ffff1d7224 */ /* 0x000fc400078e0013 */
[----:B------:R-:W2:Y:S04]  /*a2c80*/  LDL.LU R19, [R1+0x3d78] ;  /* 0x003d780001137983 */ /* 0x000ea80000300800 */
[----:B------:R0:W-:Y:S01]  /*a2c90*/  STL.64 [R1+0x3d60], R14 ;  /* 0x003d600e01007387 */ /* 0x0001e20000100a00 */
[----:B------:R-:W-:-:S03]  /*a2ca0*/  IMAD.X R29, R29, 0x1, R16, P3 ;  /* 0x000000011d1d7824 */ /* 0x000fc600018e0610 */
[----:B0-----:R-:W4:Y:S04]  /*a2cb0*/  LDL.LU R14, [R1+0x5b8] ;  /* 0x0005b800010e7983 */ /* 0x001f280000300800 */
[----:B------:R-:W4:Y:S04]  /*a2cc0*/  LDL.LU R15, [R1+0x5bc] ;  /* 0x0005bc00010f7983 */ /* 0x000f280000300800 */
[----:B------:R0:W-:Y:S04]  /*a2cd0*/  STL.64 [R1+0x3d58], R12 ;  /* 0x003d580c01007387 */ /* 0x0001e80000100a00 */
[----:B0-----:R-:W2:Y:S04]  /*a2ce0*/  LDL.LU R12, [R1+0x868] ;  /* 0x00086800010c7983 */ /* 0x001ea80000300800 */
[----:B------:R-:W2:Y:S04]  /*a2cf0*/  LDL.LU R13, [R1+0x5b0] ;  /* 0x0005b000010d7983 */ /* 0x000ea80000300800 */
[----:B------:R0:W-:Y:S04]  /*a2d00*/  STL.64 [R1+0x14a0], R28 ;  /* 0x0014a01c01007387 */ /* 0x0001e80000100a00 */
[----:B0-----:R-:W3:Y:S04]  /*a2d10*/  LDL.LU.64 R28, [R1+0x3d70] ;  /* 0x003d7000011c7983 */ /* 0x001ee80000300a00 */
[----:B------:R-:W3:Y:S04]  /*a2d20*/  LDL.LU R0, [R1+0x3d6c] ;  /* 0x003d6c0001007983 */ /* 0x000ee80000300800 */
[----:B------:R-:W3:Y:S01]  /*a2d30*/  LDL.LU R25, [R1+0x3d68] ;  /* 0x003d680001197983 */ /* 0x000ee20000300800 */
[----:B------:R-:W-:-:S02]  /*a2d40*/  LOP3.LUT R21, R21, 0xffff, RZ, 0xc0, !PT ;  /* 0x0000ffff15157812 */ /* 0x000fc400078ec0ff */
[----:B------:R-:W-:Y:S02]  /*a2d50*/  LOP3.LUT R23, R23, 0xffff, RZ, 0xc0, !PT ;  /* 0x0000ffff17177812 */ /* 0x000fe400078ec0ff */
[----:B------:R-:W-:Y:S02]  /*a2d60*/  LOP3.LUT R3, R3, 0xffff, RZ, 0xc0, !PT ;  /* 0x0000ffff03037812 */ /* 0x000fe400078ec0ff */
[----:B------:R-:W-:Y:S02]  /*a2d70*/  LOP3.LUT R8, R8, 0xffff, RZ, 0xc0, !PT ;  /* 0x0000ffff08087812 */ /* 0x000fe400078ec0ff */
[----:B------:R-:W-:Y:S02]  /*a2d80*/  LOP3.LUT R18, R18, 0xffff, RZ, 0xc0, !PT ;  /* 0x0000ffff12127812 */ /* 0x000fe400078ec0ff */
[----:B------:R-:W-:Y:S02]  /*a2d90*/  LOP3.LUT R2, R2, 0xffff, RZ, 0xc0, !PT ;  /* 0x0000ffff02027812 */ /* 0x000fe400078ec0ff */
[----:B------:R-:W-:-:S02]  /*a2da0*/  LOP3.LUT R22, R22, 0xffff, RZ, 0xc0, !PT ;  /* 0x0000ffff16167812 */ /* 0x000fc400078ec0ff */
[----:B----4-:R-:W-:Y:S02]  /*a2db0*/  F2FP.SATFINITE.E5M2.F32.PACK_AB_MERGE_C R14, R15, R14, RZ ;  /* 0x0000000e0f0e723e */ /* 0x010fe400048060ff */
[----:B------:R-:W-:-:S05]  /*a2dc0*/  LOP3.LUT R15, R24, 0xffff, RZ, 0xc0, !PT ;  /* 0x0000ffff180f7812 */ /* 0x000fca00078ec0ff */
[----:B------:R0:W-:Y:S04]  /*a2dd0*/  STL [R1+0x9c], R15 ;  /* 0x00009c0f01007387 */ /* 0x0001e80000100800 */
[----:B------:R-:W-:Y:S04]  /*a2de0*/  STL [R1+0xdc], R21 ;  /* 0x0000dc1501007387 */ /* 0x000fe80000100800 */
[----:B------:R-:W-:Y:S01]  /*a2df0*/  STL [R1+0x78], R23 ;  /* 0x0000781701007387 */ /* 0x000fe20000100800 */
[----:B0-----:R-:W-:-:S03]  /*a2e00*/  PRMT R15, R15, 0x3340, R23 ;  /* 0x000033400f0f7816 */ /* 0x001fc60000000017 */
[----:B------:R0:W-:Y:S04]  /*a2e10*/  STL [R1+0xb8], R3 ;  /* 0x0000b80301007387 */ /* 0x0001e80000100800 */
[----:B------:R1:W-:Y:S01]  /*a2e20*/  STL [R1+0xb4], R8 ;  /* 0x0000b40801007387 */ /* 0x0003e20000100800 */
[----:B--2---:R-:W-:Y:S02]  /*a2e30*/  F2FP.SATFINITE.E5M2.F32.PACK_AB_MERGE_C R4, R4, R12, RZ ;  /* 0x0000000c0404723e */ /* 0x004fe400048060ff */
[----:B0-----:R-:W-:Y:S01]  /*a2e40*/  PRMT R3, R3, 0x3340, R18 ;  /* 0x0000334003037816 */ /* 0x001fe20000000012 */
[----:B------:R0:W-:Y:S01]  /*a2e50*/  STL [R1+0x98], R18 ;  /* 0x0000981201007387 */ /* 0x0001e20000100800 */
[----:B------:R-:W-:Y:S02]  /*a2e60*/  LOP3.LUT R23, R6, 0xffff, RZ, 0xc0, !PT ;  /* 0x0000ffff06177812 */ /* 0x000fe400078ec0ff */
[----:B---3--:R-:W-:-:S02]  /*a2e70*/  PRMT R21, R21, 0x3340, R0 ;  /* 0x0000334015157816 */ /* 0x008fc40000000000 */
[----:B-1----:R-:W-:Y:S02]  /*a2e80*/  PRMT R8, R8, 0x3340, R0 ;  /* 0x0000334008087816 */ /* 0x002fe40000000000 */
[----:B------:R-:W-:Y:S02]  /*a2e90*/  PRMT R15, R15, 0x5410, R21 ;  /* 0x000054100f0f7816 */ /* 0x000fe40000000015 */
[----:B------:R-:W-:Y:S02]  /*a2ea0*/  LOP3.LUT R21, R7, 0xffff, RZ, 0xc0, !PT ;  /* 0x0000ffff07157812 */ /* 0x000fe400078ec0ff */
[----:B------:R-:W-:Y:S02]  /*a2eb0*/  PRMT R3, R3, 0x5410, R8 ;  /* 0x0000541003037816 */ /* 0x000fe40000000008 */
[----:B------:R-:W2:Y:S01]  /*a2ec0*/  LDL R8, [R1+0x178] ;  /* 0x0001780001087983 */ /* 0x000ea20000100800 */
[----:B0-----:R-:W-:-:S03]  /*a2ed0*/  LOP3.LUT R18, R5, 0xffff, RZ, 0xc0, !PT ;  /* 0x0000ffff05127812 */ /* 0x001fc600078ec0ff */
[----:B------:R0:W-:Y:S01]  /*a2ee0*/  STL [R1+0xb0], R2 ;  /* 0x0000b00201007387 */ /* 0x0001e20000100800 */
[----:B------:R-:W-:-:S03]  /*a2ef0*/  F2FP.SATFINITE.E5M2.F32.PACK_AB_MERGE_C R12, R26, R29, RZ ;  /* 0x0000001d1a0c723e */ /* 0x000fc600048060ff */
[----:B------:R1:W-:Y:S01]  /*a2f00*/  STL [R1+0xd4], R21 ;  /* 0x0000d41501007387 */ /* 0x0003e20000100800 */
[----:B------:R-:W-:Y:S02]  /*a2f10*/  F2FP.SATFINITE.E5M2.F32.PACK_AB_MERGE_C R17, R17, R13, RZ ;  /* 0x0000000d1111723e */ /* 0x000fe400048060ff */
[----:B------:R-:W-:Y:S01]  /*a2f20*/  LOP3.LUT R29, R4, 0xffff, RZ, 0xc0, !PT ;  /* 0x0000ffff041d7812 */ /* 0x000fe200078ec0ff */
[----:B------:R-:W-:Y:S01]  /*a2f30*/  STL [R1+0x94], R23 ;  /* 0x0000941701007387 */ /* 0x000fe20000100800 */
[----:B0-----:R-:W-:-:S03]  /*a2f40*/  PRMT R2, R2, 0x3340, R23 ;  /* 0x0000334002027816 */ /* 0x001fc60000000017 */
[----:B------:R-:W3:Y:S01]  /*a2f50*/  LDL.LU R4, [R1+0xef0] ;  /* 0x000ef00001047983 */ /* 0x000ee20000300800 */
[--C-:B-1----:R-:W-:Y:S02]  /*a2f60*/  PRMT R21, R21, 0x3340, R0.reuse ;  /* 0x0000334015157816 */ /* 0x102fe40000000000 */
[----:B------:R-:W-:Y:S01]  /*a2f70*/  F2FP.SATFINITE.E5M2.F32.PACK_AB_MERGE_C R13, R28, R27, RZ ;  /* 0x0000001b1c0d723e */ /* 0x000fe200048060ff */
[----:B------:R-:W3:Y:S01]  /*a2f80*/  LDL.LU R5, [R1+0xef4] ;  /* 0x000ef40001057983 */ /* 0x000ee20000300800 */
[----:B------:R-:W-:Y:S02]  /*a2f90*/  PRMT R2, R2, 0x5410, R21 ;  /* 0x0000541002027816 */ /* 0x000fe40000000015 */
[----:B------:R-:W-:Y:S01]  /*a2fa0*/  PRMT R21, R29, 0x3340, R0 ;  /* 0x000033401d157816 */ /* 0x000fe20000000000 */
[----:B------:R0:W-:Y:S01]  /*a2fb0*/  STL [R1+0xd8], R18 ;  /* 0x0000d81201007387 */ /* 0x0001e20000100800 */
[----:B------:R-:W-:Y:S02]  /*a2fc0*/  LOP3.LUT R17, R17, 0xffff, RZ, 0xc0, !PT ;  /* 0x0000ffff11117812 */ /* 0x000fe400078ec0ff */
[----:B------:R-:W-:Y:S01]  /*a2fd0*/  LOP3.LUT R14, R14, 0xffff, RZ, 0xc0, !PT ;  /* 0x0000ffff0e0e7812 */ /* 0x000fe200078ec0ff */
[----:B------:R-:W4:Y:S01]  /*a2fe0*/  LDL.LU R6, [R1+0xef8] ;  /* 0x000ef80001067983 */ /* 0x000f220000300800 */
[----:B------:R-:W-:-:S03]  /*a2ff0*/  LOP3.LUT R13, R13, 0xffff, RZ, 0xc0, !PT ;  /* 0x0000ffff0d0d7812 */ /* 0x000fc600078ec0ff */
[----:B------:R-:W4:Y:S01]  /*a3000*/  LDL.LU R7, [R1+0xefc] ;  /* 0x000efc0001077983 */ /* 0x000f220000300800 */
[----:B0-----:R-:W-:-:S03]  /*a3010*/  PRMT R18, R18, 0x3340, R22 ;  /* 0x0000334012127816 */ /* 0x001fc60000000016 */
[----:B------:R-:W-:Y:S01]  /*a3020*/  STL [R1+0xbc], R22 ;  /* 0x0000bc1601007387 */ /* 0x000fe20000100800 */
[----:B------:R-:W-:-:S03]  /*a3030*/  LOP3.LUT R12, R12, 0xffff, RZ, 0xc0, !PT ;  /* 0x0000ffff0c0c7812 */ /* 0x000fc600078ec0ff */
[----:B------:R0:W-:Y:S04]  /*a3040*/  STL [R1+0x3d10], R0 ;  /* 0x003d100001007387 */ /* 0x0001e80000100800 */
[----:B------:R-:W-:Y:S01]  /*a3050*/  STL [R1+0x3cf0], R29 ;  /* 0x003cf01d01007387 */ /* 0x000fe20000100800 */
[----:B------:R-:W-:-:S03]  /*a3060*/  PRMT R3, R3, 0x4210, R14 ;  /* 0x0000421003037816 */ /* 0x000fc6000000000e */
[----:B------:R1:W-:Y:S01]  /*a3070*/  STL [R1+0x16c], R17 ;  /* 0x00016c1101007387 */ /* 0x0003e20000100800 */
[----:B0-----:R-:W-:-:S03]  /*a3080*/  PRMT R0, R18, 0x5410, R21 ;  /* 0x0000541012007816 */ /* 0x001fc60000000015 */
[----:B------:R-:W-:Y:S01]  /*a3090*/  STL [R1+0x168], R14 ;  /* 0x0001680e01007387 */ /* 0x000fe20000100800 */
[----:B------:R-:W-:Y:S02]  /*a30a0*/  PRMT R2, R2, 0x4210, R13 ;  /* 0x0000421002027816 */ /* 0x000fe4000000000d */
[----:B------:R-:W-:Y:S01]  /*a30b0*/  PRMT R0, R0, 0x4210, R12 ;  /* 0x0000421000007816 */ /* 0x000fe2000000000c */
[----:B------:R-:W-:Y:S01]  /*a30c0*/  STL [R1+0x164], R13 ;  /* 0x0001640d01007387 */ /* 0x000fe20000100800 */
[----:B-1----:R-:W-:-:S03]  /*a30d0*/  PRMT R17, R15, 0x4210, R17 ;  /* 0x000042100f117816 */ /* 0x002fc60000000011 */
[----:B------:R-:W-:Y:S04]  /*a30e0*/  STL [R1+0x160], R12 ;  /* 0x0001600c01007387 */ /* 0x000fe80000100800 */
[----:B------:R-:W0:Y:S04]  /*a30f0*/  LDS.128 R12, [R25] ;  /* 0x00000000190c7984 */ /* 0x000e280000000c00 */
[----:B0-----:R-:W-:Y:S04]  /*a3100*/  STL.64 [R1+0x4d0], R12 ;  /* 0x0004d00c01007387 */ /* 0x001fe80000100a00 */
[----:B------:R-:W-:Y:S04]  /*a3110*/  STL.64 [R1+0x4d8], R14 ;  /* 0x0004d80e01007387 */ /* 0x000fe80000100a00 */
[----:B------:R-:W0:Y:S04]  /*a3120*/  LDS.128 R12, [R25+0x400] ;  /* 0x00040000190c7984 */ /* 0x000e280000000c00 */
[----:B0-----:R-:W-:Y:S04]  /*a3130*/  STL.64 [R1+0x4e0], R12 ;  /* 0x0004e00c01007387 */ /* 0x001fe80000100a00 */
[----:B------:R0:W-:Y:S04]  /*a3140*/  STL.64 [R1+0x4e8], R14 ;  /* 0x0004e80e01007387 */ /* 0x0001e80000100a00 */
[----:B0-----:R-:W4:Y:S04]  /*a3150*/  LDL.LU.64 R14, [R1+0x3d60] ;  /* 0x003d6000010e7983 */ /* 0x001f280000300a00 */
[----:B------:R-:W4:Y:S01]  /*a3160*/  LDL.LU.64 R12, [R1+0x3d58] ;  /* 0x003d5800010c7983 */ /* 0x000f220000300a00 */
[----:B------:R-:W-:-:S02]  /*a3170*/  IMAD.MOV.U32 R26, RZ, RZ, R2 ;  /* 0x000000ffff1a7224 */ /* 0x000fc400078e0002 */
[----:B------:R-:W-:Y:S01]  /*a3180*/  IMAD.MOV.U32 R27, RZ, RZ, R0 ;  /* 0x000000ffff1b7224 */ /* 0x000fe200078e0000 */
[----:B------:R0:W-:Y:S04]  /*a3190*/  STL [R1+0x3cb8], R25 ;  /* 0x003cb81901007387 */ /* 0x0001e80000100800 */
[----:B------:R-:W-:Y:S01]  /*a31a0*/  STL [R1+0x3d00], R19 ;  /* 0x003d001301007387 */ /* 0x000fe20000100800 */
[----:B0-----:R-:W-:Y:S02]  /*a31b0*/  IMAD.MOV.U32 R25, RZ, RZ, R3 ;  /* 0x000000ffff197224 */ /* 0x001fe400078e0003 */
[----:B------:R-:W-:Y:S01]  /*a31c0*/  IMAD.MOV.U32 R24, RZ, RZ, R17 ;  /* 0x000000ffff187224 */ /* 0x000fe200078e0011 */
[----:B------:R-:W-:Y:S06]  /*a31d0*/  BAR.SYNC.DEFER_BLOCKING 0x0 ;  /* 0x0000000000007b1d */ /* 0x000fec0000010000 */
[----:B------:R-:W-:Y:S01]  /*a31e0*/  STSM.16.M88.4 [R19], R24 ;  /* 0x0000001813007844 */ /* 0x000fe20000000200 */
[----:B--2---:R-:W-:-:S02]  /*a31f0*/  SHF.R.S32.HI R0, RZ, 0x1f, R8 ;  /* 0x0000001fff007819 */ /* 0x004fc40000011408 */
[----:B------:R-:W-:-:S05]  /*a3200*/  IADD3 R2, P3, PT, R8, R9, RZ ;  /* 0x0000000908027210 */ /* 0x000fca0007f7e0ff */
[----:B------:R-:W-:Y:S01]  /*a3210*/  IMAD.X R3, R0, 0x1, R10, P3 ;  /* 0x0000000100037824 */ /* 0x000fe200018e060a */
[----:B------:R-:W-:Y:S04]  /*a3220*/  STL [R1+0x8], R0 ;  /* 0x0000080001007387 */ /* 0x000fe80000100800 */
[----:B------:R0:W-:Y:S04]  /*a3230*/  STL.64 [R1+0x1498], R2 ;  /* 0x0014980201007387 */ /* 0x0001e80000100a00 */
[----:B------:R1:W-:Y:S01]  /*a3240*/  STL.64 [R1+0x3d40], R10 ;  /* 0x003d400a01007387 */ /* 0x0003e20000100a00 */
[----:B0-----:R-:W-:Y:S01]  /*a3250*/  IADD3 R2, P3, PT, R8, R11, RZ ;  /* 0x0000000b08027210 */ /* 0x001fe20007f7e0ff */
[----:B------:R-:W-:Y:S01]  /*a3260*/  IMAD.MOV.U32 R8, RZ, RZ, R20 ;  /* 0x000000ffff087224 */ /* 0x000fe200078e0014 */
[----:B---3--:R-:W-:-:S03]  /*a3270*/  F2FP.SATFINITE.E5M2.F32.PACK_AB_MERGE_C R26, R5, R4, RZ ;  /* 0x00000004051a723e */ /* 0x008fc600048060ff */
[----:B----4-:R-:W-:Y:S01]  /*a3280*/  IMAD.X R3, R0, 0x1, R12, P3 ;  /* 0x0000000100037824 */ /* 0x010fe200018e060c */
[----:B------:R-:W-:Y:S04]  /*a3290*/  STL [R1+0x3d48], R12 ;  /* 0x003d480c01007387 */ /* 0x000fe80000100800 */
[----:B------:R-:W2:Y:S04]  /*a32a0*/  LDL.LU R4, [R1+0xe04] ;  /* 0x000e040001047983 */ /* 0x000ea80000300800 */
[----:B------:R0:W-:Y:S04]  /*a32b0*/  STL.64 [R1+0x1490], R2 ;  /* 0x0014900201007387 */ /* 0x0001e80000100a00 */
[----:B-1----:R-:W3:Y:S04]  /*a32c0*/  LDL.LU R10, [R1+0xe08] ;  /* 0x000e0800010a7983 */ /* 0x002ee80000300800 */
[----:B0-----:R-:W3:Y:S04]  /*a32d0*/  LDL.LU R2, [R1+0xe0c] ;  /* 0x000e0c0001027983 */ /* 0x001ee80000300800 */
[----:B------:R0:W-:Y:S04]  /*a32e0*/  STL.64 [R1+0x3d50], R8 ;  /* 0x003d500801007387 */ /* 0x0001e80000100a00 */
[----:B0-----:R-:W2:Y:S04]  /*a32f0*/  LDL.LU R9, [R1+0xe00] ;  /* 0x000e000001097983 */ /* 0x001ea80000300800 */
[----:B------:R-:W4:Y:S04]  /*a3300*/  LDL.LU R11, [R1+0x178] ;  /* 0x00017800010b7983 */ /* 0x000f280000300800 */
[----:B------:R-:W2:Y:S04]  /*a3310*/  LDL.LU R12, [R1+0x8] ;  /* 0x00000800010c7983 */ /* 0x000ea80000300800 */
[----:B------:R-:W2:Y:S04]  /*a3320*/  LDL.LU R20, [R1+0xb34] ;  /* 0x000b340001147983 */ /* 0x000ea80000300800 */
[----:B------:R-:W2:Y:S04]  /*a3330*/  LDL.LU R28, [R1+0xb3c] ;  /* 0x000b3c00011c7983 */ /* 0x000ea80000300800 */
[----:B------:R-:W2:Y:S04]  /*a3340*/  LDL.LU R18, [R1+0xa44] ;  /* 0x000a440001127983 */ /* 0x000ea80000300800 */
        /* <DEDUP_REMOVED lines=16> */
[----:B------:R-:W2:Y:S04]  /*a3450*/  LDL.LU R29, [R1+0x1b0] ;  /* 0x0001b000011d7983 */ /* 0x000ea80000300800 */
[----:B--2---:R0:W-:Y:S04]  /*a3460*/  STL [R1+0x3d20], R29 ;  /* 0x003d201d01007387 */ /* 0x0041e80000100800 */
[----:B0-----:R-:W2:Y:S04]  /*a3470*/  LDL.LU R29, [R1+0xb30] ;  /* 0x000b3000011d7983 */ /* 0x001ea80000300800 */
[----:B------:R-:W2:Y:S04]  /*a3480*/  LDL.LU R22, [R1+0x1b4] ;  /* 0x0001b40001167983 */ /* 0x000ea80000300800 */
[----:B------:R-:W2:Y:S04]  /*a3490*/  LDL.LU R27, [R1+0x1b8] ;  /* 0x0001b800011b7983 */ /* 0x000ea80000300800 */
[----:B--2---:R0:W-:Y:S04]  /*a34a0*/  STL.64 [R1+0x3d08], R26 ;  /* 0x003d081a01007387 */ /* 0x0041e80000100a00 */
[----:B0-----:R-:W2:Y:S04]  /*a34b0*/  LDL.LU R26, [R1+0x3e0] ;  /* 0x0003e000011a7983 */ /* 0x001ea80000300800 */
[----:B------:R-:W2:Y:S01]  /*a34c0*/  LDL R27, [R1+0x17c] ;  /* 0x00017c00011b7983 */ /* 0x000ea20000100800 */
[----:B----4-:R-:W-:-:S03]  /*a34d0*/  IADD3 R8, P3, PT, R11, R13, RZ ;  /* 0x0000000d0b087210 */ /* 0x010fc60007f7e0ff */
[----:B--2---:R0:W-:Y:S04]  /*a34e0*/  STL.64 [R1+0x3d28], R26 ;  /* 0x003d281a01007387 */ /* 0x0041e80000100a00 */
[----:B0-----:R-:W2:Y:S04]  /*a34f0*/  LDL.LU R26, [R1+0x770] ;  /* 0x00077000011a7983 */ /* 0x001ea80000300800 */
[----:B------:R-:W4:Y:S01]  /*a3500*/  LDL.LU R27, [R1+0x778] ;  /* 0x00077800011b7983 */ /* 0x000f220000300800 */
[----:B------:R-:W-:Y:S01]  /*a3510*/  F2FP.SATFINITE.E5M2.F32.PACK_AB_MERGE_C R4, R4, R9, RZ ;  /* 0x000000090404723e */ /* 0x000fe200048060ff */
[----:B------:R-:W-:Y:S01]  /*a3520*/  IMAD.X R9, R12, 0x1, R14, P3 ;  /* 0x000000010c097824 */ /* 0x000fe200018e060e */
[----:B---3--:R-:W-:-:S02]  /*a3530*/  F2FP.SATFINITE.E5M2.F32.PACK_AB_MERGE_C R2, R2, R10, RZ ;  /* 0x0000000a0202723e */ /* 0x008fc400048060ff */
[----:B------:R-:W-:-:S05]  /*a3540*/  IADD3 R10, P3, PT, R11, R15, RZ ;  /* 0x0000000f0b0a7210 */ /* 0x000fca0007f7e0ff */
[----:B------:R-:W-:Y:S01]  /*a3550*/  IMAD.X R11, R12, 0x1, R16, P3 ;  /* 0x000000010c0b7824 */ /* 0x000fe200018e0610 */
[----:B----4-:R0:W-:Y:S04]  /*a3560*/  STL [R1+0x3d30], R27 ;  /* 0x003d301b01007387 */ /* 0x0101e80000100800 */
[----:B0-----:R-:W3:Y:S04]  /*a3570*/  LDL.LU R27, [R1+0xa48] ;  /* 0x000a4800011b7983 */ /* 0x001ee80000300800 */
[----:B------:R-:W4:Y:S04]  /*a3580*/  LDL.LU R3, [R1+0x1bc] ;  /* 0x0001bc0001037983 */ /* 0x000f280000300800 */
[----:B------:R0:W-:Y:S04]  /*a3590*/  STL.64 [R1+0x1488], R8 ;  /* 0x0014880801007387 */ /* 0x0001e80000100a00 */
[----:B0-----:R-:W2:Y:S04]  /*a35a0*/  LDL.LU.64 R8, [R1+0x3d50] ;  /* 0x003d500001087983 */ /* 0x001ea80000300a00 */
[----:B------:R-:W3:Y:S04]  /*a35b0*/  LDL.LU R12, [R1+0x3d48] ;  /* 0x003d4800010c7983 */ /* 0x000ee80000300800 */
[----:B------:R0:W-:Y:S04]  /*a35c0*/  STL.64 [R1+0x1480], R10 ;  /* 0x0014800a01007387 */ /* 0x0001e80000100a00 */
[----:B0-----:R-:W3:Y:S01]  /*a35d0*/  LDL.LU.64 R10, [R1+0x3d40] ;  /* 0x003d4000010a7983 */ /* 0x001ee20000300a00 */
[----:B------:R-:W-:-:S02]  /*a35e0*/  F2FP.SATFINITE.E5M2.F32.PACK_AB_MERGE_C R20, R20, R29, RZ ;  /* 0x0000001d1414723e */ /* 0x000fc400048060ff */
[----:B------:R-:W-:Y:S02]  /*a35f0*/  F2FP.SATFINITE.E5M2.F32.PACK_AB_MERGE_C R28, R28, R24, RZ ;  /* 0x000000181c1c723e */ /* 0x000fe400048060ff */
[----:B------:R-:W-:Y:S02]  /*a3600*/  SHF.R.S32.HI R29, RZ, 0x1f, R7 ;  /* 0x0000001fff1d7819 */ /* 0x000fe40000011407 */
[----:B------:R-:W-:Y:S02]  /*a3610*/  F2FP.SATFINITE.E5M2.F32.PACK_AB_MERGE_C R18, R18, R25, RZ ;  /* 0x000000191212723e */ /* 0x000fe400048060ff */
[----:B--2---:R-:W-:-:S05]  /*a3620*/  IADD3 R24, P3, PT, R7, R9, RZ ;  /* 0x0000000907187210 */ /* 0x004fca0007f7e0ff */
[----:B---3--:R-:W-:-:S05]  /*a3630*/  IMAD.X R25, R29, 0x1, R10, P3 ;  /* 0x000000011d197824 */ /* 0x008fca00018e060a */
[----:B------:R0:W-:Y:S04]  /*a3640*/  STL.64 [R1+0x1478], R24 ;  /* 0x0014781801007387 */ /* 0x0001e80000100a00 */
[----:B0-----:R-:W2:Y:S01]  /*a3650*/  LDL.LU.64 R24, [R1+0x3d38] ;  /* 0x003d380001187983 */ /* 0x001ea20000300a00 */
[----:B------:R-:W-:Y:S02]  /*a3660*/  F2FP.SATFINITE.E5M2.F32.PACK_AB_MERGE_C R23, R23, R27, RZ ;  /* 0x0000001b1717723e */ /* 0x000fe400048060ff */
[----:B--2---:R-:W-:Y:S02]  /*a3670*/  F2FP.SATFINITE.E5M2.F32.PACK_AB_MERGE_C R24, R24, R26, RZ ;  /* 0x0000001a1818723e */ /* 0x004fe400048060ff */
[----:B------:R-:W-:-:S05]  /*a3680*/  IADD3 R26, P3, PT, R7, R11, RZ ;  /* 0x0000000b071a7210 */ /* 0x000fca0007f7e0ff */
[----:B------:R-:W-:-:S05]  /*a3690*/  IMAD.X R27, R29, 0x1, R12, P3 ;  /* 0x000000011d1b7824 */ /* 0x000fca00018e060c */
[----:B------:R0:W-:Y:S04]  /*a36a0*/  STL.64 [R1+0x1470], R26 ;  /* 0x0014701a01007387 */ /* 0x0001e80000100a00 */
[----:B0-----:R-:W2:Y:S01]  /*a36b0*/  LDL.LU R27, [R1+0x3d30] ;  /* 0x003d3000011b7983 */ /* 0x001ea20000300800 */
[----:B------:R-:W-:Y:S02]  /*a36c0*/  IADD3 R26, P3, PT, R7, R13, RZ ;  /* 0x0000000d071a7210 */ /* 0x000fe40007f7e0ff */
[----:B------:R-:W-:Y:S02]  /*a36d0*/  F2FP.SATFINITE.E5M2.F32.PACK_AB_MERGE_C R17, R17, R6, RZ ;  /* 0x000000061111723e */ /* 0x000fe400048060ff */
[----:B------:R-:W-:Y:S02]  /*a36e0*/  F2FP.SATFINITE.E5M2.F32.PACK_AB_MERGE_C R5, R5, R0, RZ ;  /* 0x000000000505723e */ /* 0x000fe400048060ff */
[----:B--2---:R-:W-:Y:S01]  /*a36f0*/  F2FP.SATFINITE.E5M2.F32.PACK_AB_MERGE_C R25, R25, R27, RZ ;  /* 0x0000001b1919723e */ /* 0x004fe200048060ff */
[----:B------:R-:W-:Y:S01]  /*a3700*/  IMAD.X R27, R29, 0x1, R14, P3 ;  /* 0x000000011d1b7824 */ /* 0x000fe200018e060e */
[----:B------:R-:W-:-:S05]  /*a3710*/  IADD3 R6, P3, PT, R7, R15, RZ ;  /* 0x0000000f07067210 */ /* 0x000fca0007f7e0ff */
[----:B------:R-:W-:Y:S01]  /*a3720*/  IMAD.X R7, R29, 0x1, R16, P3 ;  /* 0x000000011d077824 */ /* 0x000fe200018e0610 */
[----:B------:R0:W-:Y:S04]  /*a3730*/  STL.64 [R1+0x1468], R26 ;  /* 0x0014681a01007387 */ /* 0x0001e80000100a00 */
[----:B0-----:R-:W2:Y:S04]  /*a3740*/  LDL.LU.64 R26, [R1+0x3d28] ;  /* 0x003d2800011a7983 */ /* 0x001ea80000300a00 */
[----:B------:R-:W3:Y:S04]  /*a3750*/  LDL.LU R29, [R1+0x3d20] ;  /* 0x003d2000011d7983 */ /* 0x000ee80000300800 */
[----:B------:R0:W-:Y:S04]  /*a3760*/  STL.64 [R1+0x1460], R6 ;  /* 0x0014600601007387 */ /* 0x0001e80000100a00 */
[----:B0-----:R-:W3:Y:S04]  /*a3770*/  LDL.LU.64 R6, [R1+0x3d18] ;  /* 0x003d180001067983 */ /* 0x001ee80000300a00 */
[----:B------:R-:W4:Y:S01]  /*a3780*/  LDL.LU R0, [R1+0x3d10] ;  /* 0x003d100001007983 */ /* 0x000f220000300800 */
[----:B------:R-:W-:-:S02]  /*a3790*/  LOP3.LUT R24, R24, 0xffff, RZ, 0xc0, !PT ;  /* 0x0000ffff18187812 */ /* 0x000fc400078ec0ff */
[----:B--2---:R-:W-:Y:S02]  /*a37a0*/  F2FP.SATFINITE.E5M2.F32.PACK_AB_MERGE_C R21, R21, R26, RZ ;  /* 0x0000001a1515723e */ /* 0x004fe400048060ff */
[----:B------:R-:W-:Y:S02]  /*a37b0*/  IADD3 R26, P3, PT, R27, R9, RZ ;  /* 0x000000091b1a7210 */ /* 0x000fe40007f7e0ff */
[----:B---3--:R-:W-:Y:S02]  /*a37c0*/  F2FP.SATFINITE.E5M2.F32.PACK_AB_MERGE_C R7, R7, R19, RZ ;  /* 0x000000130707723e */ /* 0x008fe400048060ff */
[----:B------:R-:W-:-:S05]  /*a37d0*/  SHF.R.S32.HI R19, RZ, 0x1f, R27 ;  /* 0x0000001fff137819 */ /* 0x000fca000001141b */
[----:B------:R-:W-:-:S05]  /*a37e0*/  IMAD.X R27, R19, 0x1, R10, P3 ;  /* 0x00000001131b7824 */ /* 0x000fca00018e060a */
[----:B------:R0:W-:Y:S04]  /*a37f0*/  STL.64 [R1+0x1458], R26 ;  /* 0x0014581a01007387 */ /* 0x0001e80000100a00 */
[----:B0-----:R-:W2:Y:S01]  /*a3800*/  LDL.LU.64 R26, [R1+0x3d08] ;  /* 0x003d0800011a7983 */ /* 0x001ea20000300a00 */
[----:B------:R-:W-:Y:S02]  /*a3810*/  F2FP.SATFINITE.E5M2.F32.PACK_AB_MERGE_C R22, R22, R29, RZ ;  /* 0x0000001d1616723e */ /* 0x000fe400048060ff */
[----:B----4-:R-:W-:Y:S01]  /*a3820*/  PRMT R29, R24, 0x3340, R0 ;  /* 0x00003340181d7816 */ /* 0x010fe20000000000 */
[----:B------:R0:W-:Y:S04]  /*a3830*/  STL [R1+0x3c90], R24 ;  /* 0x003c901801007387 */ /* 0x0001e80000100800 */
[----:B0-----:R-:W3:Y:S01]  /*a3840*/  LDL.LU R24, [R1+0x17c] ;  /* 0x00017c0001187983 */ /* 0x001ee20000300800 */
[----:B------:R-:W-:-:S02]  /*a3850*/  LOP3.LUT R20, R20, 0xffff, RZ, 0xc0, !PT ;  /* 0x0000ffff14147812 */ /* 0x000fc400078ec0ff */
[----:B------:R-:W-:Y:S02]  /*a3860*/  LOP3.LUT R6, R6, 0xffff, RZ, 0xc0, !PT ;  /* 0x0000ffff06067812 */ /* 0x000fe400078ec0ff */
[----:B------:R-:W-:Y:S01]  /*a3870*/  LOP3.LUT R28, R28, 0xffff, RZ, 0xc0, !PT ;  /* 0x0000ffff1c1c7812 */ /* 0x000fe200078ec0ff */
[----:B------:R0:W-:Y:S01]  /*a3880*/  STL.64 [R1+0x3cf8], R20 ;  /* 0x003cf81401007387 */ /* 0x0001e20000100a00 */
[----:B------:R-:W-:Y:S02]  /*a3890*/  LOP3.LUT R4, R4, 0xffff, RZ, 0xc0, !PT ;  /* 0x0000ffff04047812 */ /* 0x000fe400078ec0ff */
[----:B------:R-:W-:Y:S02]  /*a38a0*/  LOP3.LUT R17, R17, 0xffff, RZ, 0xc0, !PT ;  /* 0x0000ffff11117812 */ /* 0x000fe400078ec0ff */
[----:B------:R-:W-:Y:S02]  /*a38b0*/  LOP3.LUT R18, R18, 0xffff, RZ, 0xc0, !PT ;  /* 0x0000ffff12127812 */ /* 0x000fe400078ec0ff */
[----:B------:R-:W-:-:S02]  /*a38c0*/  LOP3.LUT R2, R2, 0xffff, RZ, 0xc0, !PT ;  /* 0x0000ffff02027812 */ /* 0x000fc400078ec0ff */
[----:B------:R-:W-:Y:S02]  /*a38d0*/  LOP3.LUT R5, R5, 0xffff, RZ, 0xc0, !PT ;  /* 0x0000ffff05057812 */ /* 0x000fe400078ec0ff */
[----:B------:R-:W-:Y:S02]  /*a38e0*/  LOP3.LUT R23, R23, 0xffff, RZ, 0xc0, !PT ;  /* 0x0000ffff17177812 */ /* 0x000fe400078ec0ff */
[----:B0-----:R-:W-:Y:S02]  /*a38f0*/  PRMT R21, R17, 0x3340, R0 ;  /* 0x0000334011157816 */ /* 0x001fe40000000000 */
[----:B--2---:R-:W-:Y:S02]  /*a3900*/  LOP3.LUT R26, R26, 0xffff, RZ, 0xc0, !PT ;  /* 0x0000ffff1a1a7812 */ /* 0x004fe400078ec0ff */
[----:B------:R-:W-:Y:S02]  /*a3910*/  F2FP.SATFINITE.E5M2.F32.PACK_AB_MERGE_C R3, R3, R27, RZ ;  /* 0x0000001b0303723e */ /* 0x000fe400048060ff */
[----:B------:R-:W-:-:S02]  /*a3920*/  LOP3.LUT R27, R25, 0xffff, RZ, 0xc0, !PT ;  /* 0x0000ffff191b7812 */ /* 0x000fc400078ec0ff */
[----:B------:R-:W-:Y:S02]  /*a3930*/  PRMT R25, R26, 0x3340, R20 ;  /* 0x000033401a197816 */ /* 0x000fe40000000014 */
[----:B------:R-:W-:Y:S02]  /*a3940*/  PRMT R20, R6, 0x3340, R28 ;  /* 0x0000334006147816 */ /* 0x000fe4000000001c */
[----:B------:R-:W-:Y:S02]  /*a3950*/  PRMT R29, R25, 0x5410, R29 ;  /* 0x00005410191d7816 */ /* 0x000fe4000000001d */
[----:B------:R-:W-:-:S04]  /*a3960*/  PRMT R25, R27, 0x3340, R0 ;  /* 0x000033401b197816 */ /* 0x000fc80000000000 */
[----:B------:R-:W-:Y:S01]  /*a3970*/  PRMT R20, R20, 0x5410, R25 ;  /* 0x0000541014147816 */ /* 0x000fe20000000019 */
[----:B------:R-:W-:Y:S04]  /*a3980*/  STL [R1+0x40], R29 ;  /* 0x0000401d01007387 */ /* 0x000fe80000100800 */
[----:B------:R0:W-:Y:S02]  /*a3990*/  STL [R1+0x34], R20 ;  /* 0x0000341401007387 */ /* 0x0001e40000100800 */
[----:B0-----:R-:W-:-:S04]  /*a39a0*/  PRMT R20, R4, 0x3340, R18 ;  /* 0x0000334004147816 */ /* 0x001fc80000000012 */
[----:B------:R-:W-:Y:S02]  /*a39b0*/  PRMT R25, R20, 0x5410, R21 ;  /* 0x0000541014197816 */ /* 0x000fe40000000015 */
[----:B------:R-:W-:Y:S02]  /*a39c0*/  PRMT R21, R5, 0x3340, R0 ;  /* 0x0000334005157816 */ /* 0x000fe40000000000 */
[----:B------:R-:W-:-:S04]  /*a39d0*/  PRMT R20, R2, 0x3340, R23 ;  /* 0x0000334002147816 */ /* 0x000fc80000000017 */
[----:B------:R-:W-:Y:S02]  /*a39e0*/  PRMT R29, R20, 0x5410, R21 ;  /* 0x00005410141d7816 */ /* 0x000fe40000000015 */
[----:B---3--:R-:W-:Y:S01]  /*a39f0*/  IADD3 R20, P3, PT, R24, R11, RZ ;  /* 0x0000000b18147210 */ /* 0x008fe20007f7e0ff */
[----:B------:R-:W-:Y:S04]  /*a3a00*/  STL [R1+0x2c], R25 ;  /* 0x00002c1901007387 */ /* 0x000fe80000100800 */
[----:B------:R0:W-:Y:S01]  /*a3a10*/  STL.64 [R1+0x3ce8], R10 ;  /* 0x003ce80a01007387 */ /* 0x0001e20000100a00 */
[----:B------:R-:W-:-:S03]  /*a3a20*/  IMAD.X R21, R19, 0x1, R12, P3 ;  /* 0x0000000113157824 */ /* 0x000fc600018e060c */
[----:B0-----:R-:W2:Y:S04]  /*a3a30*/  LDL.LU R10, [R1+0x34] ;  /* 0x00003400010a7983 */ /* 0x001ea80000300800 */
[----:B------:R-:W3:Y:S04]  /*a3a40*/  LDL.LU R11, [R1+0x2c] ;  /* 0x00002c00010b7983 */ /* 0x000ee80000300800 */
[----:B------:R0:W-:Y:S04]  /*a3a50*/  STL.64 [R1+0x3ce0], R8 ;  /* 0x003ce00801007387 */ /* 0x0001e80000100a00 */
[----:B0-----:R-:W4:Y:S04]  /*a3a60*/  LDL.LU R9, [R1+0x40] ;  /* 0x0000400001097983 */ /* 0x001f280000300800 */
[----:B------:R-:W2:Y:S04]  /*a3a70*/  LDL.LU R25, [R1+0x9c] ;  /* 0x00009c0001197983 */ /* 0x000ea80000300800 */
[----:B------:R0:W-:Y:S02]  /*a3a80*/  STL.64 [R1+0x1440], R20 ;  /* 0x0014401401007387 */ /* 0x0001e40000100a00 */
[----:B0-----:R-:W-:-:S05]  /*a3a90*/  IADD3 R20, P3, PT, R24, R13, RZ ;  /* 0x0000000d18147210 */ /* 0x001fca0007f7e0ff */
[----:B------:R-:W-:-:S05]  /*a3aa0*/  IMAD.X R21, R19, 0x1, R14, P3 ;  /* 0x0000000113157824 */ /* 0x000fca00018e060e */
[----:B------:R0:W-:Y:S02]  /*a3ab0*/  STL.64 [R1+0x1450], R20 ;  /* 0x0014501401007387 */ /* 0x0001e40000100a00 */
[----:B0-----:R-:W-:-:S05]  /*a3ac0*/  IADD3 R20, P3, PT, R24, R15, RZ ;  /* 0x0000000f18147210 */ /* 0x001fca0007f7e0ff */
[----:B------:R-:W-:Y:S02]  /*a3ad0*/  IMAD.X R21, R19, 0x1, R16, P3 ;  /* 0x0000000113157824 */ /* 0x000fe400018e0610 */
[----:B------:R-:W2:Y:S04]  /*a3ae0*/  LDL.LU R19, [R1+0x3d00] ;  /* 0x003d000001137983 */ /* 0x000ea80000300800 */
[----:B------:R0:W-:Y:S04]  /*a3af0*/  STL.64 [R1+0x1448], R20 ;  /* 0x0014481401007387 */ /* 0x0001e80000100a00 */
[----:B0-----:R-:W2:Y:S01]  /*a3b00*/  LDL.LU.64 R20, [R1+0x3cf8] ;  /* 0x003cf80001147983 */ /* 0x001ea20000300a00 */
[----:B------:R-:W-:-:S02]  /*a3b10*/  LOP3.LUT R7, R7, 0xffff, RZ, 0xc0, !PT ;  /* 0x0000ffff07077812 */ /* 0x000fc400078ec0ff */
[----:B------:R-:W-:Y:S02]  /*a3b20*/  LOP3.LUT R22, R22, 0xffff, RZ, 0xc0, !PT ;  /* 0x0000ffff16167812 */ /* 0x000fe400078ec0ff */
[----:B------:R-:W-:Y:S01]  /*a3b30*/  LOP3.LUT R3, R3, 0xffff, RZ, 0xc0, !PT ;  /* 0x0000ffff03037812 */ /* 0x000fe200078ec0ff */
[----:B------:R-:W-:Y:S04]  /*a3b40*/  STL.64 [R1+0x3cd8], R16 ;  /* 0x003cd81001007387 */ /* 0x000fe80000100a00 */
[----:B------:R-:W3:Y:S01]  /*a3b50*/  LDL.LU R24, [R1+0x98] ;  /* 0x0000980001187983 */ /* 0x000ee20000300800 */
[----:B--2---:R-:W-:-:S04]  /*a3b60*/  LOP3.LUT R21, R21, 0xffff, RZ, 0xc0, !PT ;  /* 0x0000ffff15157812 */ /* 0x004fc800078ec0ff */
[----:B----4-:R-:W-:Y:S02]  /*a3b70*/  PRMT R8, R9, 0x4210, R21 ;  /* 0x0000421009087816 */ /* 0x010fe40000000015 */
[----:B------:R-:W-:Y:S02]  /*a3b80*/  PRMT R9, R10, 0x4210, R7 ;  /* 0x000042100a097816 */ /* 0x000fe40000000007 */
[----:B---3--:R-:W-:Y:S02]  /*a3b90*/  PRMT R10, R11, 0x4210, R22 ;  /* 0x000042100b0a7816 */ /* 0x008fe40000000016 */
[----:B------:R-:W-:Y:S02]  /*a3ba0*/  PRMT R11, R29, 0x4210, R3 ;  /* 0x000042101d0b7816 */ /* 0x000fe40000000003 */
[----:B------:R-:W2:Y:S04]  /*a3bb0*/  LDL.LU R29, [R1+0x3cf0] ;  /* 0x003cf000011d7983 */ /* 0x000ea80000300800 */
[----:B------:R0:W-:Y:S04]  /*a3bc0*/  STSM.16.M88.4 [R19+0x200], R8 ;  /* 0x0002000813007844 */ /* 0x0001e80000000200 */
[----:B0-----:R-:W3:Y:S04]  /*a3bd0*/  LDL.LU.64 R10, [R1+0x3ce8] ;  /* 0x003ce800010a7983 */ /* 0x001ee80000300a00 */
[----:B------:R-:W4:Y:S04]  /*a3be0*/  LDL.LU.64 R8, [R1+0x3ce0] ;  /* 0x003ce00001087983 */ /* 0x000f280000300a00 */
[----:B------:R-:W2:Y:S04]  /*a3bf0*/  LDL.LU R16, [R1+0xdc] ;  /* 0x0000dc0001107983 */ /* 0x000ea80000300800 */
[----:B------:R-:W3:Y:S04]  /*a3c00*/  LDL.LU R17, [R1+0x94] ;  /* 0x0000940001117983 */ /* 0x000ee80000300800 */
[----:B------:R0:W-:Y:S04]  /*a3c10*/  STL.64 [R1+0x3cd0], R26 ;  /* 0x003cd01a01007387 */ /* 0x0001e80000100a00 */
[----:B0-----:R-:W3:Y:S04]  /*a3c20*/  LDL.LU R26, [R1+0xb0] ;  /* 0x0000b000011a7983 */ /* 0x001ee80000300800 */
[----:B------:R-:W4:Y:S04]  /*a3c30*/  LDL.LU R27, [R1+0x1a0] ;  /* 0x0001a000011b7983 */ /* 0x000f280000300800 */
[----:B------:R0:W-:Y:S04]  /*a3c40*/  STL [R1+0x3cc8], R28 ;  /* 0x003cc81c01007387 */ /* 0x0001e80000100800 */
[----:B0-----:R-:W3:Y:S04]  /*a3c50*/  LDL.LU R28, [R1+0xb8] ;  /* 0x0000b800011c7983 */ /* 0x001ee80000300800 */
[----:B------:R0:W-:Y:S04]  /*a3c60*/  STL.64 [R1+0x3cc0], R18 ;  /* 0x003cc01201007387 */ /* 0x0001e80000100a00 */
[----:B0-----:R-:W3:Y:S04]  /*a3c70*/  LDL.LU R18, [R1+0x78] ;  /* 0x0000780001127983 */ /* 0x001ee80000300800 */
[----:B------:R-:W3:Y:S04]  /*a3c80*/  LDL.LU R19, [R1+0xb4] ;  /* 0x0000b40001137983 */ /* 0x000ee80000300800 */
[----:B------:R-:W-:Y:S04]  /*a3c90*/  STL.64 [R1+0x3ca8], R22 ;  /* 0x003ca81601007387 */ /* 0x000fe80000100a00 */
[----:B------:R-:W-:Y:S01]  /*a3ca0*/  STL.64 [R1+0x3ca0], R20 ;  /* 0x003ca01401007387 */ /* 0x000fe20000100a00 */
[----:B------:R-:W-:-:S03]  /*a3cb0*/  SHF.R.U32.HI R25, RZ, 0x8, R25 ;  /* 0x00000008ff197819 */ /* 0x000fc60000011619 */
[----:B------:R-:W-:Y:S04]  /*a3cc0*/  STL.64 [R1+0x3c98], R4 ;  /* 0x003c980401007387 */ /* 0x000fe80000100a00 */
[----:B------:R-:W-:Y:S04]  /*a3cd0*/  STL.64 [R1+0x3cb0], R6 ;  /* 0x003cb00601007387 */ /* 0x000fe80000100a00 */
[----:B------:R0:W-:Y:S02]  /*a3ce0*/  STL.64 [R1+0x3c88], R2 ;  /* 0x003c880201007387 */ /* 0x0001e40000100a00 */
[----:B0-----:R-:W-:-:S02]  /*a3cf0*/  LOP3.LUT R2, R25, 0xffff, RZ, 0xc0, !PT ;  /* 0x0000ffff19027812 */ /* 0x001fc400078ec0ff */
[----:B------:R-:W-:Y:S01]  /*a3d00*/  SHF.R.U32.HI R7, RZ, 0x8, R24 ;  /* 0x00000008ff077819 */ /* 0x000fe20000011618 */
[----:B------:R-:W3:Y:S03]  /*a3d10*/  LDL.LU R25, [R1+0xd4] ;  /* 0x0000d40001197983 */ /* 0x000ee60000300800 */
[----:B------:R-:W-:Y:S01]  /*a3d20*/  LOP3.LUT R7, R7, 0xffff, RZ, 0xc0, !PT ;  /* 0x0000ffff07077812 */ /* 0x000fe200078ec0ff */
[----:B------:R-:W-:Y:S01]  /*a3d30*/  BAR.SYNC.DEFER_BLOCKING 0x0 ;  /* 0x0000000000007b1d */ /* 0x000fe20000010000 */
[----:B--2---:R-:W-:-:S04]  /*a3d40*/  SHF.R.U32.HI R16, RZ, 0x8, R16 ;  /* 0x00000008ff107819 */ /* 0x004fc80000011610 */
[----:B------:R-:W-:Y:S02]  /*a3d50*/  LOP3.LUT R16, R16, 0xffff, RZ, 0xc0, !PT ;  /* 0x0000ffff10107812 */ /* 0x000fe400078ec0ff */
[----:B----4-:R-:W-:Y:S02]  /*a3d60*/  IADD3 R4, P3, PT, R27, R9, RZ ;  /* 0x000000091b047210 */ /* 0x010fe40007f7e0ff */
[----:B---3--:R-:W-:-:S04]  /*a3d70*/  SHF.R.U32.HI R3, RZ, 0x8, R18 ;  /* 0x00000008ff037819 */ /* 0x008fc80000011612 */
[----:B------:R-:W-:-:S04]  /*a3d80*/  LOP3.LUT R3, R3, 0xffff, RZ, 0xc0, !PT ;  /* 0x0000ffff03037812 */ /* 0x000fc800078ec0ff */
[----:B------:R-:W-:Y:S02]  /*a3d90*/  PRMT R6, R2, 0x3340, R3 ;  /* 0x0000334002067816 */ /* 0x000fe40000000003 */
[----:B------:R-:W-:Y:S02]  /*a3da0*/  SHF.R.S32.HI R2, RZ, 0x1f, R27 ;  /* 0x0000001fff027819 */ /* 0x000fe4000001141b */
[----:B------:R-:W-:-:S03]  /*a3db0*/  SHF.R.U32.HI R3, RZ, 0x8, R28 ;  /* 0x00000008ff037819 */ /* 0x000fc6000001161c */
[----:B------:R-:W-:Y:S01]  /*a3dc0*/  IMAD.X R5, R2, 0x1, R10, P3 ;  /* 0x0000000102057824 */ /* 0x000fe200018e060a */
[C---:B------:R-:W-:Y:S02]  /*a3dd0*/  IADD3 R20, P3, PT, R27.reuse, R11, RZ ;  /* 0x0000000b1b147210 */ /* 0x040fe40007f7e0ff */
[----:B------:R-:W-:Y:S02]  /*a3de0*/  PRMT R18, R16, 0x3340, R0 ;  /* 0x0000334010127816 */ /* 0x000fe40000000000 */
[----:B------:R0:W-:Y:S01]  /*a3df0*/  STL.64 [R1+0x1438], R4 ;  /* 0x0014380401007387 */ /* 0x0001e20000100a00 */
[----:B------:R-:W-:Y:S01]  /*a3e00*/  IMAD.X R21, R2, 0x1, R12, P3 ;  /* 0x0000000102157824 */ /* 0x000fe200018e060c */
[----:B------:R-:W-:Y:S02]  /*a3e10*/  IADD3 R16, P3, PT, R27, R13, RZ ;  /* 0x0000000d1b107210 */ /* 0x000fe40007f7e0ff */
[----:B------:R-:W2:Y:S04]  /*a3e20*/  LDL.LU R28, [R1+0xd8] ;  /* 0x0000d800011c7983 */ /* 0x000ea80000300800 */
[----:B------:R-:W3:Y:S01]  /*a3e30*/  LDL.LU R24, [R1+0xbc] ;  /* 0x0000bc0001187983 */ /* 0x000ee20000300800 */
[----:B0-----:R-:W-:-:S03]  /*a3e40*/  LOP3.LUT R5, R3, 0xffff, RZ, 0xc0, !PT ;  /* 0x0000ffff03057812 */ /* 0x001fc600078ec0ff */
[----:B------:R-:W4:Y:S01]  /*a3e50*/  LDL.LU R3, [R1+0x1a4] ;  /* 0x0001a40001037983 */ /* 0x000f220000300800 */
[----:B------:R-:W-:Y:S02]  /*a3e60*/  PRMT R5, R5, 0x3340, R7 ;  /* 0x0000334005057816 */ /* 0x000fe40000000007 */
[----:B------:R-:W-:Y:S01]  /*a3e70*/  SHF.R.U32.HI R7, RZ, 0x8, R17 ;  /* 0x00000008ff077819 */ /* 0x000fe20000011611 */
[----:B------:R0:W-:Y:S01]  /*a3e80*/  STL.64 [R1+0x1430], R20 ;  /* 0x0014301401007387 */ /* 0x0001e20000100a00 */
[----:B------:R-:W-:-:S03]  /*a3e90*/  IMAD.X R17, R2, 0x1, R14, P3 ;  /* 0x0000000102117824 */ /* 0x000fc600018e060e */
[----:B0-----:R-:W2:Y:S04]  /*a3ea0*/  LDL.LU R20, [R1+0x16c] ;  /* 0x00016c0001147983 */ /* 0x001ea80000300800 */
[----:B------:R-:W2:Y:S04]  /*a3eb0*/  LDL.LU R21, [R1+0x168] ;  /* 0x0001680001157983 */ /* 0x000ea80000300800 */
[----:B------:R-:W2:Y:S04]  /*a3ec0*/  LDL.LU R22, [R1+0x164] ;  /* 0x0001640001167983 */ /* 0x000ea80000300800 */
[----:B------:R-:W2:Y:S04]  /*a3ed0*/  LDL.LU R23, [R1+0x160] ;  /* 0x0001600001177983 */ /* 0x000ea80000300800 */
[----:B------:R0:W-:Y:S04]  /*a3ee0*/  STL.64 [R1+0x1428], R16 ;  /* 0x0014281001007387 */ /* 0x0001e80000100a00 */
[----:B0-----:R-:W2:Y:S01]  /*a3ef0*/  LDL.LU.64 R16, [R1+0x3cd8] ;  /* 0x003cd80001107983 */ /* 0x001ea20000300a00 */
[----:B------:R-:W-:-:S04]  /*a3f00*/  SHF.R.U32.HI R4, RZ, 0x8, R19 ;  /* 0x00000008ff047819 */ /* 0x000fc80000011613 */
[----:B------:R-:W-:-:S04]  /*a3f10*/  LOP3.LUT R4, R4, 0xffff, RZ, 0xc0, !PT ;  /* 0x0000ffff04047812 */ /* 0x000fc800078ec0ff */
[----:B------:R-:W-:Y:S02]  /*a3f20*/  PRMT R19, R4, 0x3340, R0 ;  /* 0x0000334004137816 */ /* 0x000fe40000000000 */
[----:B------:R-:W-:Y:S02]  /*a3f30*/  SHF.R.U32.HI R4, RZ, 0x8, R26 ;  /* 0x00000008ff047819 */ /* 0x000fe4000001161a */
[----:B------:R-:W-:Y:S02]  /*a3f40*/  IADD3 R26, P3, PT, R27, R15, RZ ;  /* 0x0000000f1b1a7210 */ /* 0x000fe40007f7e0ff */
[----:B------:R-:W-:Y:S02]  /*a3f50*/  LOP3.LUT R4, R4, 0xffff, RZ, 0xc0, !PT ;  /* 0x0000ffff04047812 */ /* 0x000fe400078ec0ff */
[----:B------:R-:W-:Y:S02]  /*a3f60*/  LOP3.LUT R7, R7, 0xffff, RZ, 0xc0, !PT ;  /* 0x0000ffff07077812 */ /* 0x000fe400078ec0ff */
[----:B------:R-:W-:-:S02]  /*a3f70*/  PRMT R6, R6, 0x5410, R18 ;  /* 0x0000541006067816 */ /* 0x000fc40000000012 */
[----:B------:R-:W-:Y:S02]  /*a3f80*/  PRMT R4, R4, 0x3340, R7 ;  /* 0x0000334004047816 */ /* 0x000fe40000000007 */
[----:B------:R-:W-:Y:S02]  /*a3f90*/  SHF.R.U32.HI R7, RZ, 0x8, R29 ;  /* 0x00000008ff077819 */ /* 0x000fe4000001161d */
[----:B------:R-:W-:Y:S02]  /*a3fa0*/  PRMT R5, R5, 0x5410, R19 ;  /* 0x0000541005057816 */ /* 0x000fe40000000013 */
[----:B---3--:R-:W-:-:S04]  /*a3fb0*/  SHF.R.U32.HI R24, RZ, 0x8, R24 ;  /* 0x00000008ff187819 */ /* 0x008fc80000011618 */
[----:B------:R-:W-:Y:S01]  /*a3fc0*/  LOP3.LUT R24, R24, 0xffff, RZ, 0xc0, !PT ;  /* 0x0000ffff18187812 */ /* 0x000fe200078ec0ff */
[----:B--2---:R-:W-:Y:S01]  /*a3fd0*/  IMAD.X R27, R2, 0x1, R16, P3 ;  /* 0x00000001021b7824 */ /* 0x004fe200018e0610 */
[----:B------:R-:W-:-:S04]  /*a3fe0*/  SHF.R.U32.HI R2, RZ, 0x8, R25 ;  /* 0x00000008ff027819 */ /* 0x000fc80000011619 */
[----:B------:R-:W-:-:S04]  /*a3ff0*/  LOP3.LUT R2, R2, 0xffff, RZ, 0xc0, !PT ;  /* 0x0000ffff02027812 */ /* 0x000fc800078ec0ff */
[----:B------:R-:W-:Y:S02]  /*a4000*/  PRMT R25, R2, 0x3340, R0 ;  /* 0x0000334002197816 */ /* 0x000fe40000000000 */
[----:B------:R-:W-:-:S04]  /*a4010*/  SHF.R.U32.HI R2, RZ, 0x8, R28 ;  /* 0x00000008ff027819 */ /* 0x000fc8000001161c */
[----:B------:R-:W-:Y:S02]  /*a4020*/  LOP3.LUT R2, R2, 0xffff, RZ, 0xc0, !PT ;  /* 0x0000ffff02027812 */ /* 0x000fe400078ec0ff */
[----:B----4-:R-:W-:Y:S02]  /*a4030*/  IADD3 R28, P3, PT, R3, R9, RZ ;  /* 0x00000009031c7210 */ /* 0x010fe40007f7e0ff */
[----:B------:R-:W-:Y:S02]  /*a4040*/  PRMT R2, R2, 0x3340, R24 ;  /* 0x0000334002027816 */ /* 0x000fe40000000018 */
[----:B------:R-:W-:-:S05]  /*a4050*/  SHF.R.S32.HI R24, RZ, 0x1f, R3 ;  /* 0x0000001fff187819 */ /* 0x000fca0000011403 */
[C---:B------:R-:W-:Y:S01]  /*a4060*/  IMAD.X R29, R24.reuse, 0x1, R10, P3 ;  /* 0x00000001181d7824 */ /* 0x040fe200018e060a */
[----:B------:R-:W-:Y:S01]  /*a4070*/  IADD3 R18, P3, PT, R3, R11, RZ ;  /* 0x0000000b03127210 */ /* 0x000fe20007f7e0ff */
[----:B------:R0:W-:Y:S04]  /*a4080*/  STL.64 [R1+0x1420], R26 ;  /* 0x0014201a01007387 */ /* 0x0001e80000100a00 */
[----:B------:R-:W-:Y:S01]  /*a4090*/  IMAD.X R19, R24, 0x1, R12, P3 ;  /* 0x0000000118137824 */ /* 0x000fe200018e060c */
[----:B------:R-:W-:Y:S01]  /*a40a0*/  PRMT R4, R4, 0x5410, R25 ;  /* 0x0000541004047816 */ /* 0x000fe20000000019 */
[----:B0-----:R-:W2:Y:S04]  /*a40b0*/  LDL.LU.64 R26, [R1+0x3cd0] ;  /* 0x003cd000011a7983 */ /* 0x001ea80000300a00 */
[----:B------:R0:W-:Y:S04]  /*a40c0*/  STL.64 [R1+0x1400], R28 ;  /* 0x0014001c01007387 */ /* 0x0001e80000100a00 */
[----:B0-----:R-:W3:Y:S04]  /*a40d0*/  LDL.LU R28, [R1+0x3cc8] ;  /* 0x003cc800011c7983 */ /* 0x001ee80000300800 */
[----:B------:R0:W-:Y:S04]  /*a40e0*/  STL.64 [R1+0x1410], R18 ;  /* 0x0014101201007387 */ /* 0x0001e80000100a00 */
[----:B0-----:R-:W4:Y:S04]  /*a40f0*/  LDL.LU.64 R18, [R1+0x3cc0] ;  /* 0x003cc00001127983 */ /* 0x001f280000300a00 */
[----:B------:R-:W2:Y:S04]  /*a4100*/  LDL.LU R29, [R1+0x1a8] ;  /* 0x0001a800011d7983 */ /* 0x000ea80000300800 */
[----:B------:R-:W2:Y:S01]  /*a4110*/  LDL.LU R25, [R1+0x3cb8] ;  /* 0x003cb80001197983 */ /* 0x000ea20000300800 */
[----:B------:R-:W-:-:S04]  /*a4120*/  LOP3.LUT R7, R7, 0xffff, RZ, 0xc0, !PT ;  /* 0x0000ffff07077812 */ /* 0x000fc800078ec0ff */
[----:B------:R-:W-:Y:S02]  /*a4130*/  PRMT R7, R7, 0x3340, R0 ;  /* 0x0000334007077816 */ /* 0x000fe40000000000 */
[----:B------:R-:W-:Y:S02]  /*a4140*/  PRMT R20, R6, 0x5210, R20 ;  /* 0x0000521006147816 */ /* 0x000fe40000000014 */
[----:B------:R-:W-:Y:S02]  /*a4150*/  PRMT R2, R2, 0x5410, R7 ;  /* 0x0000541002027816 */ /* 0x000fe40000000007 */
[----:B------:R-:W-:Y:S02]  /*a4160*/  PRMT R21, R5, 0x5210, R21 ;  /* 0x0000521005157816 */ /* 0x000fe40000000015 */
[----:B------:R-:W-:Y:S02]  /*a4170*/  PRMT R22, R4, 0x5210, R22 ;  /* 0x0000521004167816 */ /* 0x000fe40000000016 */
[----:B------:R-:W-:Y:S01]  /*a4180*/  PRMT R23, R2, 0x5210, R23 ;  /* 0x0000521002177816 */ /* 0x000fe20000000017 */
[----:B--2---:R-:W0:Y:S04]  /*a4190*/  LDS.128 R4, [R25] ;  /* 0x0000000019047984 */ /* 0x004e280000000c00 */
[----:B0-----:R-:W-:Y:S04]  /*a41a0*/  STL.64 [R1+0x420], R4 ;  /* 0x0004200401007387 */ /* 0x001fe80000100a00 */
[----:B------:R-:W-:Y:S04]  /*a41b0*/  STL.64 [R1+0x428], R6 ;  /* 0x0004280601007387 */ /* 0x000fe80000100a00 */
[----:B------:R-:W0:Y:S01]  /*a41c0*/  LDS.128 R4, [R25+0x400] ;  /* 0x0004000019047984 */ /* 0x000e220000000c00 */
[----:B------:R-:W-:Y:S06]  /*a41d0*/  BAR.SYNC.DEFER_BLOCKING 0x0 ;  /* 0x0000000000007b1d */ /* 0x000fec0000010000 */
[----:B----4-:R-:W-:Y:S04]  /*a41e0*/  STSM.16.M88.4 [R19], R20 ;  /* 0x0000001413007844 */ /* 0x010fe80000000200 */
[----:B0-----:R0:W-:Y:S04]  /*a41f0*/  STL.64 [R1+0x410], R4 ;  /* 0x0004100401007387 */ /* 0x0011e80000100a00 */
[----:B------:R1:W-:Y:S01]  /*a4200*/  STL.64 [R1+0x418], R6 ;  /* 0x0004180601007387 */ /* 0x0003e20000100a00 */
[----:B0-----:R-:W-:-:S03]  /*a4210*/  IADD3 R4, P3, PT, R3, R13, RZ ;  /* 0x0000000d03047210 */ /* 0x001fc60007f7e0ff */
[----:B-1----:R-:W2:Y:S02]  /*a4220*/  LDL.LU.64 R6, [R1+0x3cb0] ;  /* 0x003cb00001067983 */ /* 0x002ea40000300a00 */
[C---:B------:R-:W-:Y:S01]  /*a4230*/  IMAD.X R5, R24.reuse, 0x1, R14, P3 ;  /* 0x0000000118057824 */ /* 0x040fe200018e060e */
[----:B------:R-:W-:Y:S01]  /*a4240*/  IADD3 R2, P3, PT, R3, R15, RZ ;  /* 0x0000000f03027210 */ /* 0x000fe20007f7e0ff */
[----:B------:R-:W-:Y:S04]  /*a4250*/  STL [R1+0x3c60], R25 ;  /* 0x003c601901007387 */ /* 0x000fe80000100800 */
[----:B------:R-:W4:Y:S01]  /*a4260*/  LDL.LU.64 R22, [R1+0x3ca8] ;  /* 0x003ca80001167983 */ /* 0x000f220000300a00 */
[----:B------:R-:W-:-:S03]  /*a4270*/  IMAD.X R3, R24, 0x1, R16, P3 ;  /* 0x0000000118037824 */ /* 0x000fc600018e0610 */
[----:B------:R-:W4:Y:S04]  /*a4280*/  LDL.LU.64 R20, [R1+0x3ca0] ;  /* 0x003ca00001147983 */ /* 0x000f280000300a00 */
[----:B------:R0:W-:Y:S04]  /*a4290*/  STL.64 [R1+0x13f8], R4 ;  /* 0x0013f80401007387 */ /* 0x0001e80000100a00 */
[----:B0-----:R-:W4:Y:S04]  /*a42a0*/  LDL.LU.64 R4, [R1+0x3c98] ;  /* 0x003c980001047983 */ /* 0x001f280000300a00 */
[----:B------:R-:W4:Y:S04]  /*a42b0*/  LDL.LU R24, [R1+0x3c90] ;  /* 0x003c900001187983 */ /* 0x000f280000300800 */
[----:B------:R0:W-:Y:S04]  /*a42c0*/  STL.64 [R1+0x13f0], R2 ;  /* 0x0013f00201007387 */ /* 0x0001e80000100a00 */
[----:B0-----:R-:W4:Y:S04]  /*a42d0*/  LDL.LU.64 R2, [R1+0x3c88] ;  /* 0x003c880001027983 */ /* 0x001f280000300a00 */
[----:B------:R3:W-:Y:S02]  /*a42e0*/  STL.64 [R1+0x3c80], R16 ;  /* 0x003c801001007387 */ /* 0x0007e40000100a00 */
[----:B---3--:R-:W-:-:S04]  /*a42f0*/  SHF.R.U32.HI R16, RZ, 0x8, R28 ;  /* 0x00000008ff107819 */ /* 0x008fc8000001161c */
[----:B------:R-:W-:Y:S02]  /*a4300*/  LOP3.LUT R16, R16, 0xffff, RZ, 0xc0, !PT ;  /* 0x0000ffff10107812 */ /* 0x000fe400078ec0ff */
[----:B------:R-:W-:Y:S02]  /*a4310*/  SHF.R.U32.HI R17, RZ, 0x8, R26 ;  /* 0x00000008ff117819 */ /* 0x000fe4000001161a */
[----:B------:R-:W-:Y:S01]  /*a4320*/  SHF.R.S32.HI R25, RZ, 0x1f, R29 ;  /* 0x0000001fff197819 */ /* 0x000fe2000001141d */
[----:B------:R-:W3:Y:S01]  /*a4330*/  LDL.LU R26, [R1+0x1ac] ;  /* 0x0001ac00011a7983 */ /* 0x000ee20000300800 */
[----:B------:R-:W-:Y:S02]  /*a4340*/  LOP3.LUT R17, R17, 0xffff, RZ, 0xc0, !PT ;  /* 0x0000ffff11117812 */ /* 0x000fe400078ec0ff */
[----:B--2---:R-:W-:-:S04]  /*a4350*/  SHF.R.U32.HI R6, RZ, 0x8, R6 ;  /* 0x00000008ff067819 */ /* 0x004fc80000011606 */
[----:B------:R-:W-:-:S04]  /*a4360*/  LOP3.LUT R6, R6, 0xffff, RZ, 0xc0, !PT ;  /* 0x0000ffff06067812 */ /* 0x000fc800078ec0ff */
[----:B------:R-:W-:Y:S02]  /*a4370*/  PRMT R6, R6, 0x3340, R16 ;  /* 0x0000334006067816 */ /* 0x000fe40000000010 */
[----:B----4-:R-:W-:-:S04]  /*a4380*/  SHF.R.U32.HI R20, RZ, 0x8, R20 ;  /* 0x00000008ff147819 */ /* 0x010fc80000011614 */
[----:B------:R-:W-:Y:S02]  /*a4390*/  LOP3.LUT R20, R20, 0xffff, RZ, 0xc0, !PT ;  /* 0x0000ffff14147812 */ /* 0x000fe400078ec0ff */
[----:B------:R-:W-:-:S04]  /*a43a0*/  SHF.R.U32.HI R16, RZ, 0x8, R24 ;  /* 0x00000008ff107819 */ /* 0x000fc80000011618 */
[----:B------:R-:W-:-:S04]  /*a43b0*/  LOP3.LUT R16, R16, 0xffff, RZ, 0xc0, !PT ;  /* 0x0000ffff10107812 */ /* 0x000fc800078ec0ff */
[----:B------:R-:W-:Y:S02]  /*a43c0*/  PRMT R24, R16, 0x3340, R0 ;  /* 0x0000334010187816 */ /* 0x000fe40000000000 */
[----:B------:R-:W-:Y:S02]  /*a43d0*/  IADD3 R16, P3, PT, R29, R9, RZ ;  /* 0x000000091d107210 */ /* 0x000fe40007f7e0ff */
[----:B------:R-:W-:-:S03]  /*a43e0*/  PRMT R20, R17, 0x3340, R20 ;  /* 0x0000334011147816 */ /* 0x000fc60000000014 */
[----:B------:R-:W-:Y:S01]  /*a43f0*/  IMAD.X R17, R25, 0x1, R10, P3 ;  /* 0x0000000119117824 */ /* 0x000fe200018e060a */
[----:B------:R-:W-:-:S04]  /*a4400*/  SHF.R.U32.HI R2, RZ, 0x8, R2 ;  /* 0x00000008ff027819 */ /* 0x000fc80000011602 */
[----:B------:R0:W-:Y:S01]  /*a4410*/  STL.64 [R1+0x13c8], R16 ;  /* 0x0013c81001007387 */ /* 0x0001e20000100a00 */
[----:B------:R-:W-:Y:S02]  /*a4420*/  LOP3.LUT R2, R2, 0xffff, RZ, 0xc0, !PT ;  /* 0x0000ffff02027812 */ /* 0x000fe400078ec0ff */
[----:B0-----:R-:W-:Y:S02]  /*a4430*/  SHF.R.U32.HI R16, RZ, 0x8, R23 ;  /* 0x00000008ff107819 */ /* 0x001fe40000011617 */
[----:B------:R-:W-:Y:S02]  /*a4440*/  SHF.R.U32.HI R17, RZ, 0x8, R27 ;  /* 0x00000008ff117819 */ /* 0x000fe4000001161b */
[----:B------:R-:W-:Y:S02]  /*a4450*/  LOP3.LUT R16, R16, 0xffff, RZ, 0xc0, !PT ;  /* 0x0000ffff10107812 */ /* 0x000fe400078ec0ff */
[----:B------:R-:W-:Y:S02]  /*a4460*/  LOP3.LUT R17, R17, 0xffff, RZ, 0xc0, !PT ;  /* 0x0000ffff11117812 */ /* 0x000fe400078ec0ff */
[----:B------:R-:W-:-:S02]  /*a4470*/  PRMT R2, R2, 0x3340, R16 ;  /* 0x0000334002027816 */ /* 0x000fc40000000010 */
[----:B------:R-:W-:Y:S02]  /*a4480*/  IADD3 R16, P3, PT, R29, R11, RZ ;  /* 0x0000000b1d107210 */ /* 0x000fe40007f7e0ff */
[----:B------:R-:W-:-:S03]  /*a4490*/  PRMT R23, R17, 0x3340, R0 ;  /* 0x0000334011177816 */ /* 0x000fc60000000000 */
[----:B------:R-:W-:Y:S01]  /*a44a0*/  IMAD.X R17, R25, 0x1, R12, P3 ;  /* 0x0000000119117824 */ /* 0x000fe200018e060c */
[----:B------:R-:W-:-:S04]  /*a44b0*/  SHF.R.U32.HI R4, RZ, 0x8, R4 ;  /* 0x00000008ff047819 */ /* 0x000fc80000011604 */
[----:B------:R0:W-:Y:S01]  /*a44c0*/  STL.64 [R1+0x13c0], R16 ;  /* 0x0013c01001007387 */ /* 0x0001e20000100a00 */
[----:B------:R-:W-:Y:S02]  /*a44d0*/  LOP3.LUT R4, R4, 0xffff, RZ, 0xc0, !PT ;  /* 0x0000ffff04047812 */ /* 0x000fe400078ec0ff */
[----:B------:R-:W-:Y:S02]  /*a44e0*/  SHF.R.U32.HI R5, RZ, 0x8, R5 ;  /* 0x00000008ff057819 */ /* 0x000fe40000011605 */
[----:B0-----:R-:W-:-:S04]  /*a44f0*/  SHF.R.U32.HI R16, RZ, 0x8, R18 ;  /* 0x00000008ff107819 */ /* 0x001fc80000011612 */
[----:B------:R-:W-:Y:S02]  /*a4500*/  LOP3.LUT R16, R16, 0xffff, RZ, 0xc0, !PT ;  /* 0x0000ffff10107812 */ /* 0x000fe400078ec0ff */
[----:B------:R-:W-:Y:S02]  /*a4510*/  LOP3.LUT R17, R5, 0xffff, RZ, 0xc0, !PT ;  /* 0x0000ffff05117812 */ /* 0x000fe400078ec0ff */
[----:B------:R-:W-:Y:S01]  /*a4520*/  PRMT R4, R4, 0x3340, R16 ;  /* 0x0000334004047816 */ /* 0x000fe20000000010 */
[----:B------:R-:W2:Y:S01]  /*a4530*/  LDL.LU R5, [R1+0x1c0] ;  /* 0x0001c00001057983 */ /* 0x000ea20000300800 */
[----:B------:R-:W-:Y:S02]  /*a4540*/  IADD3 R16, P3, PT, R29, R13, RZ ;  /* 0x0000000d1d107210 */ /* 0x000fe40007f7e0ff */
[----:B------:R-:W-:-:S03]  /*a4550*/  PRMT R18, R17, 0x3340, R0 ;  /* 0x0000334011127816 */ /* 0x000fc60000000000 */
[----:B------:R-:W-:-:S05]  /*a4560*/  IMAD.X R17, R25, 0x1, R14, P3 ;  /* 0x0000000119117824 */ /* 0x000fca00018e060e */
[----:B------:R0:W-:Y:S04]  /*a4570*/  STL.64 [R1+0x13b8], R16 ;  /* 0x0013b81001007387 */ /* 0x0001e80000100a00 */
[----:B0-----:R-:W4:Y:S01]  /*a4580*/  LDL.LU.64 R16, [R1+0x3c80] ;  /* 0x003c800001107983 */ /* 0x001f220000300a00 */
[----:B------:R-:W-:Y:S02]  /*a4590*/  IADD3 R28, P3, PT, R29, R15, RZ ;  /* 0x0000000f1d1c7210 */ /* 0x000fe40007f7e0ff */
[----:B------:R-:W-:Y:S02]  /*a45a0*/  PRMT R20, R20, 0x5410, R24 ;  /* 0x0000541014147816 */ /* 0x000fe40000000018 */
[----:B------:R-:W-:Y:S02]  /*a45b0*/  PRMT R6, R6, 0x5410, R23 ;  /* 0x0000541006067816 */ /* 0x000fe40000000017 */
[----:B---3--:R-:W-:-:S02]  /*a45c0*/  SHF.R.S32.HI R23, RZ, 0x1f, R26 ;  /* 0x0000001fff177819 */ /* 0x008fc4000001141a */
[----:B------:R-:W-:Y:S02]  /*a45d0*/  PRMT R2, R2, 0x5410, R18 ;  /* 0x0000541002027816 */ /* 0x000fe40000000012 */
[----:B------:R-:W-:Y:S02]  /*a45e0*/  PRMT R20, R20, 0x5210, R21 ;  /* 0x0000521014147816 */ /* 0x000fe40000000015 */
[----:B------:R-:W-:Y:S02]  /*a45f0*/  PRMT R21, R6, 0x5210, R7 ;  /* 0x0000521006157816 */ /* 0x000fe40000000007 */
[----:B----4-:R-:W-:Y:S01]  /*a4600*/  SHF.R.U32.HI R17, RZ, 0x8, R17 ;  /* 0x00000008ff117819 */ /* 0x010fe20000011611 */
[----:B------:R-:W-:Y:S01]  /*a4610*/  IMAD.X R29, R25, 0x1, R16, P3 ;  /* 0x00000001191d7824 */ /* 0x000fe200018e0610 */
[----:B------:R-:W-:Y:S02]  /*a4620*/  IADD3 R24, P3, PT, R26, R9, RZ ;  /* 0x000000091a187210 */ /* 0x000fe40007f7e0ff */
[----:B------:R-:W-:-:S04]  /*a4630*/  LOP3.LUT R17, R17, 0xffff, RZ, 0xc0, !PT ;  /* 0x0000ffff11117812 */ /* 0x000fc800078ec0ff */
[----:B------:R-:W-:Y:S01]  /*a4640*/  PRMT R17, R17, 0x3340, R0 ;  /* 0x0000334011117816 */ /* 0x000fe20000000000 */
[----:B------:R-:W-:Y:S01]  /*a4650*/  IMAD.X R25, R23, 0x1, R10, P3 ;  /* 0x0000000117197824 */ /* 0x000fe200018e060a */
[----:B------:R-:W-:Y:S02]  /*a4660*/  STL.64 [R1+0x13b0], R28 ;  /* 0x0013b01c01007387 */ /* 0x000fe40000100a00 */
[----:B------:R-:W-:Y:S02]  /*a4670*/  PRMT R18, R4, 0x5410, R17 ;  /* 0x0000541004127816 */ /* 0x000fe40000000011 */
[----:B------:R-:W3:Y:S04]  /*a4680*/  LDL.LU R17, [R1+0xf0] ;  /* 0x0000f00001117983 */ /* 0x000ee80000300800 */
[----:B------:R0:W-:Y:S04]  /*a4690*/  STL.64 [R1+0x13a0], R24 ;  /* 0x0013a01801007387 */ /* 0x0001e80000100a00 */
[----:B------:R-:W3:Y:S04]  /*a46a0*/  LDL.LU R4, [R1+0xf4] ;  /* 0x0000f40001047983 */ /* 0x000ee80000300800 */
[----:B------:R-:W4:Y:S01]  /*a46b0*/  LDL.LU R6, [R1+0xf8] ;  /* 0x0000f80001067983 */ /* 0x000f220000300800 */
[----:B0-----:R-:W-:-:S05]  /*a46c0*/  IADD3 R24, P3, PT, R26, R11, RZ ;  /* 0x0000000b1a187210 */ /* 0x001fca0007f7e0ff */
[----:B------:R-:W-:-:S05]  /*a46d0*/  IMAD.X R25, R23, 0x1, R12, P3 ;  /* 0x0000000117197824 */ /* 0x000fca00018e060c */
[----:B------:R0:W-:Y:S04]  /*a46e0*/  STL.64 [R1+0x13a8], R24 ;  /* 0x0013a81801007387 */ /* 0x0001e80000100a00 */
[----:B------:R-:W4:Y:S01]  /*a46f0*/  LDL.LU R7, [R1+0xfc] ;  /* 0x0000fc0001077983 */ /* 0x000f220000300800 */
[----:B0-----:R-:W-:-:S05]  /*a4700*/  IADD3 R24, P3, PT, R26, R13, RZ ;  /* 0x0000000d1a187210 */ /* 0x001fca0007f7e0ff */
[----:B------:R-:W-:-:S05]  /*a4710*/  IMAD.X R25, R23, 0x1, R14, P3 ;  /* 0x0000000117197824 */ /* 0x000fca00018e060e */
[----:B------:R0:W-:Y:S02]  /*a4720*/  STL.64 [R1+0x13e8], R24 ;  /* 0x0013e81801007387 */ /* 0x0001e40000100a00 */
[----:B0-----:R-:W-:-:S05]  /*a4730*/  IADD3 R24, P3, PT, R26, R15, RZ ;  /* 0x0000000f1a187210 */ /* 0x001fca0007f7e0ff */
[----:B------:R-:W-:Y:S01]  /*a4740*/  IMAD.X R25, R23, 0x1, R16, P3 ;  /* 0x0000000117197824 */ /* 0x000fe200018e0610 */
[----:B------:R-:W-:Y:S02]  /*a4750*/  PRMT R23, R2, 0x5210, R3 ;  /* 0x0000521002177816 */ /* 0x000fe40000000003 */
[----:B--2---:R-:W-:Y:S02]  /*a4760*/  SHF.R.S32.HI R3, RZ, 0x1f, R5 ;  /* 0x0000001fff037819 */ /* 0x004fe40000011405 */
[----:B------:R0:W-:Y:S02]  /*a4770*/  STL.64 [R1+0x13e0], R24 ;  /* 0x0013e01801007387 */ /* 0x0001e40000100a00 */
[----:B0-----:R-:W-:-:S05]  /*a4780*/  IADD3 R24, P3, PT, R5, R9, RZ ;  /* 0x0000000905187210 */ /* 0x001fca0007f7e0ff */
[----:B------:R-:W-:-:S05]  /*a4790*/  IMAD.X R25, R3, 0x1, R10, P3 ;  /* 0x0000000103197824 */ /* 0x000fca00018e060a */
[----:B------:R0:W-:Y:S01]  /*a47a0*/  STL.64 [R1+0x1408], R24 ;  /* 0x0014081801007387 */ /* 0x0001e20000100a00 */
[----:B------:R-:W-:-:S03]  /*a47b0*/  PRMT R22, R18, 0x5210, R22 ;  /* 0x0000521012167816 */ /* 0x000fc60000000016 */
[----:B------:R-:W2:Y:S01]  /*a47c0*/  LDL.LU R2, [R1+0xfd4] ;  /* 0x000fd40001027983 */ /* 0x000ea20000300800 */
[----:B0-----:R-:W-:-:S05]  /*a47d0*/  IADD3 R24, P3, PT, R5, R11, RZ ;  /* 0x0000000b05187210 */ /* 0x001fca0007f7e0ff */
[----:B------:R-:W-:Y:S01]  /*a47e0*/  IMAD.X R25, R3, 0x1, R12, P3 ;  /* 0x0000000103197824 */ /* 0x000fe200018e060c */
[----:B------:R-:W-:Y:S04]  /*a47f0*/  STSM.16.M88.4 [R19+0x200], R20 ;  /* 0x0002001413007844 */ /* 0x000fe80000000200 */
[----:B------:R0:W-:Y:S01]  /*a4800*/  STL.64 [R1+0x1418], R24 ;  /* 0x0014181801007387 */ /* 0x0001e20000100a00 */
[----:B------:R-:W-:-:S03]  /*a4810*/  IMAD.MOV.U32 R26, RZ, RZ, R8 ;  /* 0x000000ffff1a7224 */ /* 0x000fc600078e0008 */
[----:B0-----:R-:W2:Y:S04]  /*a4820*/  LDL.LU R25, [R1+0xfd8] ;  /* 0x000fd80001197983 */ /* 0x001ea80000300800 */
[----:B------:R-:W2:Y:S04]  /*a4830*/  LDL.LU R20, [R1+0xfdc] ;  /* 0x000fdc0001147983 */ /* 0x000ea80000300800 */
[----:B------:R-:W2:Y:S04]  /*a4840*/  LDL.LU R22, [R1+0xd04] ;  /* 0x000d040001167983 */ /* 0x000ea80000300800 */
[----:B------:R-:W2:Y:S04]  /*a4850*/  LDL.LU R21, [R1+0xd0c] ;  /* 0x000d0c0001157983 */ /* 0x000ea80000300800 */
[----:B------:R-:W2:Y:S04]  /*a4860*/  LDL.LU R8, [R1+0xc14] ;  /* 0x000c140001087983 */ /* 0x000ea80000300800 */
[----:B------:R-:W2:Y:S01]  /*a4870*/  LDL.LU R18, [R1+0xc1c] ;  /* 0x000c1c0001127983 */ /* 0x000ea20000300800 */
[----:B------:R-:W-:Y:S01]  /*a4880*/  BAR.SYNC.DEFER_BLOCKING 0x0 ;  /* 0x0000000000007b1d */ /* 0x000fe20000010000 */
[----:B------:R-:W-:-:S05]  /*a4890*/  IADD3 R28, P3, PT, R5, R13, RZ ;  /* 0x0000000d051c7210 */ /* 0x000fca0007f7e0ff */
[----:B--2---:R0:W-:Y:S04]  /*a48a0*/  STL.64 [R1+0x3c70], R18 ;  /* 0x003c701201007387 */ /* 0x0041e80000100a00 */
[----:B0-----:R-:W2:Y:S04]  /*a48b0*/  LDL.LU R18, [R1+0xd00] ;  /* 0x000d000001127983 */ /* 0x001ea80000300800 */
[----:B------:R-:W2:Y:S01]  /*a48c0*/  LDL.LU R19, [R1+0xd08] ;  /* 0x000d080001137983 */ /* 0x000ea20000300800 */
[----:B------:R-:W-:Y:S01]  /*a48d0*/  IMAD.X R29, R3, 0x1, R14, P3 ;  /* 0x00000001031d7824 */ /* 0x000fe200018e060e */
[----:B---3--:R-:W-:-:S02]  /*a48e0*/  F2FP.SATFINITE.E5M2.F32.PACK_AB_MERGE_C R23, R4, R17, RZ ;  /* 0x000000110417723e */ /* 0x008fc400048060ff */
[----:B------:R-:W-:Y:S01]  /*a48f0*/  IADD3 R4, P3, PT, R5, R15, RZ ;  /* 0x0000000f05047210 */ /* 0x000fe20007f7e0ff */
[----:B--2---:R0:W-:Y:S04]  /*a4900*/  STL.64 [R1+0x3c78], R18 ;  /* 0x003c781201007387 */ /* 0x0041e80000100a00 */
[----:B0-----:R-:W2:Y:S04]  /*a4910*/  LDL.LU R19, [R1+0xfd0] ;  /* 0x000fd00001137983 */ /* 0x001ea80000300800 */
[----:B------:R-:W-:Y:S04]  /*a4920*/  STL.64 [R1+0x13d8], R28 ;  /* 0x0013d81c01007387 */ /* 0x000fe80000100a00 */
[----:B------:R-:W3:Y:S01]  /*a4930*/  LDL.LU R17, [R1+0x944] ;  /* 0x0009440001117983 */ /* 0x000ee20000300800 */
[----:B------:R-:W-:Y:S01]  /*a4940*/  IMAD.X R5, R3, 0x1, R16, P3 ;  /* 0x0000000103057824 */ /* 0x000fe200018e0610 */
[----:B----4-:R-:W-:-:S02]  /*a4950*/  F2FP.SATFINITE.E5M2.F32.PACK_AB_MERGE_C R6, R7, R6, RZ ;  /* 0x000000060706723e */ /* 0x010fc400048060ff */
[----:B---3--:R0:W-:Y:S04]  /*a4960*/  STL.64 [R1+0x3c68], R16 ;  /* 0x003c681001007387 */ /* 0x0081e80000100a00 */
[----:B------:R-:W-:Y:S04]  /*a4970*/  STL.64 [R1+0x13d0], R4 ;  /* 0x0013d00401007387 */ /* 0x000fe80000100a00 */
[----:B0-----:R-:W3:Y:S04]  /*a4980*/  LDL.LU R16, [R1+0xc10] ;  /* 0x000c100001107983 */ /* 0x001ee80000300800 */
[----:B------:R-:W4:Y:S04]  /*a4990*/  LDL.LU R17, [R1+0xc18] ;  /* 0x000c180001117983 */ /* 0x000f280000300800 */
[----:B------:R-:W2:Y:S04]  /*a49a0*/  LDL.LU R7, [R1+0x94c] ;  /* 0x00094c0001077983 */ /* 0x000ea80000300800 */
[----:B--2---:R0:W-:Y:S04]  /*a49b0*/  STL.64 [R1+0x3c58], R6 ;  /* 0x003c580601007387 */ /* 0x0041e80000100a00 */
[----:B0-----:R-:W2:Y:S04]  /*a49c0*/  LDL.LU R7, [R1+0x1c4] ;  /* 0x0001c40001077983 */ /* 0x001ea80000300800 */
[----:B------:R-:W3:Y:S04]  /*a49d0*/  LDL.LU R3, [R1+0x850] ;  /* 0x0008500001037983 */ /* 0x000ee80000300800 */
[----:B------:R-:W3:Y:S04]  /*a49e0*/  LDL.LU R5, [R1+0x854] ;  /* 0x0008540001057983 */ /* 0x000ee80000300800 */
[----:B------:R-:W3:Y:S04]  /*a49f0*/  LDL.LU R27, [R1+0x5ac] ;  /* 0x0005ac00011b7983 */ /* 0x000ee80000300800 */
[----:B------:R-:W3:Y:S04]  /*a4a00*/  LDL.LU R28, [R1+0x4c0] ;  /* 0x0004c000011c7983 */ /* 0x000ee80000300800 */
[----:B------:R-:W3:Y:S04]  /*a4a10*/  LDL.LU R4, [R1+0x4c4] ;  /* 0x0004c40001047983 */ /* 0x000ee80000300800 */
        /* <DEDUP_REMOVED lines=8> */
[----:B------:R-:W3:Y:S04]  /*a4aa0*/  LDL.LU R29, [R1+0x948] ;  /* 0x00094800011d7983 */ /* 0x000ee80000300800 */
[----:B------:R-:W2:Y:S04]  /*a4ab0*/  LDL.LU R24, [R1+0x4cc] ;  /* 0x0004cc0001187983 */ /* 0x000ea80000300800 */
[----:B------:R0:W-:Y:S04]  /*a4ac0*/  STL.64 [R1+0x1398], R18 ;  /* 0x0013981201007387 */ /* 0x0001e80000100a00 */
[----:B0-----:R-:W2:Y:S02]  /*a4ad0*/  LDL.LU.64 R18, [R1+0x3c78] ;  /* 0x003c780001127983 */ /* 0x001ea40000300a00 */
[----:B--2---:R-:W-:-:S02]  /*a4ae0*/  F2FP.SATFINITE.E5M2.F32.PACK_AB_MERGE_C R22, R22, R18, RZ ;  /* 0x000000121616723e */ /* 0x004fc400048060ff */
[----:B------:R-:W-:Y:S02]  /*a4af0*/  IADD3 R18, P3, PT, R7, R11, RZ ;  /* 0x0000000b07127210 */ /* 0x000fe40007f7e0ff */
[----:B------:R-:W-:-:S03]  /*a4b00*/  F2FP.SATFINITE.E5M2.F32.PACK_AB_MERGE_C R21, R21, R19, RZ ;  /* 0x000000131515723e */ /* 0x000fc600048060ff */
[----:B------:R-:W-:-:S05]  /*a4b10*/  IMAD.X R19, R25, 0x1, R12, P3 ;  /* 0x0000000119137824 */ /* 0x000fca00018e060c */
[----:B------:R0:W-:Y:S04]  /*a4b20*/  STL.64 [R1+0x1390], R18 ;  /* 0x0013901201007387 */ /* 0x0001e80000100a00 */
[----:B0-----:R-:W4:Y:S01]  /*a4b30*/  LDL.LU.64 R18, [R1+0x3c70] ;  /* 0x003c700001127983 */ /* 0x001f220000300a00 */
[----:B------:R-:W-:Y:S02]  /*a4b40*/  F2FP.SATFINITE.E5M2.F32.PACK_AB_MERGE_C R8, R8, R16, RZ ;  /* 0x000000100808723e */ /* 0x000fe400048060ff */
[----:B------:R-:W-:Y:S02]  /*a4b50*/  IADD3 R16, P3, PT, R7, R13, RZ ;  /* 0x0000000d07107210 */ /* 0x000fe40007f7e0ff */
[----:B----4-:R-:W-:-:S03]  /*a4b60*/  F2FP.SATFINITE.E5M2.F32.PACK_AB_MERGE_C R18, R18, R17, RZ ;  /* 0x000000111212723e */ /* 0x010fc600048060ff */
[----:B------:R-:W-:-:S05]  /*a4b70*/  IMAD.X R17, R25, 0x1, R14, P3 ;  /* 0x0000000119117824 */ /* 0x000fca00018e060e */
[----:B------:R0:W-:Y:S04]  /*a4b80*/  STL.64 [R1+0x1388], R16 ;  /* 0x0013881001007387 */ /* 0x0001e80000100a00 */
[----:B0-----:R-:W2:Y:S01]  /*a4b90*/  LDL.LU.64 R16, [R1+0x3c68] ;  /* 0x003c680001107983 */ /* 0x001ea20000300a00 */
[----:B------:R-:W-:Y:S01]  /*a4ba0*/  IADD3 R6, P3, PT, R7, R15, RZ ;  /* 0x0000000f07067210 */ /* 0x000fe20007f7e0ff */
[----:B------:R-:W-:Y:S02]  /*a4bb0*/  IMAD.MOV.U32 R7, RZ, RZ, R25 ;  /* 0x000000ffff077224 */ /* 0x000fe400078e0019 */
[----:B------:R-:W4:Y:S04]  /*a4bc0*/  LDL.LU R25, [R1+0x3c60] ;  /* 0x003c600001197983 */ /* 0x000f280000300800 */
[----:B------:R0:W-:Y:S04]  /*a4bd0*/  STL.64 [R1+0x3c40], R14 ;  /* 0x003c400e01007387 */ /* 0x0001e80000100a00 */
[----:B0-----:R-:W3:Y:S04]  /*a4be0*/  LDL.LU R14, [R1+0x5a4] ;  /* 0x0005a400010e7983 */ /* 0x001ee80000300800 */
[----:B------:R-:W3:Y:S04]  /*a4bf0*/  LDL.LU R15, [R1+0x5a8] ;  /* 0x0005a800010f7983 */ /* 0x000ee80000300800 */
[----:B------:R0:W-:Y:S04]  /*a4c00*/  STL.64 [R1+0x3c38], R12 ;  /* 0x003c380c01007387 */ /* 0x0001e80000100a00 */
[----:B0-----:R-:W3:Y:S04]  /*a4c10*/  LDL.LU R12, [R1+0x85c] ;  /* 0x00085c00010c7983 */ /* 0x001ee80000300800 */
[----:B------:R-:W3:Y:S01]  /*a4c20*/  LDL.LU R13, [R1+0x5a0] ;  /* 0x0005a000010d7983 */ /* 0x000ee20000300800 */
[----:B--2---:R-:W-:-:S05]  /*a4c30*/  IMAD.X R7, R7, 0x1, R16, P3 ;  /* 0x0000000107077824 */ /* 0x004fca00018e0610 */
[----:B------:R0:W-:Y:S04]  /*a4c40*/  STL.64 [R1+0x1380], R6 ;  /* 0x0013800601007387 */ /* 0x0001e80000100a00 */
[----:B0-----:R-:W3:Y:S04]  /*a4c50*/  LDL.LU.64 R6, [R1+0x3c58] ;  /* 0x003c580001067983 */ /* 0x001ee80000300a00 */
[----:B------:R0:W-:Y:S01]  /*a4c60*/  STL [R1+0x3c4c], R19 ;  /* 0x003c4c1301007387 */ /* 0x0001e20000100800 */
[----:B------:R-:W-:-:S03]  /*a4c70*/  F2FP.SATFINITE.E5M2.F32.PACK_AB_MERGE_C R17, R17, R28, RZ ;  /* 0x0000001c1111723e */ /* 0x000fc600048060ff */
[----:B0-----:R-:W2:Y:S01]  /*a4c80*/  LDL.LU R19, [R1+0x858] ;  /* 0x0008580001137983 */ /* 0x001ea20000300800 */
[----:B------:R-:W-:Y:S02]  /*a4c90*/  F2FP.SATFINITE.E5M2.F32.PACK_AB_MERGE_C R3, R5, R3, RZ ;  /* 0x000000030503723e */ /* 0x000fe400048060ff */
[----:B------:R-:W-:Y:S02]  /*a4ca0*/  SHF.R.S32.HI R5, RZ, 0x1f, R26 ;  /* 0x0000001fff057819 */ /* 0x000fe4000001141a */
[----:B------:R-:W-:Y:S01]  /*a4cb0*/  IADD3 R28, P3, PT, R26, R9, RZ ;  /* 0x000000091a1c7210 */ /* 0x000fe20007f7e0ff */
[----:B------:R-:W-:Y:S04]  /*a4cc0*/  STL [R1+0x3c48], R16 ;  /* 0x003c481001007387 */ /* 0x000fe80000100800 */
[----:B------:R-:W-:Y:S01]  /*a4cd0*/  STL [R1+0x8], R5 ;  /* 0x0000080501007387 */ /* 0x000fe20000100800 */
[----:B---3--:R-:W-:Y:S01]  /*a4ce0*/  F2FP.SATFINITE.E5M2.F32.PACK_AB_MERGE_C R7, R7, R29, RZ ;  /* 0x0000001d0707723e */ /* 0x008fe200048060ff */
[----:B------:R-:W-:-:S05]  /*a4cf0*/  IMAD.X R29, R5, 0x1, R10, P3 ;  /* 0x00000001051d7824 */ /* 0x000fca00018e060a */
[----:B------:R0:W-:Y:S04]  /*a4d00*/  STL.64 [R1+0x1378], R28 ;  /* 0x0013781c01007387 */ /* 0x0001e80000100a00 */
[----:B0-----:R-:W3:Y:S01]  /*a4d10*/  LDL.LU.64 R28, [R1+0x3c50] ;  /* 0x003c5000011c7983 */ /* 0x001ee20000300a00 */
[----:B--2---:R-:W-:Y:S02]  /*a4d20*/  F2FP.SATFINITE.E5M2.F32.PACK_AB_MERGE_C R19, R12, R19, RZ ;  /* 0x000000130c13723e */ /* 0x004fe400048060ff */
[----:B------:R-:W-:Y:S02]  /*a4d30*/  LOP3.LUT R12, R23, 0xffff, RZ, 0xc0, !PT ;  /* 0x0000ffff170c7812 */ /* 0x000fe400078ec0ff */
[----:B------:R-:W-:Y:S02]  /*a4d40*/  LOP3.LUT R17, R17, 0xffff, RZ, 0xc0, !PT ;  /* 0x0000ffff11117812 */ /* 0x000fe400078ec0ff */
[----:B------:R-:W-:Y:S01]  /*a4d50*/  LOP3.LUT R16, R22, 0xffff, RZ, 0xc0, !PT ;  /* 0x0000ffff16107812 */ /* 0x000fe200078ec0ff */
[----:B------:R0:W-:Y:S01]  /*a4d60*/  STL [R1+0x94], R12 ;  /* 0x0000940c01007387 */ /* 0x0001e20000100800 */
[----:B------:R-:W-:-:S02]  /*a4d70*/  LOP3.LUT R6, R6, 0xffff, RZ, 0xc0, !PT ;  /* 0x0000ffff06067812 */ /* 0x000fc400078ec0ff */
[----:B------:R-:W-:Y:S01]  /*a4d80*/  LOP3.LUT R7, R7, 0xffff, RZ, 0xc0, !PT ;  /* 0x0000ffff07077812 */ /* 0x000fe200078ec0ff */
[----:B------:R1:W-:Y:S04]  /*a4d90*/  STL [R1+0x90], R17 ;  /* 0x0000901101007387 */ /* 0x0003e80000100800 */
[----:B------:R2:W-:Y:S01]  /*a4da0*/  STL [R1+0x7c], R16 ;  /* 0x00007c1001007387 */ /* 0x0005e20000100800 */
[----:B0-----:R-:W-:-:S03]  /*a4db0*/  PRMT R12, R12, 0x3340, R16 ;  /* 0x000033400c0c7816 */ /* 0x001fc60000000010 */
[----:B------:R0:W-:Y:S01]  /*a4dc0*/  STL [R1+0xd0], R6 ;  /* 0x0000d00601007387 */ /* 0x0001e20000100800 */
[----:B-1----:R-:W-:-:S03]  /*a4dd0*/  PRMT R17, R17, 0x3340, R0 ;  /* 0x0000334011117816 */ /* 0x002fc60000000000 */
[----:B------:R1:W-:Y:S01]  /*a4de0*/  STL [R1+0xb4], R7 ;  /* 0x0000b40701007387 */ /* 0x0003e20000100800 */
[----:B--2---:R-:W-:Y:S02]  /*a4df0*/  LOP3.LUT R16, R21, 0xffff, RZ, 0xc0, !PT ;  /* 0x0000ffff15107812 */ /* 0x004fe400078ec0ff */
[----:B------:R-:W-:Y:S02]  /*a4e00*/  PRMT R12, R12, 0x5410, R17 ;  /* 0x000054100c0c7816 */ /* 0x000fe40000000011 */
[----:B0-----:R-:W-:Y:S02]  /*a4e10*/  PRMT R6, R6, 0x3340, R16 ;  /* 0x0000334006067816 */ /* 0x001fe40000000010 */
[----:B------:R-:W-:Y:S02]  /*a4e20*/  LOP3.LUT R2, R2, 0xffff, RZ, 0xc0, !PT ;  /* 0x0000ffff02027812 */ /* 0x000fe400078ec0ff */
[----:B-1----:R-:W-:Y:S01]  /*a4e30*/  PRMT R7, R7, 0x3340, R0 ;  /* 0x0000334007077816 */ /* 0x002fe20000000000 */
[----:B------:R0:W-:Y:S01]  /*a4e40*/  STL [R1+0x9c], R16 ;  /* 0x00009c1001007387 */ /* 0x0001e20000100800 */
[----:B------:R-:W-:-:S02]  /*a4e50*/  LOP3.LUT R17, R3, 0xffff, RZ, 0xc0, !PT ;  /* 0x0000ffff03117812 */ /* 0x000fc400078ec0ff */
[----:B------:R-:W-:Y:S01]  /*a4e60*/  PRMT R6, R6, 0x5410, R7 ;  /* 0x0000541006067816 */ /* 0x000fe20000000007 */
[----:B------:R-:W2:Y:S01]  /*a4e70*/  LDL.LU R3, [R1+0xee0] ;  /* 0x000ee00001037983 */ /* 0x000ea20000300800 */
[----:B------:R-:W-:Y:S02]  /*a4e80*/  LOP3.LUT R8, R8, 0xffff, RZ, 0xc0, !PT ;  /* 0x0000ffff08087812 */ /* 0x000fe400078ec0ff */
[----:B------:R-:W-:Y:S01]  /*a4e90*/  F2FP.SATFINITE.E5M2.F32.PACK_AB_MERGE_C R14, R14, R13, RZ ;  /* 0x0000000d0e0e723e */ /* 0x000fe200048060ff */
[----:B------:R-:W2:Y:S01]  /*a4ea0*/  LDL.LU R7, [R1+0xee4] ;  /* 0x000ee40001077983 */ /* 0x000ea20000300800 */
[----:B------:R-:W-:Y:S02]  /*a4eb0*/  F2FP.SATFINITE.E5M2.F32.PACK_AB_MERGE_C R13, R27, R15, RZ ;  /* 0x0000000f1b0d723e */ /* 0x000fe400048060ff */
[----:B0-----:R-:W-:Y:S01]  /*a4ec0*/  LOP3.LUT R16, R20, 0xffff, RZ, 0xc0, !PT ;  /* 0x0000ffff14107812 */ /* 0x001fe200078ec0ff */
[----:B------:R0:W-:Y:S01]  /*a4ed0*/  STL [R1+0xbc], R2 ;  /* 0x0000bc0201007387 */ /* 0x0001e20000100800 */
[----:B------:R-:W-:-:S03]  /*a4ee0*/  LOP3.LUT R18, R18, 0xffff, RZ, 0xc0, !PT ;  /* 0x0000ffff12127812 */ /* 0x000fc600078ec0ff */
[----:B------:R1:W-:Y:S01]  /*a4ef0*/  STL [R1+0xd4], R17 ;  /* 0x0000d41101007387 */ /* 0x0003e20000100800 */
[----:B0-----:R-:W-:-:S03]  /*a4f00*/  PRMT R2, R2, 0x3340, R8 ;  /* 0x0000334002027816 */ /* 0x001fc60000000008 */
[----:B------:R0:W-:Y:S01]  /*a4f10*/  STL [R1+0xb0], R8 ;  /* 0x0000b00801007387 */ /* 0x0001e20000100800 */
[----:B-1----:R-:W-:-:S03]  /*a4f20*/  PRMT R17, R17, 0x3340, R0 ;  /* 0x0000334011117816 */ /* 0x002fc60000000000 */
[----:B------:R1:W-:Y:S01]  /*a4f30*/  STL [R1+0xb8], R16 ;  /* 0x0000b81001007387 */ /* 0x0003e20000100800 */
[----:B------:R-:W-:-:S03]  /*a4f40*/  PRMT R2, R2, 0x5410, R17 ;  /* 0x0000541002027816 */ /* 0x000fc60000000011 */
[----:B0-----:R-:W2:Y:S01]  /*a4f50*/  LDL.LU R8, [R1+0xee8] ;  /* 0x000ee80001087983 */ /* 0x001ea20000300800 */
[----:B-1----:R-:W-:-:S03]  /*a4f60*/  PRMT R16, R16, 0x3340, R18 ;  /* 0x0000334010107816 */ /* 0x002fc60000000012 */
[----:B------:R-:W2:Y:S04]  /*a4f70*/  LDL.LU R20, [R1+0xeec] ;  /* 0x000eec0001147983 */ /* 0x000ea80000300800 */
[----:B------:R0:W-:Y:S04]  /*a4f80*/  STL [R1+0x3bf8], R0 ;  /* 0x003bf80001007387 */ /* 0x0001e80000100800 */
[----:B------:R-:W-:Y:S01]  /*a4f90*/  STL [R1+0x98], R18 ;  /* 0x0000981201007387 */ /* 0x000fe20000100800 */
[----:B------:R-:W-:Y:S02]  /*a4fa0*/  LOP3.LUT R14, R14, 0xffff, RZ, 0xc0, !PT ;  /* 0x0000ffff0e0e7812 */ /* 0x000fe400078ec0ff */
[----:B------:R-:W-:-:S03]  /*a4fb0*/  LOP3.LUT R13, R13, 0xffff, RZ, 0xc0, !PT ;  /* 0x0000ffff0d0d7812 */ /* 0x000fc600078ec0ff */
[----:B------:R-:W-:Y:S04]  /*a4fc0*/  STL [R1+0xf8], R14 ;  /* 0x0000f80e01007387 */ /* 0x000fe80000100800 */
[----:B------:R-:W-:Y:S01]  /*a4fd0*/  STL [R1+0xf4], R13 ;  /* 0x0000f40d01007387 */ /* 0x000fe20000100800 */
[----:B---3--:R-:W-:Y:S02]  /*a4fe0*/  F2FP.SATFINITE.E5M2.F32.PACK_AB_MERGE_C R15, R24, R29, RZ ;  /* 0x0000001d180f723e */ /* 0x008fe400048060ff */
[----:B------:R-:W-:-:S04]  /*a4ff0*/  LOP3.LUT R29, R19, 0xffff, RZ, 0xc0, !PT ;  /* 0x0000ffff131d7812 */ /* 0x000fc800078ec0ff */
[----:B------:R-:W-:-:S04]  /*a5000*/  PRMT R17, R29, 0x3340, R0 ;  /* 0x000033401d117816 */ /* 0x000fc80000000000 */
[----:B0-----:R-:W-:Y:S02]  /*a5010*/  PRMT R0, R16, 0x5410, R17 ;  /* 0x0000541010007816 */ /* 0x001fe40000000011 */
[----:B----4-:R-:W0:Y:S01]  /*a5020*/  LDS.128 R16, [R25] ;  /* 0x0000000019107984 */ /* 0x010e220000000c00 */
[----:B------:R-:W-:-:S04]  /*a5030*/  F2FP.SATFINITE.E5M2.F32.PACK_AB_MERGE_C R4, R4, R28, RZ ;  /* 0x0000001c0404723e */ /* 0x000fc800048060ff */
[----:B------:R-:W-:-:S05]  /*a5040*/  LOP3.LUT R4, R4, 0xffff, RZ, 0xc0, !PT ;  /* 0x0000ffff04047812 */ /* 0x000fca00078ec0ff */
[----:B------:R-:W-:Y:S04]  /*a5050*/  STL [R1+0xf0], R4 ;  /* 0x0000f00401007387 */ /* 0x000fe80000100800 */
[----:B0-----:R-:W-:Y:S04]  /*a5060*/  STL.64 [R1+0x400], R16 ;  /* 0x0004001001007387 */ /* 0x001fe80000100a00 */
[----:B------:R-:W-:Y:S04]  /*a5070*/  STL.64 [R1+0x408], R18 ;  /* 0x0004081201007387 */ /* 0x000fe80000100a00 */
[----:B------:R-:W0:Y:S04]  /*a5080*/  LDS.128 R16, [R25+0x400] ;  /* 0x0004000019107984 */ /* 0x000e280000000c00 */
[----:B0-----:R-:W-:Y:S04]  /*a5090*/  STL.64 [R1+0x3f0], R16 ;  /* 0x0003f01001007387 */ /* 0x001fe80000100a00 */
[----:B------:R0:W-:Y:S04]  /*a50a0*/  STL.64 [R1+0x3f8], R18 ;  /* 0x0003f81201007387 */ /* 0x0001e80000100a00 */
[----:B0-----:R-:W3:Y:S01]  /*a50b0*/  LDL.LU R19, [R1+0x3c4c] ;  /* 0x003c4c0001137983 */ /* 0x001ee20000300800 */
[----:B------:R-:W-:-:S02]  /*a50c0*/  LOP3.LUT R28, R15, 0xffff, RZ, 0xc0, !PT ;  /* 0x0000ffff0f1c7812 */ /* 0x000fc400078ec0ff */
[----:B------:R-:W-:Y:S01]  /*a50d0*/  PRMT R12, R12, 0x4210, R14 ;  /* 0x000042100c0c7816 */ /* 0x000fe2000000000e */
[----:B------:R-:W4:Y:S01]  /*a50e0*/  LDL.LU R16, [R1+0x3c48] ;  /* 0x003c480001107983 */ /* 0x000f220000300800 */
[----:B------:R-:W-:Y:S02]  /*a50f0*/  PRMT R13, R6, 0x4210, R13 ;  /* 0x00004210060d7816 */ /* 0x000fe4000000000d */
[----:B------:R-:W-:Y:S02]  /*a5100*/  PRMT R14, R2, 0x4210, R4 ;  /* 0x00004210020e7816 */ /* 0x000fe40000000004 */
[----:B------:R-:W-:Y:S01]  /*a5110*/  PRMT R15, R0, 0x4210, R28 ;  /* 0x00004210000f7816 */ /* 0x000fe2000000001c */
[----:B------:R-:W-:Y:S06]  /*a5120*/  BAR.SYNC.DEFER_BLOCKING 0x0 ;  /* 0x0000000000007b1d */ /* 0x000fec0000010000 */
[----:B------:R-:W2:Y:S04]  /*a5130*/  LDL.LU R4, [R1+0xdf0] ;  /* 0x000df00001047983 */ /* 0x000ea80000300800 */
[----:B------:R-:W2:Y:S04]  /*a5140*/  LDL.LU R6, [R1+0xdf4] ;  /* 0x000df40001067983 */ /* 0x000ea80000300800 */
[----:B------:R-:W-:Y:S04]  /*a5150*/  STL [R1+0x3c08], R25 ;  /* 0x003c081901007387 */ /* 0x000fe80000100800 */
[----:B---3--:R0:W-:Y:S04]  /*a5160*/  STSM.16.M88.4 [R19], R12 ;  /* 0x0000000c13007844 */ /* 0x0081e80000000200 */
[----:B0-----:R-:W3:Y:S04]  /*a5170*/  LDL.LU.64 R14, [R1+0x3c40] ;  /* 0x003c4000010e7983 */ /* 0x001ee80000300a00 */
[----:B------:R-:W3:Y:S01]  /*a5180*/  LDL.LU.64 R12, [R1+0x3c38] ;  /* 0x003c3800010c7983 */ /* 0x000ee20000300a00 */
[----:B------:R-:W-:-:S02]  /*a5190*/  IADD3 R2, P3, PT, R26, R11, RZ ;  /* 0x0000000b1a027210 */ /* 0x000fc40007f7e0ff */
[----:B--2---:R-:W-:Y:S01]  /*a51a0*/  F2FP.SATFINITE.E5M2.F32.PACK_AB_MERGE_C R7, R7, R3, RZ ;  /* 0x000000030707723e */ /* 0x004fe200048060ff */
[----:B------:R-:W-:Y:S04]  /*a51b0*/  STL.64 [R1+0x3bc0], R28 ;  /* 0x003bc01c01007387 */ /* 0x000fe80000100a00 */
[----:B------:R0:W-:Y:S02]  /*a51c0*/  STL.64 [R1+0x3c28], R10 ;  /* 0x003c280a01007387 */ /* 0x0001e40000100a00 */
[----:B0-----:R-:W-:Y:S02]  /*a51d0*/  IMAD.MOV.U32 R11, RZ, RZ, R26 ;  /* 0x000000ffff0b7224 */ /* 0x001fe400078e001a */
[----:B---3--:R-:W-:Y:S01]  /*a51e0*/  IMAD.X R3, R5, 0x1, R12, P3 ;  /* 0x0000000105037824 */ /* 0x008fe200018e060c */
[----:B------:R0:W-:Y:S01]  /*a51f0*/  STL [R1+0x3c30], R12 ;  /* 0x003c300c01007387 */ /* 0x0001e20000100800 */
[----:B------:R-:W-:-:S03]  /*a5200*/  F2FP.SATFINITE.E5M2.F32.PACK_AB_MERGE_C R5, R20, R8, RZ ;  /* 0x000000081405723e */ /* 0x000fc600048060ff */
[----:B0-----:R-:W2:Y:S04]  /*a5210*/  LDL.LU R12, [R1+0x8] ;  /* 0x00000800010c7983 */ /* 0x001ea80000300800 */
        /* <DEDUP_REMOVED lines=13> */
[----:B0-----:R-:W3:Y:S04]  /*a52f0*/  LDL.LU R22, [R1+0xdf8] ;  /* 0x000df80001167983 */ /* 0x001ee80000300800 */
[----:B------:R-:W2:Y:S04]  /*a5300*/  LDL.LU R23, [R1+0xb20] ;  /* 0x000b200001177983 */ /* 0x000ea80000300800 */
[----:B------:R-:W2:Y:S01]  /*a5310*/  LDL.LU R18, [R1+0x3d4] ;  /* 0x0003d40001127983 */ /* 0x000ea20000300800 */
[----:B------:R-:W-:-:S02]  /*a5320*/  F2FP.SATFINITE.E5M2.F32.PACK_AB_MERGE_C R3, R6, R4, RZ ;  /* 0x000000040603723e */ /* 0x000fc400048060ff */
[----:B------:R-:W-:Y:S01]  /*a5330*/  IADD3 R28, P3, PT, R11, R13, RZ ;  /* 0x0000000d0b1c7210 */ /* 0x000fe20007f7e0ff */
[----:B--2---:R0:W-:Y:S04]  /*a5340*/  STL.64 [R1+0x3c00], R18 ;  /* 0x003c001201007387 */ /* 0x0041e80000100a00 */
[----:B0-----:R-:W2:Y:S04]  /*a5350*/  LDL.LU R18, [R1+0x768] ;  /* 0x0007680001127983 */ /* 0x001ea80000300800 */
[----:B------:R-:W2:Y:S04]  /*a5360*/  LDL.LU R19, [R1+0x1cc] ;  /* 0x0001cc0001137983 */ /* 0x000ea80000300800 */
[----:B------:R-:W2:Y:S01]  /*a5370*/  LDL.LU R6, [R1+0x3dc] ;  /* 0x0003dc0001067983 */ /* 0x000ea20000300800 */
[----:B------:R-:W-:-:S03]  /*a5380*/  IMAD.X R29, R12, 0x1, R14, P3 ;  /* 0x000000010c1d7824 */ /* 0x000fc600018e060e */
[----:B--2---:R0:W-:Y:S04]  /*a5390*/  STL.64 [R1+0x3bf0], R6 ;  /* 0x003bf00601007387 */ /* 0x0041e80000100a00 */
[----:B0-----:R-:W2:Y:S04]  /*a53a0*/  LDL.LU R6, [R1+0x678] ;  /* 0x0006780001067983 */ /* 0x001ea80000300800 */
[----:B------:R-:W-:Y:S04]  /*a53b0*/  STL.64 [R1+0x1368], R28 ;  /* 0x0013681c01007387 */ /* 0x000fe80000100a00 */
[----:B------:R-:W2:Y:S04]  /*a53c0*/  LDL.LU R7, [R1+0x3d0] ;  /* 0x0003d00001077983 */ /* 0x000ea80000300800 */
[----:B--2---:R0:W-:Y:S04]  /*a53d0*/  STL.64 [R1+0x3c10], R6 ;  /* 0x003c100601007387 */ /* 0x0041e80000100a00 */
[----:B0-----:R-:W2:Y:S04]  /*a53e0*/  LDL.LU R6, [R1+0xa38] ;  /* 0x000a380001067983 */ /* 0x001ea80000300800 */
[----:B------:R-:W2:Y:S01]  /*a53f0*/  LDL.LU R7, [R1+0x760] ;  /* 0x0007600001077983 */ /* 0x000ea20000300800 */
[----:B------:R-:W-:-:S03]  /*a5400*/  IADD3 R10, P3, PT, R11, R15, RZ ;  /* 0x0000000f0b0a7210 */ /* 0x000fc60007f7e0ff */
[----:B--2---:R0:W-:Y:S04]  /*a5410*/  STL [R1+0x3c18], R7 ;  /* 0x003c180701007387 */ /* 0x0041e80000100800 */
[----:B0-----:R-:W2:Y:S04]  /*a5420*/  LDL.LU R7, [R1+0xa30] ;  /* 0x000a300001077983 */ /* 0x001ea80000300800 */
[----:B------:R-:W2:Y:S04]  /*a5430*/  LDL.LU R28, [R1+0x190] ;  /* 0x00019000011c7983 */ /* 0x000ea80000300800 */
[----:B------:R-:W2:Y:S04]  /*a5440*/  LDL.LU R4, [R1+0x194] ;  /* 0x0001940001047983 */ /* 0x000ea80000300800 */
[----:B------:R-:W2:Y:S01]  /*a5450*/  LDL.LU R29, [R1+0x198] ;  /* 0x00019800011d7983 */ /* 0x000ea20000300800 */
[----:B----4-:R-:W-:-:S03]  /*a5460*/  IMAD.X R11, R12, 0x1, R16, P3 ;  /* 0x000000010c0b7824 */ /* 0x010fc600018e0610 */
[----:B--2---:R0:W-:Y:S04]  /*a5470*/  STL [R1+0x3be8], R29 ;  /* 0x003be81d01007387 */ /* 0x0041e80000100800 */
[----:B0-----:R-:W2:Y:S04]  /*a5480*/  LDL.LU R29, [R1+0x3d8] ;  /* 0x0003d800011d7983 */ /* 0x001ea80000300800 */
[----:B------:R-:W4:Y:S04]  /*a5490*/  LDL.LU R2, [R1+0x19c] ;  /* 0x00019c0001027983 */ /* 0x000f280000300800 */
[----:B------:R-:W2:Y:S04]  /*a54a0*/  LDL.LU R12, [R1+0x3c30] ;  /* 0x003c3000010c7983 */ /* 0x000ea80000300800 */
[----:B------:R0:W-:Y:S04]  /*a54b0*/  STL.64 [R1+0x1360], R10 ;  /* 0x0013600a01007387 */ /* 0x0001e80000100a00 */
[----:B0-----:R-:W2:Y:S01]  /*a54c0*/  LDL.LU.64 R10, [R1+0x3c28] ;  /* 0x003c2800010a7983 */ /* 0x001ea20000300a00 */
[----:B---3--:R-:W-:-:S02]  /*a54d0*/  F2FP.SATFINITE.E5M2.F32.PACK_AB_MERGE_C R21, R21, R22, RZ ;  /* 0x000000161515723e */ /* 0x008fc400048060ff */
[----:B------:R-:W-:Y:S02]  /*a54e0*/  F2FP.SATFINITE.E5M2.F32.PACK_AB_MERGE_C R27, R27, R25, RZ ;  /* 0x000000191b1b723e */ /* 0x000fe400048060ff */
[----:B------:R-:W-:Y:S02]  /*a54f0*/  SHF.R.S32.HI R25, RZ, 0x1f, R19 ;  /* 0x0000001fff197819 */ /* 0x000fe40000011413 */
[----:B------:R-:W-:Y:S02]  /*a5500*/  IADD3 R22, P3, PT, R19, R9, RZ ;  /* 0x0000000913167210 */ /* 0x000fe40007f7e0ff */
[----:B------:R-:W-:-:S03]  /*a5510*/  F2FP.SATFINITE.E5M2.F32.PACK_AB_MERGE_C R17, R17, R23, RZ ;  /* 0x000000171111723e */ /* 0x000fc600048060ff */
[----:B--2---:R-:W-:-:S05]  /*a5520*/  IMAD.X R23, R25, 0x1, R10, P3 ;  /* 0x0000000119177824 */ /* 0x004fca00018e060a */
[----:B------:R0:W-:Y:S04]  /*a5530*/  STL.64 [R1+0x1358], R22 ;  /* 0x0013581601007387 */ /* 0x0001e80000100a00 */
[----:B0-----:R-:W2:Y:S01]  /*a5540*/  LDL.LU.64 R22, [R1+0x3c20] ;  /* 0x003c200001167983 */ /* 0x001ea20000300a00 */
[----:B------:R-:W-:Y:S02]  /*a5550*/  F2FP.SATFINITE.E5M2.F32.PACK_AB_MERGE_C R26, R26, R6, RZ ;  /* 0x000000061a1a723e */ /* 0x000fe400048060ff */
[----:B------:R-:W-:Y:S02]  /*a5560*/  IADD3 R6, P3, PT, R19, R11, RZ ;  /* 0x0000000b13067210 */ /* 0x000fe40007f7e0ff */
[----:B--2---:R-:W-:-:S03]  /*a5570*/  F2FP.SATFINITE.E5M2.F32.PACK_AB_MERGE_C R23, R23, R7, RZ ;  /* 0x000000071717723e */ /* 0x004fc600048060ff */
[----:B------:R-:W-:-:S05]  /*a5580*/  IMAD.X R7, R25, 0x1, R12, P3 ;  /* 0x0000000119077824 */ /* 0x000fca00018e060c */
[----:B------:R0:W-:Y:S04]  /*a5590*/  STL.64 [R1+0x1350], R6 ;  /* 0x0013500601007387 */ /* 0x0001e80000100a00 */
[----:B0-----:R-:W2:Y:S01]  /*a55a0*/  LDL.LU R7, [R1+0x3c18] ;  /* 0x003c180001077983 */ /* 0x001ea20000300800 */
[----:B------:R-:W-:Y:S02]  /*a55b0*/  IADD3 R6, P3, PT, R19, R13, RZ ;  /* 0x0000000d13067210 */ /* 0x000fe40007f7e0ff */
        /* <DEDUP_REMOVED lines=9> */
[----:B0-----:R-:W2:Y:S01]  /*a5650*/  LDL.LU.64 R18, [R1+0x3c00] ;  /* 0x003c000001127983 */ /* 0x001ea20000300a00 */
[----:B------:R-:W-:-:S03]  /*a5660*/  F2FP.SATFINITE.E5M2.F32.PACK_AB_MERGE_C R20, R20, R0, RZ ;  /* 0x000000001414723e */ /* 0x000fc600048060ff */
[----:B------:R-:W3:Y:S01]  /*a5670*/  LDL.LU R0, [R1+0x3bf8] ;  /* 0x003bf80001007983 */ /* 0x000ee20000300800 */
[----:B--2---:R-:W-:-:S05]  /*a5680*/  F2FP.SATFINITE.E5M2.F32.PACK_AB_MERGE_C R18, R18, R7, RZ ;  /* 0x000000071212723e */ /* 0x004fca00048060ff */
[----:B------:R0:W-:Y:S04]  /*a5690*/  STL.64 [R1+0x3bd8], R18 ;  /* 0x003bd81201007387 */ /* 0x0001e80000100a00 */
[----:B0-----:R-:W2:Y:S01]  /*a56a0*/  LDL.LU R19, [R1+0x1d0] ;  /* 0x0001d00001137983 */ /* 0x001ea20000300800 */
[----:B------:R-:W-:Y:S02]  /*a56b0*/  F2FP.SATFINITE.E5M2.F32.PACK_AB_MERGE_C R22, R22, R6, RZ ;  /* 0x000000061616723e */ /* 0x000fe400048060ff */
[----:B--2---:R-:W-:Y:S02]  /*a56c0*/  SHF.R.S32.HI R18, RZ, 0x1f, R19 ;  /* 0x0000001fff127819 */ /* 0x004fe40000011413 */
[----:B------:R-:W-:-:S05]  /*a56d0*/  IADD3 R6, P3, PT, R19, R9, RZ ;  /* 0x0000000913067210 */ /* 0x000fca0007f7e0ff */
[----:B------:R-:W-:Y:S01]  /*a56e0*/  IMAD.X R7, R18, 0x1, R10, P3 ;  /* 0x0000000112077824 */ /* 0x000fe200018e060a */
[----:B------:R-:W-:Y:S04]  /*a56f0*/  STL [R1+0x8], R18 ;  /* 0x0000081201007387 */ /* 0x000fe80000100800 */
[----:B------:R0:W-:Y:S04]  /*a5700*/  STL.64 [R1+0x1338], R6 ;  /* 0x0013380601007387 */ /* 0x0001e80000100a00 */
[----:B0-----:R-:W2:Y:S01]  /*a5710*/  LDL.LU.64 R6, [R1+0x3bf0] ;  /* 0x003bf00001067983 */ /* 0x001ea20000300a00 */
[----:B------:R-:W-:-:S02]  /*a5720*/  F2FP.SATFINITE.E5M2.F32.PACK_AB_MERGE_C R4, R4, R28, RZ ;  /* 0x0000001c0404723e */ /* 0x000fc400048060ff */
[----:B------:R-:W-:Y:S02]  /*a5730*/  IADD3 R28, P3, PT, R19, R11, RZ ;  /* 0x0000000b131c7210 */ /* 0x000fe40007f7e0ff */
[----:B------:R-:W-:Y:S02]  /*a5740*/  LOP3.LUT R8, R8, 0xffff, RZ, 0xc0, !PT ;  /* 0x0000ffff08087812 */ /* 0x000fe400078ec0ff */
[----:B------:R-:W-:Y:S02]  /*a5750*/  LOP3.LUT R17, R17, 0xffff, RZ, 0xc0, !PT ;  /* 0x0000ffff11117812 */ /* 0x000fe400078ec0ff */
[----:B------:R-:W-:Y:S02]  /*a5760*/  LOP3.LUT R24, R24, 0xffff, RZ, 0xc0, !PT ;  /* 0x0000ffff18187812 */ /* 0x000fe400078ec0ff */
[----:B------:R-:W-:Y:S02]  /*a5770*/  LOP3.LUT R5, R5, 0xffff, RZ, 0xc0, !PT ;  /* 0x0000ffff05057812 */ /* 0x000fe400078ec0ff */
[----:B--2---:R-:W-:Y:S01]  /*a5780*/  F2FP.SATFINITE.E5M2.F32.PACK_AB_MERGE_C R6, R6, R29, RZ ;  /* 0x0000001d0606723e */ /* 0x004fe200048060ff */
[----:B------:R-:W-:-:S05]  /*a5790*/  IMAD.X R29, R18, 0x1, R12, P3 ;  /* 0x00000001121d7824 */ /* 0x000fca00018e060c */
[----:B------:R0:W-:Y:S04]  /*a57a0*/  STL.64 [R1+0x1330], R28 ;  /* 0x0013301c01007387 */ /* 0x0001e80000100a00 */
[----:B0-----:R-:W4:Y:S04]  /*a57b0*/  LDL.LU R29, [R1+0x3be8] ;  /* 0x003be800011d7983 */ /* 0x001f280000300800 */
[----:B------:R3:W-:Y:S04]  /*a57c0*/  STL.64 [R1+0x3bd0], R10 ;  /* 0x003bd00a01007387 */ /* 0x0007e80000100a00 */
[----:B------:R-:W-:Y:S04]  /*a57d0*/  STL.64 [R1+0x3bc8], R8 ;  /* 0x003bc80801007387 */ /* 0x000fe80000100a00 */
[----:B------:R-:W-:Y:S01]  /*a57e0*/  STL.64 [R1+0x3be0], R16 ;  /* 0x003be01001007387 */ /* 0x000fe20000100a00 */
[----:B---3--:R-:W-:-:S03]  /*a57f0*/  PRMT R10, R24, 0x3340, R0 ;  /* 0x00003340180a7816 */ /* 0x008fc60000000000 */
[----:B------:R0:W-:Y:S04]  /*a5800*/  STL.64 [R1+0x3ba8], R24 ;  /* 0x003ba81801007387 */ /* 0x0001e80000100a00 */
[----:B0-----:R-:W2:Y:S01]  /*a5810*/  LDL.LU R24, [R1+0x8] ;  /* 0x0000080001187983 */ /* 0x001ea20000300800 */
[----:B------:R-:W-:Y:S02]  /*a5820*/  LOP3.LUT R27, R27, 0xffff, RZ, 0xc0, !PT ;  /* 0x0000ffff1b1b7812 */ /* 0x000fe400078ec0ff */
[----:B------:R-:W-:Y:S01]  /*a5830*/  LOP3.LUT R3, R3, 0xffff, RZ, 0xc0, !PT ;  /* 0x0000ffff03037812 */ /* 0x000fe200078ec0ff */
[----:B------:R-:W3:Y:S01]  /*a5840*/  LDL.LU R25, [R1+0x94] ;  /* 0x0000940001197983 */ /* 0x000ee20000300800 */
[----:B------:R-:W-:Y:S02]  /*a5850*/  PRMT R9, R5, 0x3340, R27 ;  /* 0x0000334005097816 */ /* 0x000fe4000000001b */
[----:B------:R-:W-:-:S02]  /*a5860*/  LOP3.LUT R20, R20, 0xffff, RZ, 0xc0, !PT ;  /* 0x0000ffff14147812 */ /* 0x000fc400078ec0ff */
[----:B------:R-:W-:Y:S02]  /*a5870*/  LOP3.LUT R23, R23, 0xffff, RZ, 0xc0, !PT ;  /* 0x0000ffff17177812 */ /* 0x000fe400078ec0ff */
[----:B------:R-:W-:Y:S02]  /*a5880*/  PRMT R9, R9, 0x5410, R10 ;  /* 0x0000541009097816 */ /* 0x000fe4000000000a */
[----:B------:R-:W-:Y:S02]  /*a5890*/  PRMT R11, R20, 0x3340, R0 ;  /* 0x00003340140b7816 */ /* 0x000fe40000000000 */
[----:B------:R-:W-:Y:S02]  /*a58a0*/  PRMT R10, R3, 0x3340, R23 ;  /* 0x00003340030a7816 */ /* 0x000fe40000000017 */
[----:B------:R-:W-:Y:S02]  /*a58b0*/  LOP3.LUT R21, R21, 0xffff, RZ, 0xc0, !PT ;  /* 0x0000ffff15157812 */ /* 0x000fe400078ec0ff */
[----:B------:R-:W-:-:S02]  /*a58c0*/  LOP3.LUT R22, R22, 0xffff, RZ, 0xc0, !PT ;  /* 0x0000ffff16167812 */ /* 0x000fc400078ec0ff */
[----:B------:R-:W-:Y:S02]  /*a58d0*/  LOP3.LUT R26, R26, 0xffff, RZ, 0xc0, !PT ;  /* 0x0000ffff1a1a7812 */ /* 0x000fe400078ec0ff */
[----:B------:R-:W-:Y:S02]  /*a58e0*/  PRMT R10, R10, 0x5410, R11 ;  /* 0x000054100a0a7816 */ /* 0x000fe4000000000b */
[----:B------:R-:W-:Y:S02]  /*a58f0*/  PRMT R16, R22, 0x3340, R0 ;  /* 0x0000334016107816 */ /* 0x000fe40000000000 */
[----:B------:R-:W-:Y:S02]  /*a5900*/  PRMT R11, R21, 0x3340, R26 ;  /* 0x00003340150b7816 */ /* 0x000fe4000000001a */
[----:B------:R-:W-:Y:S02]  /*a5910*/  LOP3.LUT R7, R7, 0xffff, RZ, 0xc0, !PT ;  /* 0x0000ffff07077812 */ /* 0x000fe400078ec0ff */
[----:B------:R-:W-:-:S02]  /*a5920*/  PRMT R11, R11, 0x5410, R16 ;  /* 0x000054100b0b7816 */ /* 0x000fc40000000010 */
[----:B------:R-:W-:Y:S02]  /*a5930*/  IADD3 R16, P3, PT, R19, R13, RZ ;  /* 0x0000000d13107210 */ /* 0x000fe40007f7e0ff */
[----:B------:R-:W-:Y:S02]  /*a5940*/  PRMT R28, R8, 0x3340, R0 ;  /* 0x00003340081c7816 */ /* 0x000fe40000000000 */
[----:B------:R-:W-:-:S04]  /*a5950*/  PRMT R18, R7, 0x3340, R17 ;  /* 0x0000334007127816 */ /* 0x000fc80000000011 */
[----:B------:R-:W-:Y:S02]  /*a5960*/  PRMT R8, R18, 0x5410, R28 ;  /* 0x0000541012087816 */ /* 0x000fe4000000001c */
[----:B------:R-:W3:Y:S01]  /*a5970*/  LDL.LU R28, [R1+0x7c] ;  /* 0x00007c00011c7983 */ /* 0x000ee20000300800 */
[----:B----4-:R-:W-:-:S03]  /*a5980*/  F2FP.SATFINITE.E5M2.F32.PACK_AB_MERGE_C R2, R2, R29, RZ ;  /* 0x0000001d0202723e */ /* 0x010fc600048060ff */
[----:B------:R-:W4:Y:S01]  /*a5990*/  LDL.LU R29, [R1+0x90] ;  /* 0x00009000011d7983 */ /* 0x000f220000300800 */
[----:B--2---:R-:W-:-:S05]  /*a59a0*/  IMAD.X R17, R24, 0x1, R14, P3 ;  /* 0x0000000118117824 */ /* 0x004fca00018e060e */
[----:B------:R0:W-:Y:S04]  /*a59b0*/  STL.64 [R1+0x1328], R16 ;  /* 0x0013281001007387 */ /* 0x0001e80000100a00 */
[----:B0-----:R-:W2:Y:S01]  /*a59c0*/  LDL.LU.64 R16, [R1+0x3be0] ;  /* 0x003be00001107983 */ /* 0x001ea20000300a00 */
[----:B------:R-:W-:-:S05]  /*a59d0*/  IADD3 R18, P3, PT, R19, R15, RZ ;  /* 0x0000000f13127210 */ /* 0x000fca0007f7e0ff */
[----:B--2---:R-:W-:-:S05]  /*a59e0*/  IMAD.X R19, R24, 0x1, R16, P3 ;  /* 0x0000000118137824 */ /* 0x004fca00018e0610 */
        /* <DEDUP_REMOVED lines=11> */
[----:B0-----:R-:W2:Y:S04]  /*a5aa0*/  LDL.LU.64 R10, [R1+0x3bd0] ;  /* 0x003bd000010a7983 */ /* 0x001ea80000300a00 */
[----:B------:R-:W2:Y:S04]  /*a5ab0*/  LDL.LU.64 R8, [R1+0x3bc8] ;  /* 0x003bc80001087983 */ /* 0x000ea80000300a00 */
[----:B------:R-:W-:Y:S04]  /*a5ac0*/  STL.64 [R1+0x3bb8], R18 ;  /* 0x003bb81201007387 */ /* 0x000fe80000100a00 */
[----:B------:R0:W-:Y:S04]  /*a5ad0*/  STL.64 [R1+0x3bb0], R2 ;  /* 0x003bb00201007387 */ /* 0x0001e80000100a00 */
[----:B0-----:R-:W2:Y:S04]  /*a5ae0*/  LDL.LU R2, [R1+0xbc] ;  /* 0x0000bc0001027983 */ /* 0x001ea80000300800 */
[----:B------:R0:W-:Y:S04]  /*a5af0*/  STL.64 [R1+0x3ba0], R6 ;  /* 0x003ba00601007387 */ /* 0x0001e80000100a00 */
[----:B0-----:R-:W2:Y:S04]  /*a5b00*/  LDL.LU R6, [R1+0xb4] ;  /* 0x0000b40001067983 */ /* 0x001ea80000300800 */
[----:B------:R-:W2:Y:S04]  /*a5b10*/  LDL.LU R7, [R1+0xb0] ;  /* 0x0000b00001077983 */ /* 0x000ea80000300800 */
[----:B------:R0:W-:Y:S04]  /*a5b20*/  STL.64 [R1+0x3b98], R4 ;  /* 0x003b980401007387 */ /* 0x0001e80000100a00 */
[----:B0-----:R-:W2:Y:S04]  /*a5b30*/  LDL.LU R5, [R1+0xd0] ;  /* 0x0000d00001057983 */ /* 0x001ea80000300800 */
[----:B------:R0:W-:Y:S04]  /*a5b40*/  STL.64 [R1+0x3b90], R22 ;  /* 0x003b901601007387 */ /* 0x0001e80000100a00 */
[----:B0-----:R-:W2:Y:S04]  /*a5b50*/  LDL.LU R22, [R1+0x1d4] ;  /* 0x0001d40001167983 */ /* 0x001ea80000300800 */
[----:B------:R0:W-:Y:S04]  /*a5b60*/  STL.64 [R1+0x3b88], R20 ;  /* 0x003b881401007387 */ /* 0x0001e80000100a00 */
[----:B0-----:R-:W4:Y:S04]  /*a5b70*/  LDL.LU R21, [R1+0x9c] ;  /* 0x00009c0001157983 */ /* 0x001f280000300800 */
[----:B------:R-:W-:Y:S01]  /*a5b80*/  STL [R1+0x3b80], R26 ;  /* 0x003b801a01007387 */ /* 0x000fe20000100800 */
[----:B---3--:R-:W-:-:S04]  /*a5b90*/  SHF.R.U32.HI R20, RZ, 0x8, R28 ;  /* 0x00000008ff147819 */ /* 0x008fc8000001161c */
[----:B------:R-:W-:Y:S01]  /*a5ba0*/  LOP3.LUT R20, R20, 0xffff, RZ, 0xc0, !PT ;  /* 0x0000ffff14147812 */ /* 0x000fe200078ec0ff */
[----:B------:R-:W-:Y:S01]  /*a5bb0*/  BAR.SYNC.DEFER_BLOCKING 0x0 ;  /* 0x0000000000007b1d */ /* 0x000fe20000010000 */
[----:B--2---:R-:W-:Y:S02]  /*a5bc0*/  SHF.R.S32.HI R23, RZ, 0x1f, R22 ;  /* 0x0000001fff177819 */ /* 0x004fe40000011416 */
[----:B------:R-:W-:-:S05]  /*a5bd0*/  IADD3 R18, P3, PT, R22, R9, RZ ;  /* 0x0000000916127210 */ /* 0x000fca0007f7e0ff */
[----:B------:R-:W-:-:S05]  /*a5be0*/  IMAD.X R19, R23, 0x1, R10, P3 ;  /* 0x0000000117137824 */ /* 0x000fca00018e060a */
[----:B------:R0:W-:Y:S04]  /*a5bf0*/  STL.64 [R1+0x1318], R18 ;  /* 0x0013181201007387 */ /* 0x0001e80000100a00 */
[----:B------:R-:W2:Y:S04]  /*a5c00*/  LDL.LU R4, [R1+0xb8] ;  /* 0x0000b80001047983 */ /* 0x000ea80000300800 */
[----:B------:R-:W3:Y:S04]  /*a5c10*/  LDL.LU R3, [R1+0xd4] ;  /* 0x0000d40001037983 */ /* 0x000ee80000300800 */
[----:B------:R-:W3:Y:S01]  /*a5c20*/  LDL.LU R24, [R1+0x98] ;  /* 0x0000980001187983 */ /* 0x000ee20000300800 */
[----:B0-----:R-:W-:-:S02]  /*a5c30*/  SHF.R.U32.HI R18, RZ, 0x8, R25 ;  /* 0x00000008ff127819 */ /* 0x001fc40000011619 */
[----:B------:R-:W-:Y:S01]  /*a5c40*/  IADD3 R28, P3, PT, R22, R11, RZ ;  /* 0x0000000b161c7210 */ /* 0x000fe20007f7e0ff */
[----:B------:R-:W3:Y:S01]  /*a5c50*/  LDL.LU R25, [R1+0x1d8] ;  /* 0x0001d80001197983 */ /* 0x000ee20000300800 */
[----:B----4-:R-:W-:-:S03]  /*a5c60*/  SHF.R.U32.HI R19, RZ, 0x8, R29 ;  /* 0x00000008ff137819 */ /* 0x010fc6000001161d */
[----:B------:R-:W-:-:S05]  /*a5c70*/  IMAD.X R29, R23, 0x1, R12, P3 ;  /* 0x00000001171d7824 */ /* 0x000fca00018e060c */
[----:B------:R0:W-:Y:S04]  /*a5c80*/  STL.64 [R1+0x1310], R28 ;  /* 0x0013101c01007387 */ /* 0x0001e80000100a00 */
[----:B0-----:R-:W4:Y:S01]  /*a5c90*/  LDL.LU.64 R28, [R1+0x3bc0] ;  /* 0x003bc000011c7983 */ /* 0x001f220000300a00 */
[----:B------:R-:W-:Y:S02]  /*a5ca0*/  LOP3.LUT R18, R18, 0xffff, RZ, 0xc0, !PT ;  /* 0x0000ffff12127812 */ /* 0x000fe400078ec0ff */
[----:B------:R-:W-:Y:S02]  /*a5cb0*/  SHF.R.U32.HI R5, RZ, 0x8, R5 ;  /* 0x00000008ff057819 */ /* 0x000fe40000011605 */
[----:B------:R-:W-:Y:S02]  /*a5cc0*/  PRMT R18, R18, 0x3340, R20 ;  /* 0x0000334012127816 */ /* 0x000fe40000000014 */
[----:B------:R-:W-:-:S02]  /*a5cd0*/  SHF.R.U32.HI R20, RZ, 0x8, R21 ;  /* 0x00000008ff147819 */ /* 0x000fc40000011615 */
[----:B------:R-:W-:Y:S02]  /*a5ce0*/  LOP3.LUT R5, R5, 0xffff, RZ, 0xc0, !PT ;  /* 0x0000ffff05057812 */ /* 0x000fe400078ec0ff */
[----:B------:R-:W-:-:S04]  /*a5cf0*/  LOP3.LUT R20, R20, 0xffff, RZ, 0xc0, !PT ;  /* 0x0000ffff14147812 */ /* 0x000fc800078ec0ff */
[----:B------:R-:W-:Y:S02]  /*a5d00*/  PRMT R5, R5, 0x3340, R20 ;  /* 0x0000334005057816 */ /* 0x000fe40000000014 */
[----:B------:R-:W-:-:S05]  /*a5d10*/  IADD3 R20, P3, PT, R22, R13, RZ ;  /* 0x0000000d16147210 */ /* 0x000fca0007f7e0ff */
[----:B------:R-:W-:-:S05]  /*a5d20*/  IMAD.X R21, R23, 0x1, R14, P3 ;  /* 0x0000000117157824 */ /* 0x000fca00018e060e */
[----:B------:R0:W-:Y:S01]  /*a5d30*/  STL.64 [R1+0x1308], R20 ;  /* 0x0013081401007387 */ /* 0x0001e20000100a00 */
[----:B------:R-:W-:Y:S02]  /*a5d40*/  SHF.R.U32.HI R2, RZ, 0x8, R2 ;  /* 0x00000008ff027819 */ /* 0x000fe40000011602 */
[----:B0-----:R-:W-:-:S05]  /*a5d50*/  IADD3 R20, P3, PT, R22, R15, RZ ;  /* 0x0000000f16147210 */ /* 0x001fca0007f7e0ff */
[----:B------:R-:W-:-:S05]  /*a5d60*/  IMAD.X R21, R23, 0x1, R16, P3 ;  /* 0x0000000117157824 */ /* 0x000fca00018e0610 */
[----:B------:R0:W-:Y:S01]  /*a5d70*/  STL.64 [R1+0x1300], R20 ;  /* 0x0013001401007387 */ /* 0x0001e20000100a00 */
[----:B------:R-:W-:-:S03]  /*a5d80*/  LOP3.LUT R2, R2, 0xffff, RZ, 0xc0, !PT ;  /* 0x0000ffff02027812 */ /* 0x000fc600078ec0ff */
[----:B------:R-:W4:Y:S04]  /*a5d90*/  LDL.LU R22, [R1+0xf8] ;  /* 0x0000f80001167983 */ /* 0x000f280000300800 */
[----:B------:R-:W4:Y:S01]  /*a5da0*/  LDL.LU R23, [R1+0xf4] ;  /* 0x0000f40001177983 */ /* 0x000f220000300800 */
[----:B0-----:R-:W-:-:S03]  /*a5db0*/  SHF.R.U32.HI R20, RZ, 0x8, R7 ;  /* 0x00000008ff147819 */ /* 0x001fc60000011607 */
[----:B------:R-:W4:Y:S01]  /*a5dc0*/  LDL.LU R7, [R1+0xf0] ;  /* 0x0000f00001077983 */ /* 0x000f220000300800 */
[----:B------:R-:W-:-:S04]  /*a5dd0*/  LOP3.LUT R20, R20, 0xffff, RZ, 0xc0, !PT ;  /* 0x0000ffff14147812 */ /* 0x000fc800078ec0ff */
[----:B------:R-:W-:Y:S02]  /*a5de0*/  PRMT R2, R2, 0x3340, R20 ;  /* 0x0000334002027816 */ /* 0x000fe40000000014 */
[----:B------:R-:W-:Y:S02]  /*a5df0*/  LOP3.LUT R19, R19, 0xffff, RZ, 0xc0, !PT ;  /* 0x0000ffff13137812 */ /* 0x000fe400078ec0ff */
[----:B------:R-:W-:Y:S02]  /*a5e00*/  SHF.R.U32.HI R6, RZ, 0x8, R6 ;  /* 0x00000008ff067819 */ /* 0x000fe40000011606 */
[----:B------:R-:W-:Y:S02]  /*a5e10*/  PRMT R19, R19, 0x3340, R0 ;  /* 0x0000334013137816 */ /* 0x000fe40000000000 */
[----:B------:R-:W-:-:S04]  /*a5e20*/  LOP3.LUT R6, R6, 0xffff, RZ, 0xc0, !PT ;  /* 0x0000ffff06067812 */ /* 0x000fc800078ec0ff */
[----:B------:R-:W-:-:S04]  /*a5e30*/  PRMT R6, R6, 0x3340, R0 ;  /* 0x0000334006067816 */ /* 0x000fc80000000000 */
[----:B------:R-:W-:Y:S02]  /*a5e40*/  PRMT R6, R5, 0x5410, R6 ;  /* 0x0000541005067816 */ /* 0x000fe40000000006 */
[----:B--2---:R-:W-:-:S04]  /*a5e50*/  SHF.R.U32.HI R4, RZ, 0x8, R4 ;  /* 0x00000008ff047819 */ /* 0x004fc80000011604 */
[----:B------:R-:W-:Y:S02]  /*a5e60*/  LOP3.LUT R4, R4, 0xffff, RZ, 0xc0, !PT ;  /* 0x0000ffff04047812 */ /* 0x000fe400078ec0ff */
[----:B---3--:R-:W-:-:S04]  /*a5e70*/  SHF.R.U32.HI R20, RZ, 0x8, R24 ;  /* 0x00000008ff147819 */ /* 0x008fc80000011618 */
[----:B------:R-:W-:Y:S02]  /*a5e80*/  LOP3.LUT R20, R20, 0xffff, RZ, 0xc0, !PT ;  /* 0x0000ffff14147812 */ /* 0x000fe400078ec0ff */
[----:B------:R-:W-:Y:S02]  /*a5e90*/  SHF.R.S32.HI R26, RZ, 0x1f, R25 ;  /* 0x0000001fff1a7819 */ /* 0x000fe40000011419 */
[----:B------:R-:W-:Y:S02]  /*a5ea0*/  PRMT R4, R4, 0x3340, R20 ;  /* 0x0000334004047816 */ /* 0x000fe40000000014 */
[----:B------:R-:W-:-:S05]  /*a5eb0*/  IADD3 R20, P3, PT, R25, R9, RZ ;  /* 0x0000000919147210 */ /* 0x000fca0007f7e0ff */
[----:B------:R-:W-:Y:S01]  /*a5ec0*/  IMAD.X R21, R26, 0x1, R10, P3 ;  /* 0x000000011a157824 */ /* 0x000fe200018e060a */
[----:B------:R-:W-:-:S04]  /*a5ed0*/  SHF.R.U32.HI R3, RZ, 0x8, R3 ;  /* 0x00000008ff037819 */ /* 0x000fc80000011603 */
[----:B------:R4:W-:Y:S01]  /*a5ee0*/  STL.64 [R1+0x12e8], R20 ;  /* 0x0012e81401007387 */ /* 0x0009e20000100a00 */
[----:B------:R-:W-:Y:S02]  /*a5ef0*/  LOP3.LUT R3, R3, 0xffff, RZ, 0xc0, !PT ;  /* 0x0000ffff03037812 */ /* 0x000fe400078ec0ff */
[----:B----4-:R-:W-:Y:S02]  /*a5f00*/  SHF.R.U32.HI R20, RZ, 0x8, R29 ;  /* 0x00000008ff147819 */ /* 0x010fe4000001161d */
[----:B------:R-:W-:Y:S01]  /*a5f10*/  PRMT R3, R3, 0x3340, R0 ;  /* 0x0000334003037816 */ /* 0x000fe20000000000 */
[----:B------:R-:W2:Y:S01]  /*a5f20*/  LDL.LU R29, [R1+0x1dc] ;  /* 0x0001dc00011d7983 */ /* 0x000ea20000300800 */
[----:B------:R-:W-:-:S04]  /*a5f30*/  LOP3.LUT R20, R20, 0xffff, RZ, 0xc0, !PT ;  /* 0x0000ffff14147812 */ /* 0x000fc800078ec0ff */
[----:B------:R-:W-:Y:S02]  /*a5f40*/  PRMT R21, R20, 0x3340, R0 ;  /* 0x0000334014157816 */ /* 0x000fe40000000000 */
[----:B------:R-:W-:Y:S02]  /*a5f50*/  PRMT R20, R18, 0x5410, R19 ;  /* 0x0000541012147816 */ /* 0x000fe40000000013 */
[----:B------:R-:W-:Y:S02]  /*a5f60*/  IADD3 R18, P3, PT, R25, R11, RZ ;  /* 0x0000000b19127210 */ /* 0x000fe40007f7e0ff */
[----:B------:R-:W-:-:S03]  /*a5f70*/  PRMT R5, R2, 0x5410, R3 ;  /* 0x0000541002057816 */ /* 0x000fc60000000003 */
[----:B------:R-:W-:Y:S01]  /*a5f80*/  IMAD.X R19, R26, 0x1, R12, P3 ;  /* 0x000000011a137824 */ /* 0x000fe200018e060c */
[----:B------:R-:W-:-:S05]  /*a5f90*/  IADD3 R2, P3, PT, R25, R13, RZ ;  /* 0x0000000d19027210 */ /* 0x000fca0007f7e0ff */
[C---:B------:R-:W-:Y:S01]  /*a5fa0*/  IMAD.X R3, R26.reuse, 0x1, R14, P3 ;  /* 0x000000011a037824 */ /* 0x040fe200018e060e */
[----:B------:R-:W-:Y:S01]  /*a5fb0*/  IADD3 R24, P3, PT, R25, R15, RZ ;  /* 0x0000000f19187210 */ /* 0x000fe20007f7e0ff */
[----:B------:R0:W-:Y:S04]  /*a5fc0*/  STL.64 [R1+0x12e0], R18 ;  /* 0x0012e01201007387 */ /* 0x0001e80000100a00 */
[----:B------:R-:W-:Y:S01]  /*a5fd0*/  IMAD.X R25, R26, 0x1, R16, P3 ;  /* 0x000000011a197824 */ /* 0x000fe200018e0610 */
[----:B0-----:R-:W3:Y:S04]  /*a5fe0*/  LDL.LU.64 R18, [R1+0x3bb8] ;  /* 0x003bb80001127983 */ /* 0x001ee80000300a00 */
[----:B------:R0:W-:Y:S04]  /*a5ff0*/  STL.64 [R1+0x12f8], R2 ;  /* 0x0012f80201007387 */ /* 0x0001e80000100a00 */
[----:B0-----:R-:W4:Y:S04]  /*a6000*/  LDL.LU.64 R2, [R1+0x3bb0] ;  /* 0x003bb00001027983 */ /* 0x001f280000300a00 */
[----:B------:R0:W-:Y:S04]  /*a6010*/  STL.64 [R1+0x12f0], R24 ;  /* 0x0012f01801007387 */ /* 0x0001e80000100a00 */
[----:B0-----:R-:W2:Y:S01]  /*a6020*/  LDL.LU.64 R24, [R1+0x3ba8] ;  /* 0x003ba80001187983 */ /* 0x001ea20000300a00 */
[----:B------:R-:W-:-:S02]  /*a6030*/  PRMT R4, R4, 0x5410, R21 ;  /* 0x0000541004047816 */ /* 0x000fc40000000015 */
[----:B------:R-:W-:Y:S02]  /*a6040*/  PRMT R20, R20, 0x5210, R22 ;  /* 0x0000521014147816 */ /* 0x000fe40000000016 */
[----:B------:R-:W-:Y:S02]  /*a6050*/  PRMT R21, R6, 0x5210, R23 ;  /* 0x0000521006157816 */ /* 0x000fe40000000017 */
[----:B------:R-:W-:Y:S02]  /*a6060*/  PRMT R22, R5, 0x5210, R7 ;  /* 0x0000521005167816 */ /* 0x000fe40000000007 */
[----:B------:R-:W-:Y:S02]  /*a6070*/  PRMT R23, R4, 0x5210, R28 ;  /* 0x0000521004177816 */ /* 0x000fe4000000001c */
[----:B--2---:R-:W0:Y:S04]  /*a6080*/  LDS.128 R4, [R25] ;  /* 0x0000000019047984 */ /* 0x004e280000000c00 */
[----:B0-----:R-:W-:Y:S04]  /*a6090*/  STL.64 [R1+0x3e0], R4 ;  /* 0x0003e00401007387 */ /* 0x001fe80000100a00 */
[----:B------:R-:W-:Y:S04]  /*a60a0*/  STL.64 [R1+0x3e8], R6 ;  /* 0x0003e80601007387 */ /* 0x000fe80000100a00 */
[----:B------:R-:W0:Y:S01]  /*a60b0*/  LDS.128 R4, [R25+0x400] ;  /* 0x0004000019047984 */ /* 0x000e220000000c00 */
[----:B------:R-:W-:Y:S06]  /*a60c0*/  BAR.SYNC.DEFER_BLOCKING 0x0 ;  /* 0x0000000000007b1d */ /* 0x000fec0000010000 */
[----:B0-----:R-:W-:Y:S04]  /*a60d0*/  STL.64 [R1+0x3d0], R4 ;  /* 0x0003d00401007387 */ /* 0x001fe80000100a00 */
[----:B------:R0:W-:Y:S04]  /*a60e0*/  STL.64 [R1+0x3d8], R6 ;  /* 0x0003d80601007387 */ /* 0x0001e80000100a00 */
[----:B0-----:R-:W2:Y:S04]  /*a60f0*/  LDL.LU.64 R6, [R1+0x3ba0] ;  /* 0x003ba00001067983 */ /* 0x001ea80000300a00 */
[----:B------:R-:W2:Y:S04]  /*a6100*/  LDL.LU.64 R4, [R1+0x3b98] ;  /* 0x003b980001047983 */ /* 0x000ea80000300a00 */
[----:B------:R-:W-:Y:S04]  /*a6110*/  STL [R1+0x3b40], R25 ;  /* 0x003b401901007387 */ /* 0x000fe80000100800 */
[----:B---3--:R0:W-:Y:S04]  /*a6120*/  STSM.16.M88.4 [R19], R20 ;  /* 0x0000001413007844 */ /* 0x0081e80000000200 */
[----:B0-----:R-:W3:Y:S04]  /*a6130*/  LDL.LU.64 R22, [R1+0x3b90] ;  /* 0x003b900001167983 */ /* 0x001ee80000300a00 */
[----:B------:R-:W3:Y:S01]  /*a6140*/  LDL.LU.64 R20, [R1+0x3b88] ;  /* 0x003b880001147983 */ /* 0x000ee20000300a00 */
[----:B------:R-:W-:-:S04]  /*a6150*/  SHF.R.U32.HI R25, RZ, 0x8, R27 ;  /* 0x00000008ff197819 */ /* 0x000fc8000001161b */
[----:B------:R-:W-:Y:S02]  /*a6160*/  LOP3.LUT R25, R25, 0xffff, RZ, 0xc0, !PT ;  /* 0x0000ffff19197812 */ /* 0x000fe400078ec0ff */
[----:B------:R-:W-:Y:S02]  /*a6170*/  SHF.R.U32.HI R17, RZ, 0x8, R17 ;  /* 0x00000008ff117819 */ /* 0x000fe40000011611 */
[----:B------:R-:W-:Y:S02]  /*a6180*/  IADD3 R26, P3, PT, R29, R9, RZ ;  /* 0x000000091d1a7210 */ /* 0x000fe40007f7e0ff */
[----:B------:R-:W-:Y:S02]  /*a6190*/  LOP3.LUT R17, R17, 0xffff, RZ, 0xc0, !PT ;  /* 0x0000ffff11117812 */ /* 0x000fe400078ec0ff */
[----:B----4-:R-:W-:-:S04]  /*a61a0*/  SHF.R.U32.HI R3, RZ, 0x8, R3 ;  /* 0x00000008ff037819 */ /* 0x010fc80000011603 */
[----:B------:R-:W-:Y:S02]  /*a61b0*/  LOP3.LUT R3, R3, 0xffff, RZ, 0xc0, !PT ;  /* 0x0000ffff03037812 */ /* 0x000fe400078ec0ff */
[----:B--2---:R-:W-:-:S04]  /*a61c0*/  SHF.R.U32.HI R5, RZ, 0x8, R5 ;  /* 0x00000008ff057819 */ /* 0x004fc80000011605 */
[----:B------:R-:W-:Y:S02]  /*a61d0*/  LOP3.LUT R5, R5, 0xffff, RZ, 0xc0, !PT ;  /* 0x0000ffff05057812 */ /* 0x000fe400078ec0ff */
[----:B------:R-:W-:Y:S02]  /*a61e0*/  SHF.R.U32.HI R7, RZ, 0x8, R7 ;  /* 0x00000008ff077819 */ /* 0x000fe40000011607 */
[----:B------:R-:W-:Y:S02]  /*a61f0*/  PRMT R5, R5, 0x3340, R25 ;  /* 0x0000334005057816 */ /* 0x000fe40000000019 */
[----:B------:R-:W-:Y:S02]  /*a6200*/  SHF.R.S32.HI R25, RZ, 0x1f, R29 ;  /* 0x0000001fff197819 */ /* 0x000fe4000001141d */
[----:B------:R-:W-:-:S03]  /*a6210*/  LOP3.LUT R7, R7, 0xffff, RZ, 0xc0, !PT ;  /* 0x0000ffff07077812 */ /* 0x000fc600078ec0ff */
[----:B------:R-:W-:Y:S01]  /*a6220*/  IMAD.X R27, R25, 0x1, R10, P3 ;  /* 0x00000001191b7824 */ /* 0x000fe200018e060a */
[----:B------:R-:W-:Y:S02]  /*a6230*/  PRMT R7, R7, 0x3340, R17 ;  /* 0x0000334007077816 */ /* 0x000fe40000000011 */
[----:B------:R-:W-:Y:S02]  /*a6240*/  SHF.R.U32.HI R17, RZ, 0x8, R8 ;  /* 0x00000008ff117819 */ /* 0x000fe40000011608 */
[----:B------:R-:W2:Y:S04]  /*a6250*/  LDL.LU R8, [R1+0x1e0] ;  /* 0x0001e00001087983 */ /* 0x000ea80000300800 */
[----:B------:R0:W-:Y:S01]  /*a6260*/  STL.64 [R1+0x12d0], R26 ;  /* 0x0012d01a01007387 */ /* 0x0001e20000100a00 */
[----:B---3--:R-:W-:-:S02]  /*a6270*/  SHF.R.U32.HI R23, RZ, 0x8, R23 ;  /* 0x00000008ff177819 */ /* 0x008fc40000011617 */
[----:B0-----:R-:W-:-:S05]  /*a6280*/  IADD3 R26, P3, PT, R29, R11, RZ ;  /* 0x0000000b1d1a7210 */ /* 0x001fca0007f7e0ff */
[----:B------:R-:W-:Y:S01]  /*a6290*/  IMAD.X R27, R25, 0x1, R12, P3 ;  /* 0x00000001191b7824 */ /* 0x000fe200018e060c */
[----:B------:R-:W-:-:S04]  /*a62a0*/  SHF.R.U32.HI R20, RZ, 0x8, R20 ;  /* 0x00000008ff147819 */ /* 0x000fc80000011614 */
[----:B------:R0:W-:Y:S01]  /*a62b0*/  STL.64 [R1+0x12a0], R26 ;  /* 0x0012a01a01007387 */ /* 0x0001e20000100a00 */
[----:B------:R-:W-:Y:S02]  /*a62c0*/  LOP3.LUT R23, R23, 0xffff, RZ, 0xc0, !PT ;  /* 0x0000ffff17177812 */ /* 0x000fe400078ec0ff */
[----:B------:R-:W-:Y:S02]  /*a62d0*/  LOP3.LUT R20, R20, 0xffff, RZ, 0xc0, !PT ;  /* 0x0000ffff14147812 */ /* 0x000fe400078ec0ff */
[----:B------:R-:W-:Y:S02]  /*a62e0*/  PRMT R3, R3, 0x3340, R23 ;  /* 0x0000334003037816 */ /* 0x000fe40000000017 */
[----:B0-----:R-:W-:Y:S02]  /*a62f0*/  IADD3 R26, P3, PT, R29, R13, RZ ;  /* 0x0000000d1d1a7210 */ /* 0x001fe40007f7e0ff */
[----:B------:R-:W-:Y:S02]  /*a6300*/  PRMT R23, R20, 0x3340, R0 ;  /* 0x0000334014177816 */ /* 0x000fe40000000000 */
[----:B------:R-:W3:Y:S01]  /*a6310*/  LDL.LU R20, [R1+0x1e4] ;  /* 0x0001e40001147983 */ /* 0x000ee20000300800 */
[----:B------:R-:W-:-:S05]  /*a6320*/  IMAD.X R27, R25, 0x1, R14, P3 ;  /* 0x00000001191b7824 */ /* 0x000fca00018e060e */
[----:B------:R0:W-:Y:S04]  /*a6330*/  STL.64 [R1+0x1298], R26 ;  /* 0x0012981a01007387 */ /* 0x0001e80000100a00 */
[----:B0-----:R-:W4:Y:S01]  /*a6340*/  LDL.LU R26, [R1+0x3b80] ;  /* 0x003b8000011a7983 */ /* 0x001f220000300800 */
[----:B------:R-:W-:Y:S02]  /*a6350*/  LOP3.LUT R17, R17, 0xffff, RZ, 0xc0, !PT ;  /* 0x0000ffff11117812 */ /* 0x000fe400078ec0ff */
[----:B------:R-:W-:Y:S02]  /*a6360*/  SHF.R.U32.HI R24, RZ, 0x8, R24 ;  /* 0x00000008ff187819 */ /* 0x000fe40000011618 */
[----:B------:R-:W-:Y:S02]  /*a6370*/  IADD3 R28, P3, PT, R29, R15, RZ ;  /* 0x0000000f1d1c7210 */ /* 0x000fe40007f7e0ff */
[----:B------:R-:W-:-:S02]  /*a6380*/  PRMT R17, R17, 0x3340, R0 ;  /* 0x0000334011117816 */ /* 0x000fc40000000000 */
[----:B------:R-:W-:Y:S01]  /*a6390*/  LOP3.LUT R24, R24, 0xffff, RZ, 0xc0, !PT ;  /* 0x0000ffff18187812 */ /* 0x000fe200078ec0ff */
[----:B------:R-:W-:Y:S01]  /*a63a0*/  IMAD.X R29, R25, 0x1, R16, P3 ;  /* 0x00000001191d7824 */ /* 0x000fe200018e0610 */
[----:B------:R-:W-:Y:S02]  /*a63b0*/  SHF.R.U32.HI R21, RZ, 0x8, R21 ;  /* 0x00000008ff157819 */ /* 0x000fe40000011615 */
[----:B------:R-:W-:Y:S02]  /*a63c0*/  SHF.R.U32.HI R22, RZ, 0x8, R22 ;  /* 0x00000008ff167819 */ /* 0x000fe40000011616 */
[----:B------:R-:W-:Y:S02]  /*a63d0*/  PRMT R17, R7, 0x5410, R17 ;  /* 0x0000541007117816 */ /* 0x000fe40000000011 */
[----:B------:R-:W-:Y:S02]  /*a63e0*/  PRMT R24, R24, 0x3340, R0 ;  /* 0x0000334018187816 */ /* 0x000fe40000000000 */
[----:B------:R-:W-:-:S02]  /*a63f0*/  LOP3.LUT R21, R21, 0xffff, RZ, 0xc0, !PT ;  /* 0x0000ffff15157812 */ /* 0x000fc400078ec0ff */
[----:B------:R-:W-:Y:S02]  /*a6400*/  LOP3.LUT R22, R22, 0xffff, RZ, 0xc0, !PT ;  /* 0x0000ffff16167812 */ /* 0x000fe400078ec0ff */
[----:B------:R-:W-:Y:S02]  /*a6410*/  PRMT R5, R5, 0x5410, R24 ;  /* 0x0000541005057816 */ /* 0x000fe40000000018 */
[----:B------:R-:W-:Y:S01]  /*a6420*/  PRMT R22, R22, 0x3340, R0 ;  /* 0x0000334016167816 */ /* 0x000fe20000000000 */
[----:B------:R-:W-:Y:S04]  /*a6430*/  STL.64 [R1+0x1290], R28 ;  /* 0x0012901c01007387 */ /* 0x000fe80000100a00 */
[----:B------:R0:W-:Y:S01]  /*a6440*/  STL [R1+0x3b44], R0 ;  /* 0x003b440001007387 */ /* 0x0001e20000100800 */
[----:B------:R-:W-:-:S02]  /*a6450*/  PRMT R3, R3, 0x5410, R23 ;  /* 0x0000541003037816 */ /* 0x000fc40000000017 */
[----:B--2---:R-:W-:Y:S02]  /*a6460*/  SHF.R.S32.HI R7, RZ, 0x1f, R8 ;  /* 0x0000001fff077819 */ /* 0x004fe40000011408 */
[----:B----4-:R-:W-:Y:S02]  /*a6470*/  SHF.R.U32.HI R25, RZ, 0x8, R26 ;  /* 0x00000008ff197819 */ /* 0x010fe4000001161a */
[----:B------:R-:W-:Y:S02]  /*a6480*/  IADD3 R26, P3, PT, R8, R9, RZ ;  /* 0x00000009081a7210 */ /* 0x000fe40007f7e0ff */
[----:B------:R-:W-:-:S03]  /*a6490*/  LOP3.LUT R25, R25, 0xffff, RZ, 0xc0, !PT ;  /* 0x0000ffff19197812 */ /* 0x000fc600078ec0ff */
[----:B------:R-:W-:Y:S01]  /*a64a0*/  IMAD.X R27, R7, 0x1, R10, P3 ;  /* 0x00000001071b7824 */ /* 0x000fe200018e060a */
[----:B------:R-:W-:Y:S02]  /*a64b0*/  IADD3 R24, P3, PT, R8, R11, RZ ;  /* 0x0000000b08187210 */ /* 0x000fe40007f7e0ff */
[----:B------:R-:W-:-:S03]  /*a64c0*/  PRMT R21, R21, 0x3340, R25 ;  /* 0x0000334015157816 */ /* 0x000fc60000000019 */
[----:B------:R-:W-:Y:S01]  /*a64d0*/  IMAD.X R25, R7, 0x1, R12, P3 ;  /* 0x0000000107197824 */ /* 0x000fe200018e060c */
[----:B0-----:R-:W-:Y:S02]  /*a64e0*/  PRMT R0, R21, 0x5410, R22 ;  /* 0x0000541015007816 */ /* 0x001fe40000000016 */
[----:B------:R-:W-:Y:S01]  /*a64f0*/  IADD3 R22, P3, PT, R8, R13, RZ ;  /* 0x0000000d08167210 */ /* 0x000fe20007f7e0ff */
[----:B------:R0:W-:Y:S04]  /*a6500*/  STL.64 [R1+0x1280], R26 ;  /* 0x0012801a01007387 */ /* 0x0001e80000100a00 */
[----:B------:R-:W-:Y:S01]  /*a6510*/  IMAD.X R23, R7, 0x1, R14, P3 ;  /* 0x0000000107177824 */ /* 0x000fe200018e060e */
[----:B------:R-:W-:Y:S04]  /*a6520*/  STL.64 [R1+0x1288], R24 ;  /* 0x0012881801007387 */ /* 0x000fe80000100a00 */
[----:B------:R1:W-:Y:S01]  /*a6530*/  STL.64 [R1+0x12c8], R22 ;  /* 0x0012c81601007387 */ /* 0x0003e20000100a00 */
[----:B0-----:R-:W-:-:S02]  /*a6540*/  PRMT R27, R0, 0x5210, R2 ;  /* 0x00005210001b7816 */ /* 0x001fc40000000002 */
[----:B---3--:R-:W-:Y:S02]  /*a6550*/  SHF.R.S32.HI R0, RZ, 0x1f, R20 ;  /* 0x0000001fff007819 */ /* 0x008fe40000011414 */
[----:B-1----:R-:W-:-:S05]  /*a6560*/  IADD3 R22, P3, PT, R8, R15, RZ ;  /* 0x0000000f08167210 */ /* 0x002fca0007f7e0ff */
[----:B------:R-:W-:Y:S01]  /*a6570*/  IMAD.X R23, R7, 0x1, R16, P3 ;  /* 0x0000000107177824 */ /* 0x000fe200018e0610 */
[----:B------:R-:W-:Y:S02]  /*a6580*/  IADD3 R2, P3, PT, R20, R9, RZ ;  /* 0x0000000914027210 */ /* 0x000fe40007f7e0ff */
[----:B------:R-:W-:-:S03]  /*a6590*/  PRMT R26, R3, 0x5210, R4 ;  /* 0x00005210031a7816 */ /* 0x000fc60000000004 */
[----:B------:R-:W-:Y:S01]  /*a65a0*/  IMAD.X R3, R0, 0x1, R10, P3 ;  /* 0x0000000100037824 */ /* 0x000fe200018e060a */
[----:B------:R-:W-:Y:S02]  /*a65b0*/  PRMT R25, R5, 0x5210, R6 ;  /* 0x0000521005197816 */ /* 0x000fe40000000006 */
[----:B------:R-:W2:Y:S04]  /*a65c0*/  LDL.LU R6, [R1+0x1ec] ;  /* 0x0001ec0001067983 */ /* 0x000ea80000300800 */
[----:B------:R-:W-:Y:S04]  /*a65d0*/  STL.64 [R1+0x12c0], R22 ;  /* 0x0012c01601007387 */ /* 0x000fe80000100a00 */
[----:B------:R0:W-:Y:S02]  /*a65e0*/  STL.64 [R1+0x12b8], R2 ;  /* 0x0012b80201007387 */ /* 0x0001e40000100a00 */
[----:B0-----:R-:W-:-:S02]  /*a65f0*/  IADD3 R2, P3, PT, R20, R11, RZ ;  /* 0x0000000b14027210 */ /* 0x001fc40007f7e0ff */
[----:B------:R-:W-:Y:S03]  /*a6600*/  STL.64 [R1+0x3b78], R10 ;  /* 0x003b780a01007387 */ /* 0x000fe60000100a00 */
[----:B------:R-:W-:-:S05]  /*a6610*/  IMAD.X R3, R0, 0x1, R12, P3 ;  /* 0x0000000100037824 */ /* 0x000fca00018e060c */
[----:B------:R0:W-:Y:S01]  /*a6620*/  STL.64 [R1+0x12d8], R2 ;  /* 0x0012d80201007387 */ /* 0x0001e20000100a00 */
[----:B------:R-:W-:-:S03]  /*a6630*/  PRMT R24, R17, 0x5210, R18 ;  /* 0x0000521011187816 */ /* 0x000fc60000000012 */
[----:B------:R1:W-:Y:S04]  /*a6640*/  STL.64 [R1+0x3b70], R12 ;  /* 0x003b700c01007387 */ /* 0x0003e80000100a00 */
[----:B------:R-:W3:Y:S01]  /*a6650*/  LDL.LU R22, [R1+0x124] ;  /* 0x0001240001167983 */ /* 0x000ee20000300800 */
[----:B0-----:R-:W-:-:S05]  /*a6660*/  IADD3 R2, P3, PT, R20, R13, RZ ;  /* 0x0000000d14027210 */ /* 0x001fca0007f7e0ff */
[----:B------:R-:W-:Y:S01]  /*a6670*/  IMAD.X R3, R0, 0x1, R14, P3 ;  /* 0x0000000100037824 */ /* 0x000fe200018e060e */
[----:B------:R0:W-:Y:S04]  /*a6680*/  STSM.16.M88.4 [R19+0x200], R24 ;  /* 0x0002001813007844 */ /* 0x0001e80000000200 */
[----:B------:R-:W-:Y:S01]  /*a6690*/  STL.64 [R1+0x12b0], R2 ;  /* 0x0012b00201007387 */ /* 0x000fe20000100a00 */
[----:B------:R-:W-:Y:S01]  /*a66a0*/  BAR.SYNC.DEFER_BLOCKING 0x0 ;  /* 0x0000000000007b1d */ /* 0x000fe20000010000 */
[----:B------:R-:W-:-:S05]  /*a66b0*/  IADD3 R10, P3, PT, R20, R15, RZ ;  /* 0x0000000f140a7210 */ /* 0x000fca0007f7e0ff */
[----:B-1----:R-:W4:Y:S04]  /*a66c0*/  LDL.LU R12, [R1+0x128] ;  /* 0x00012800010c7983 */ /* 0x002f280000300800 */
[----:B0-----:R-:W4:Y:S04]  /*a66d0*/  LDL.LU R26, [R1+0x12c] ;  /* 0x00012c00011a7983 */ /* 0x001f280000300800 */
[----:B------:R-:W2:Y:S04]  /*a66e0*/  LDL.LU R13, [R1+0xfc0] ;  /* 0x000fc000010d7983 */ /* 0x000ea80000300800 */
[----:B------:R-:W2:Y:S04]  /*a66f0*/  LDL.LU R5, [R1+0xfc4] ;  /* 0x000fc40001057983 */ /* 0x000ea80000300800 */
[----:B------:R-:W2:Y:S04]  /*a6700*/  LDL.LU R20, [R1+0xfcc] ;  /* 0x000fcc0001147983 */ /* 0x000ea80000300800 */
[----:B------:R-:W2:Y:S04]  /*a6710*/  LDL.LU R24, [R1+0xcf4] ;  /* 0x000cf40001187983 */ /* 0x000ea80000300800 */
[----:B------:R0:W-:Y:S04]  /*a6720*/  STL.64 [R1+0x3b68], R14 ;  /* 0x003b680e01007387 */ /* 0x0001e80000100a00 */
[----:B0-----:R-:W2:Y:S04]  /*a6730*/  LDL.LU R14, [R1+0xfc8] ;  /* 0x000fc800010e7983 */ /* 0x001ea80000300800 */
        /* <DEDUP_REMOVED lines=8> */
[----:B------:R-:W-:-:S03]  /*a67c0*/  IMAD.MOV.U32 R11, RZ, RZ, R0 ;  /* 0x000000ffff0b7224 */ /* 0x000fc600078e0000 */
[----:B--2---:R0:W-:Y:S04]  /*a67d0*/  STL [R1+0x3b58], R3 ;  /* 0x003b580301007387 */ /* 0x0041e80000100800 */
[----:B0-----:R-:W3:Y:S04]  /*a67e0*/  LDL.LU R3, [R1+0x120] ;  /* 0x0001200001037983 */ /* 0x001ee80000300800 */
        /* <DEDUP_REMOVED lines=8> */
[----:B------:R-:W2:Y:S01]  /*a6870*/  LDL.LU R19, [R1+0x938] ;  /* 0x0009380001137983 */ /* 0x000ea20000300800 */
[----:B------:R-:W-:-:S03]  /*a6880*/  IMAD.X R11, R11, 0x1, R16, P3 ;  /* 0x000000010b0b7824 */ /* 0x000fc600018e0610 */
[----:B--2---:R0:W-:Y:S04]  /*a6890*/  STL.64 [R1+0x3b60], R18 ;  /* 0x003b601201007387 */ /* 0x0041e80000100a00 */
[----:B0-----:R-:W2:Y:S04]  /*a68a0*/  LDL.LU R19, [R1+0xcf8] ;  /* 0x000cf80001137983 */ /* 0x001ea80000300800 */
[----:B------:R-:W2:Y:S04]  /*a68b0*/  LDL.LU R28, [R1+0x4b0] ;  /* 0x0004b000011c7983 */ /* 0x000ea80000300800 */
[----:B------:R-:W2:Y:S04]  /*a68c0*/  LDL.LU R2, [R1+0x4b4] ;  /* 0x0004b40001027983 */ /* 0x000ea80000300800 */
[----:B------:R-:W2:Y:S04]  /*a68d0*/  LDL.LU R29, [R1+0x4b8] ;  /* 0x0004b800011d7983 */ /* 0x000ea80000300800 */
[----:B------:R-:W2:Y:S04]  /*a68e0*/  LDL.LU R17, [R1+0x4bc] ;  /* 0x0004bc0001117983 */ /* 0x000ea80000300800 */
[----:B------:R0:W-:Y:S04]  /*a68f0*/  STL.64 [R1+0x12a8], R10 ;  /* 0x0012a80a01007387 */ /* 0x0001e80000100a00 */
[----:B0-----:R-:W2:Y:S01]  /*a6900*/  LDL.LU.64 R10, [R1+0x3b78] ;  /* 0x003b7800010a7983 */ /* 0x001ea20000300a00 */
[----:B---3--:R-:W-:-:S02]  /*a6910*/  F2FP.SATFINITE.E5M2.F32.PACK_AB_MERGE_C R22, R22, R3, RZ ;  /* 0x000000031616723e */ /* 0x008fc400048060ff */
[----:B----4-:R-:W-:Y:S02]  /*a6920*/  F2FP.SATFINITE.E5M2.F32.PACK_AB_MERGE_C R26, R26, R12, RZ ;  /* 0x0000000c1a1a723e */ /* 0x010fe400048060ff */
        /* <DEDUP_REMOVED lines=8> */
[----:B------:R-:W-:-:S03]  /*a69b0*/  F2FP.SATFINITE.E5M2.F32.PACK_AB_MERGE_C R24, R24, R15, RZ ;  /* 0x0000000f1818723e */ /* 0x000fc600048060ff */
[----:B--2---:R-:W-:-:S05]  /*a69c0*/  IMAD.X R15, R3, 0x1, R12, P3 ;  /* 0x00000001030f7824 */ /* 0x004fca00018e060c */
[----:B------:R0:W-:Y:S04]  /*a69d0*/  STL.64 [R1+0x1270], R14 ;  /* 0x0012700e01007387 */ /* 0x0001e80000100a00 */
[----:B0-----:R-:W2:Y:S01]  /*a69e0*/  LDL.LU.64 R14, [R1+0x3b68] ;  /* 0x003b6800010e7983 */ /* 0x001ea20000300a00 */
[----:B------:R-:W-:Y:S02]  /*a69f0*/  IADD3 R18, P3, PT, R7, R13, RZ ;  /* 0x0000000d07127210 */ /* 0x000fe40007f7e0ff */
[----:B------:R-:W-:Y:S02]  /*a6a00*/  F2FP.SATFINITE.E5M2.F32.PACK_AB_MERGE_C R21, R21, R19, RZ ;  /* 0x000000131515723e */ /* 0x000fe400048060ff */
[----:B------:R-:W-:Y:S01]  /*a6a10*/  F2FP.SATFINITE.E5M2.F32.PACK_AB_MERGE_C R23, R23, R6, RZ ;  /* 0x000000061717723e */ /* 0x000fe200048060ff */
[----:B--2---:R-:W-:Y:S01]  /*a6a20*/  IMAD.X R19, R3, 0x1, R14, P3 ;  /* 0x0000000103137824 */ /* 0x004fe200018e060e */
        /* <DEDUP_REMOVED lines=10> */
[----:B0-----:R-:W2:Y:S04]  /*a6ad0*/  LDL.LU R12, [R1+0xc08] ;  /* 0x000c0800010c7983 */ /* 0x001ea80000300800 */
[----:B------:R-:W2:Y:S04]  /*a6ae0*/  LDL.LU R13, [R1+0x930] ;  /* 0x00093000010d7983 */ /* 0x000ea80000300800 */
[----:B------:R0:W-:Y:S04]  /*a6af0*/  STL.64 [R1+0x1260], R6 ;  /* 0x0012600601007387 */ /* 0x0001e80000100a00 */
[----:B0-----:R-:W2:Y:S01]  /*a6b00*/  LDL.LU.64 R6, [R1+0x3b50] ;  /* 0x003b500001067983 */ /* 0x001ea20000300a00 */
[----:B------:R-:W-:-:S02]  /*a6b10*/  F2FP.SATFINITE.E5M2.F32.PACK_AB_MERGE_C R4, R4, R0, RZ ;  /* 0x000000000404723e */ /* 0x000fc400048060ff */
[----:B--2---:R-:W-:Y:S02]  /*a6b20*/  F2FP.SATFINITE.E5M2.F32.PACK_AB_MERGE_C R7, R7, R12, RZ ;  /* 0x0000000c0707723e */ /* 0x004fe400048060ff */
[----:B------:R-:W-:Y:S02]  /*a6b30*/  F2FP.SATFINITE.E5M2.F32.PACK_AB_MERGE_C R12, R18, R13, RZ ;  /* 0x0000000d120c723e */ /* 0x000fe400048060ff */
[----:B---3--:R-:W-:Y:S02]  /*a6b40*/  F2FP.SATFINITE.E5M2.F32.PACK_AB_MERGE_C R13, R3, R19, RZ ;  /* 0x00000013030d723e */ /* 0x008fe400048060ff */
[----:B------:R-:W-:Y:S02]  /*a6b50*/  SHF.R.S32.HI R3, RZ, 0x1f, R6 ;  /* 0x0000001fff037819 */ /* 0x000fe40000011406 */
[----:B------:R-:W-:-:S05]  /*a6b60*/  IADD3 R18, P3, PT, R6, R9, RZ ;  /* 0x0000000906127210 */ /* 0x000fca0007f7e0ff */
[----:B------:R-:W-:-:S05]  /*a6b70*/  IMAD.X R19, R3, 0x1, R10, P3 ;  /* 0x0000000103137824 */ /* 0x000fca00018e060a */
[----:B------:R0:W-:Y:S04]  /*a6b80*/  STL.64 [R1+0x1258], R18 ;  /* 0x0012581201007387 */ /* 0x0001e80000100a00 */
[----:B0-----:R-:W2:Y:S04]  /*a6b90*/  LDL.LU.64 R18, [R1+0x3b48] ;  /* 0x003b480001127983 */ /* 0x001ea80000300a00 */
[----:B------:R-:W3:Y:S01]  /*a6ba0*/  LDL.LU R0, [R1+0x3b44] ;  /* 0x003b440001007983 */ /* 0x000ee20000300800 */
[----:B----4-:R-:W-:Y:S02]  /*a6bb0*/  F2FP.SATFINITE.E5M2.F32.PACK_AB_MERGE_C R15, R15, R14, RZ ;  /* 0x0000000e0f0f723e */ /* 0x010fe400048060ff */
[----:B------:R-:W-:-:S02]  /*a6bc0*/  LOP3.LUT R14, R22, 0xffff, RZ, 0xc0, !PT ;  /* 0x0000ffff160e7812 */ /* 0x000fc400078ec0ff */
[----:B------:R-:W-:Y:S02]  /*a6bd0*/  LOP3.LUT R22, R12, 0xffff, RZ, 0xc0, !PT ;  /* 0x0000ffff0c167812 */ /* 0x000fe400078ec0ff */
[----:B------:R-:W-:Y:S02]  /*a6be0*/  LOP3.LUT R24, R24, 0xffff, RZ, 0xc0, !PT ;  /* 0x0000ffff18187812 */ /* 0x000fe400078ec0ff */
[----:B------:R-:W-:Y:S02]  /*a6bf0*/  F2FP.SATFINITE.E5M2.F32.PACK_AB_MERGE_C R8, R8, R25, RZ ;  /* 0x000000190808723e */ /* 0x000fe400048060ff */
[----:B------:R-:W-:Y:S01]  /*a6c00*/  LOP3.LUT R12, R26, 0xffff, RZ, 0xc0, !PT ;  /* 0x0000ffff1a0c7812 */ /* 0x000fe200078ec0ff */
[----:B------:R-:W4:Y:S01]  /*a6c10*/  LDL.LU R25, [R1+0x3b40] ;  /* 0x003b400001197983 */ /* 0x000f220000300800 */
[----:B------:R-:W-:Y:S02]  /*a6c20*/  LOP3.LUT R13, R13, 0xffff, RZ, 0xc0, !PT ;  /* 0x0000ffff0d0d7812 */ /* 0x000fe400078ec0ff */
[----:B------:R-:W-:Y:S01]  /*a6c30*/  LOP3.LUT R21, R21, 0xffff, RZ, 0xc0, !PT ;  /* 0x0000ffff15157812 */ /* 0x000fe200078ec0ff */
[----:B------:R0:W-:Y:S04]  /*a6c40*/  STL [R1+0xb0], R14 ;  /* 0x0000b00e01007387 */ /* 0x0001e80000100800 */
[----:B------:R-:W-:Y:S04]  /*a6c50*/  STL [R1+0xbc], R22 ;  /* 0x0000bc1601007387 */ /* 0x000fe80000100800 */
[----:B------:R-:W-:Y:S04]  /*a6c60*/  STL [R1+0x90], R24 ;  /* 0x0000901801007387 */ /* 0x000fe80000100800 */
[----:B------:R1:W-:Y:S04]  /*a6c70*/  STL [R1+0xb8], R12 ;  /* 0x0000b80c01007387 */ /* 0x0003e80000100800 */
[----:B------:R-:W-:Y:S01]  /*a6c80*/  STL [R1+0xdc], R13 ;  /* 0x0000dc0d01007387 */ /* 0x000fe20000100800 */
[----:B0-----:R-:W-:-:S02]  /*a6c90*/  PRMT R14, R14, 0x3340, R24 ;  /* 0x000033400e0e7816 */ /* 0x001fc40000000018 */
[----:B-1----:R-:W-:Y:S01]  /*a6ca0*/  PRMT R12, R12, 0x3340, R21 ;  /* 0x000033400c0c7816 */ /* 0x002fe20000000015 */
[----:B------:R0:W-:Y:S01]  /*a6cb0*/  STL [R1+0x98], R21 ;  /* 0x0000981501007387 */ /* 0x0001e20000100800 */
[----:B------:R-:W-:Y:S02]  /*a6cc0*/  LOP3.LUT R24, R7, 0xffff, RZ, 0xc0, !PT ;  /* 0x0000ffff07187812 */ /* 0x000fe400078ec0ff */
[----:B------:R-:W-:Y:S02]  /*a6cd0*/  LOP3.LUT R8, R8, 0xffff, RZ, 0xc0, !PT ;  /* 0x0000ffff08087812 */ /* 0x000fe400078ec0ff */
[----:B0-----:R-:W-:Y:S02]  /*a6ce0*/  LOP3.LUT R21, R5, 0xffff, RZ, 0xc0, !PT ;  /* 0x0000ffff05157812 */ /* 0x001fe400078ec0ff */
[----:B------:R-:W-:Y:S02]  /*a6cf0*/  LOP3.LUT R5, R4, 0xffff, RZ, 0xc0, !PT ;  /* 0x0000ffff04057812 */ /* 0x000fe400078ec0ff */
[----:B---3--:R-:W-:-:S04]  /*a6d00*/  PRMT R13, R13, 0x3340, R0 ;  /* 0x000033400d0d7816 */ /* 0x008fc80000000000 */
[----:B------:R-:W-:Y:S02]  /*a6d10*/  PRMT R13, R12, 0x5410, R13 ;  /* 0x000054100c0d7816 */ /* 0x000fe4000000000d */
[----:B------:R-:W-:Y:S02]  /*a6d20*/  LOP3.LUT R12, R20, 0xffff, RZ, 0xc0, !PT ;  /* 0x0000ffff140c7812 */ /* 0x000fe400078ec0ff */
[----:B------:R-:W-:-:S03]  /*a6d30*/  PRMT R22, R22, 0x3340, R0 ;  /* 0x0000334016167816 */ /* 0x000fc60000000000 */
[----:B------:R-:W-:Y:S04]  /*a6d40*/  STL [R1+0xd8], R12 ;  /* 0x0000d80c01007387 */ /* 0x000fe80000100800 */
[----:B------:R-:W-:Y:S04]  /*a6d50*/  STL [R1+0xd0], R24 ;  /* 0x0000d01801007387 */ /* 0x000fe80000100800 */
[----:B------:R-:W3:Y:S04]  /*a6d60*/  LDL.LU R4, [R1+0xed0] ;  /* 0x000ed00001047983 */ /* 0x000ee80000300800 */
[----:B------:R0:W-:Y:S01]  /*a6d70*/  STL [R1+0xb4], R5 ;  /* 0x0000b40501007387 */ /* 0x0001e20000100800 */
[----:B------:R-:W-:-:S03]  /*a6d80*/  PRMT R14, R14, 0x5410, R22 ;  /* 0x000054100e0e7816 */ /* 0x000fc60000000016 */
[----:B------:R-:W3:Y:S01]  /*a6d90*/  LDL.LU R7, [R1+0xed4] ;  /* 0x000ed40001077983 */ /* 0x000ee20000300800 */
[----:B------:R-:W-:-:S03]  /*a6da0*/  PRMT R22, R8, 0x3340, R0 ;  /* 0x0000334008167816 */ /* 0x000fc60000000000 */
[----:B------:R-:W-:Y:S04]  /*a6db0*/  STL [R1+0x9c], R21 ;  /* 0x00009c1501007387 */ /* 0x000fe80000100800 */
[----:B0-----:R-:W3:Y:S04]  /*a6dc0*/  LDL.LU R5, [R1+0xed8] ;  /* 0x000ed80001057983 */ /* 0x001ee80000300800 */
[----:B------:R-:W3:Y:S04]  /*a6dd0*/  LDL.LU R20, [R1+0xedc] ;  /* 0x000edc0001147983 */ /* 0x000ee80000300800 */
[----:B------:R0:W-:Y:S04]  /*a6de0*/  STL [R1+0x3ac0], R8 ;  /* 0x003ac00801007387 */ /* 0x0001e80000100800 */
[----:B0-----:R-:W3:Y:S01]  /*a6df0*/  LDL.LU R8, [R1+0xb4] ;  /* 0x0000b40001087983 */ /* 0x001ee20000300800 */
[----:B------:R-:W-:-:S02]  /*a6e00*/  LOP3.LUT R23, R23, 0xffff, RZ, 0xc0, !PT ;  /* 0x0000ffff17177812 */ /* 0x000fc400078ec0ff */
[----:B------:R-:W-:Y:S01]  /*a6e10*/  PRMT R12, R12, 0x3340, R24 ;  /* 0x000033400c0c7816 */ /* 0x000fe20000000018 */
[----:B------:R0:W-:Y:S01]  /*a6e20*/  STL [R1+0x3b08], R0 ;  /* 0x003b080001007387 */ /* 0x0001e20000100800 */
[----:B--2---:R-:W-:Y:S02]  /*a6e30*/  F2FP.SATFINITE.E5M2.F32.PACK_AB_MERGE_C R18, R18, R27, RZ ;  /* 0x0000001b1212723e */ /* 0x004fe400048060ff */
[----:B------:R-:W-:Y:S01]  /*a6e40*/  F2FP.SATFINITE.E5M2.F32.PACK_AB_MERGE_C R2, R2, R28, RZ ;  /* 0x0000001c0202723e */ /* 0x000fe200048060ff */
[----:B------:R-:W-:Y:S01]  /*a6e50*/  STL [R1+0x7c], R23 ;  /* 0x00007c1701007387 */ /* 0x000fe20000100800 */
[----:B------:R-:W-:Y:S02]  /*a6e60*/  PRMT R12, R12, 0x5410, R22 ;  /* 0x000054100c0c7816 */ /* 0x000fe40000000016 */
[----:B------:R-:W-:Y:S02]  /*a6e70*/  PRMT R21, R21, 0x3340, R23 ;  /* 0x0000334015157816 */ /* 0x000fe40000000017 */
[----:B------:R-:W-:-:S02]  /*a6e80*/  LOP3.LUT R15, R15, 0xffff, RZ, 0xc0, !PT ;  /* 0x0000ffff0f0f7812 */ /* 0x000fc400078ec0ff */
[----:B------:R-:W-:Y:S02]  /*a6e90*/  F2FP.SATFINITE.E5M2.F32.PACK_AB_MERGE_C R17, R17, R29, RZ ;  /* 0x0000001d1111723e */ /* 0x000fe400048060ff */
[----:B------:R-:W-:Y:S02]  /*a6ea0*/  LOP3.LUT R2, R2, 0xffff, RZ, 0xc0, !PT ;  /* 0x0000ffff02027812 */ /* 0x000fe400078ec0ff */
[----:B------:R-:W-:Y:S02]  /*a6eb0*/  LOP3.LUT R29, R17, 0xffff, RZ, 0xc0, !PT ;  /* 0x0000ffff111d7812 */ /* 0x000fe400078ec0ff */
[----:B------:R-:W-:Y:S02]  /*a6ec0*/  PRMT R17, R14, 0x4210, R15 ;  /* 0x000042100e117816 */ /* 0x000fe4000000000f */
[----:B---3--:R-:W-:Y:S01]  /*a6ed0*/  PRMT R22, R8, 0x3340, R0 ;  /* 0x0000334008167816 */ /* 0x008fe20000000000 */
[----:B------:R1:W-:Y:S03]  /*a6ee0*/  STL [R1+0x3ac4], R8 ;  /* 0x003ac40801007387 */ /* 0x0003e60000100800 */
[----:B0-----:R-:W-:Y:S01]  /*a6ef0*/  PRMT R0, R21, 0x5410, R22 ;  /* 0x0000541015007816 */ /* 0x001fe20000000016 */
[----:B------:R-:W-:Y:S01]  /*a6f00*/  STL [R1+0xfc], R15 ;  /* 0x0000fc0f01007387 */ /* 0x000fe20000100800 */
[----:B-1----:R-:W-:-:S05]  /*a6f10*/  LOP3.LUT R8, R18, 0xffff, RZ, 0xc0, !PT ;  /* 0x0000ffff12087812 */ /* 0x002fca00078ec0ff */
[----:B------:R0:W-:Y:S04]  /*a6f20*/  STL [R1+0xf8], R8 ;  /* 0x0000f80801007387 */ /* 0x0001e80000100800 */
[----:B------:R1:W-:Y:S01]  /*a6f30*/  STL [R1+0xf4], R2 ;  /* 0x0000f40201007387 */ /* 0x0003e20000100800 */
[----:B0-----:R-:W-:Y:S02]  /*a6f40*/  PRMT R8, R13, 0x4210, R8 ;  /* 0x000042100d087816 */ /* 0x001fe40000000008 */
[----:B-1----:R-:W-:Y:S02]  /*a6f50*/  PRMT R2, R0, 0x4210, R2 ;  /* 0x0000421000027816 */ /* 0x002fe40000000002 */
[----:B------:R-:W-:Y:S02]  /*a6f60*/  PRMT R0, R12, 0x4210, R29 ;  /* 0x000042100c007816 */ /* 0x000fe4000000001d */
[----:B----4-:R-:W0:Y:S04]  /*a6f70*/  LDS.128 R12, [R25] ;  /* 0x00000000190c7984 */ /* 0x010e280000000c00 */
[----:B0-----:R-:W-:Y:S04]  /*a6f80*/  STL.64 [R1+0x340], R12 ;  /* 0x0003400c01007387 */ /* 0x001fe80000100a00 */
[----:B------:R-:W-:Y:S04]  /*a6f90*/  STL.64 [R1+0x348], R14 ;  /* 0x0003480e01007387 */ /* 0x000fe80000100a00 */
[----:B------:R-:W0:Y:S04]  /*a6fa0*/  LDS.128 R12, [R25+0x400] ;  /* 0x00040000190c7984 */ /* 0x000e280000000c00 */
[----:B0-----:R-:W-:Y:S04]  /*a6fb0*/  STL.64 [R1+0x330], R12 ;  /* 0x0003300c01007387 */ /* 0x001fe80000100a00 */
[----:B------:R0:W-:Y:S04]  /*a6fc0*/  STL.64 [R1+0x338], R14 ;  /* 0x0003380e01007387 */ /* 0x0001e80000100a00 */
[----:B0-----:R-:W2:Y:S04]  /*a6fd0*/  LDL.LU.64 R14, [R1+0x3b38] ;  /* 0x003b3800010e7983 */ /* 0x001ea80000300a00 */
[----:B------:R-:W3:Y:S01]  /*a6fe0*/  LDL.LU.64 R12, [R1+0x3b30] ;  /* 0x003b3000010c7983 */ /* 0x000ee20000300a00 */
[----:B------:R-:W-:Y:S01]  /*a6ff0*/  BAR.SYNC.DEFER_BLOCKING 0x0 ;  /* 0x0000000000007b1d */ /* 0x000fe20000010000 */
[----:B------:R-:W-:Y:S01]  /*a7000*/  IADD3 R22, P3, PT, R6, R11, RZ ;  /* 0x0000000b06167210 */ /* 0x000fe20007f7e0ff */
[----:B------:R-:W-:-:S02]  /*a7010*/  IMAD.MOV.U32 R24, RZ, RZ, R17 ;  /* 0x000000ffff187224 */ /* 0x000fc400078e0011 */
[----:B------:R-:W-:Y:S02]  /*a7020*/  IMAD.MOV.U32 R26, RZ, RZ, R2 ;  /* 0x000000ffff1a7224 */ /* 0x000fe400078e0002 */
[----:B------:R-:W-:Y:S01]  /*a7030*/  IMAD.MOV.U32 R27, RZ, RZ, R0 ;  /* 0x000000ffff1b7224 */ /* 0x000fe200078e0000 */
[----:B------:R0:W-:Y:S04]  /*a7040*/  STL [R1+0x3a90], R25 ;  /* 0x003a901901007387 */ /* 0x0001e80000100800 */
[----:B------:R-:W-:Y:S01]  /*a7050*/  STL [R1+0x3b28], R29 ;  /* 0x003b281d01007387 */ /* 0x000fe20000100800 */
[----:B0-----:R-:W-:-:S03]  /*a7060*/  IMAD.MOV.U32 R25, RZ, RZ, R8 ;  /* 0x000000ffff197224 */ /* 0x001fc600078e0008 */
[----:B------:R-:W-:Y:S04]  /*a7070*/  STL [R1+0x3ae8], R19 ;  /* 0x003ae81301007387 */ /* 0x000fe80000100800 */
[----:B------:R2:W-:Y:S01]  /*a7080*/  STSM.16.M88.4 [R19], R24 ;  /* 0x0000001813007844 */ /* 0x0005e20000000200 */
[----:B------:R-:W-:Y:S01]  /*a7090*/  F2FP.SATFINITE.E5M2.F32.PACK_AB_MERGE_C R5, R20, R5, RZ ;  /* 0x000000051405723e */ /* 0x000fe200048060ff */
[----:B---3--:R-:W-:Y:S01]  /*a70a0*/  IMAD.X R23, R3, 0x1, R12, P3 ;  /* 0x0000000103177824 */ /* 0x008fe200018e060c */
[----:B------:R-:W-:-:S04]  /*a70b0*/  IADD3 R18, P3, PT, R6, R13, RZ ;  /* 0x0000000d06127210 */ /* 0x000fc80007f7e0ff */
[----:B------:R-:W-:Y:S01]  /*a70c0*/  STL.64 [R1+0x1250], R22 ;  /* 0x0012501601007387 */ /* 0x000fe20000100a00 */
[----:B--2---:R-:W-:-:S03]  /*a70d0*/  IMAD.X R19, R3, 0x1, R14, P3 ;  /* 0x0000000103137824 */ /* 0x004fc600018e060e */
[----:B------:R0:W-:Y:S04]  /*a70e0*/  STL.64 [R1+0x3b20], R12 ;  /* 0x003b200c01007387 */ /* 0x0001e80000100a00 */
[----:B0-----:R-:W2:Y:S04]  /*a70f0*/  LDL.LU R12, [R1+0xde0] ;  /* 0x000de000010c7983 */ /* 0x001ea80000300800 */
[----:B------:R-:W2:Y:S04]  /*a7100*/  LDL.LU R21, [R1+0xde4] ;  /* 0x000de40001157983 */ /* 0x000ea80000300800 */
[----:B------:R-:W3:Y:S04]  /*a7110*/  LDL.LU R13, [R1+0xde8] ;  /* 0x000de800010d7983 */ /* 0x000ee80000300800 */
[----:B------:R0:W-:Y:S04]  /*a7120*/  STL.64 [R1+0x1248], R18 ;  /* 0x0012481201007387 */ /* 0x0001e80000100a00 */
        /* <DEDUP_REMOVED lines=8> */
[----:B0-----:R-:W2:Y:S04]  /*a71b0*/  LDL.LU R18, [R1+0x664] ;  /* 0x0006640001127983 */ /* 0x001ea80000300800 */
[----:B------:R-:W2:Y:S04]  /*a71c0*/  LDL.LU R19, [R1+0x668] ;  /* 0x0006680001137983 */ /* 0x000ea80000300800 */
[----:B--2---:R0:W-:Y:S04]  /*a71d0*/  STL.64 [R1+0x3b00], R18 ;  /* 0x003b001201007387 */ /* 0x0041e80000100a00 */
[----:B0-----:R-:W2:Y:S04]  /*a71e0*/  LDL.LU R18, [R1+0x750] ;  /* 0x0007500001127983 */ /* 0x001ea80000300800 */
[----:B------:R-:W2:Y:S04]  /*a71f0*/  LDL.LU R19, [R1+0x1f0] ;  /* 0x0001f00001137983 */ /* 0x000ea80000300800 */
[----:B------:R-:W2:Y:S01]  /*a7200*/  LDL.LU R22, [R1+0x66c] ;  /* 0x00066c0001167983 */ /* 0x000ea20000300800 */
[----:B------:R-:W-:-:S03]  /*a7210*/  IADD3 R28, P3, PT, R6, R15, RZ ;  /* 0x0000000f061c7210 */ /* 0x000fc60007f7e0ff */
[----:B--2---:R0:W-:Y:S04]  /*a7220*/  STL.64 [R1+0x3b18], R22 ;  /* 0x003b181601007387 */ /* 0x0041e80000100a00 */
[----:B0-----:R-:W2:Y:S04]  /*a7230*/  LDL.LU R22, [R1+0xb18] ;  /* 0x000b180001167983 */ /* 0x001ea80000300800 */
[----:B------:R-:W2:Y:S04]  /*a7240*/  LDL.LU R23, [R1+0xa20] ;  /* 0x000a200001177983 */ /* 0x000ea80000300800 */
[----:B------:R-:W2:Y:S04]  /*a7250*/  LDL.LU R17, [R1+0x3c4] ;  /* 0x0003c40001117983 */ /* 0x000ea80000300800 */
[----:B------:R-:W2:Y:S04]  /*a7260*/  LDL.LU R8, [R1+0x3c8] ;  /* 0x0003c80001087983 */ /* 0x000ea80000300800 */
[----:B------:R-:W2:Y:S01]  /*a7270*/  LDL.LU R6, [R1+0x3cc] ;  /* 0x0003cc0001067983 */ /* 0x000ea20000300800 */
[----:B------:R-:W-:-:S05]  /*a7280*/  F2FP.SATFINITE.E5M2.F32.PACK_AB_MERGE_C R7, R7, R4, RZ ;  /* 0x000000040707723e */ /* 0x000fca00048060ff */
[----:B--2---:R0:W-:Y:S04]  /*a7290*/  STL.64 [R1+0x3af8], R6 ;  /* 0x003af80601007387 */ /* 0x0041e80000100a00 */
[----:B0-----:R-:W2:Y:S04]  /*a72a0*/  LDL.LU R6, [R1+0x660] ;  /* 0x0006600001067983 */ /* 0x001ea80000300800 */
[----:B------:R-:W2:Y:S01]  /*a72b0*/  LDL R7, [R1+0x1f4] ;  /* 0x0001f40001077983 */ /* 0x000ea20000100800 */
[----:B------:R-:W-:Y:S01]  /*a72c0*/  IMAD.X R29, R3, 0x1, R16, P3 ;  /* 0x00000001031d7824 */ /* 0x000fe200018e0610 */
[----:B------:R-:W-:-:S02]  /*a72d0*/  F2FP.SATFINITE.E5M2.F32.PACK_AB_MERGE_C R21, R21, R12, RZ ;  /* 0x0000000c1515723e */ /* 0x000fc400048060ff */
[----:B--2---:R0:W-:Y:S04]  /*a72e0*/  STL.64 [R1+0x3b10], R6 ;  /* 0x003b100601007387 */ /* 0x0041e80000100a00 */
[----:B0-----:R-:W2:Y:S04]  /*a72f0*/  LDL.LU R7, [R1+0xa28] ;  /* 0x000a280001077983 */ /* 0x001ea80000300800 */
[----:B------:R0:W-:Y:S04]  /*a7300*/  STL.64 [R1+0x1240], R28 ;  /* 0x0012401c01007387 */ /* 0x0001e80000100a00 */
[----:B0-----:R-:W2:Y:S04]  /*a7310*/  LDL.LU R29, [R1+0x3b28] ;  /* 0x003b2800011d7983 */ /* 0x001ea80000300800 */
[----:B------:R-:W2:Y:S01]  /*a7320*/  LDL.LU R4, [R1+0x134] ;  /* 0x0001340001047983 */ /* 0x000ea20000300800 */
[----:B----4-:R-:W-:-:S02]  /*a7330*/  F2FP.SATFINITE.E5M2.F32.PACK_AB_MERGE_C R26, R26, R0, RZ ;  /* 0x000000001a1a723e */ /* 0x010fc400048060ff */
[----:B------:R-:W-:Y:S02]  /*a7340*/  SHF.R.S32.HI R0, RZ, 0x1f, R19 ;  /* 0x0000001fff007819 */ /* 0x000fe40000011413 */
[----:B------:R-:W-:Y:S02]  /*a7350*/  IADD3 R12, P3, PT, R19, R9, RZ ;  /* 0x00000009130c7210 */ /* 0x000fe40007f7e0ff */
[----:B---3--:R-:W-:-:S03]  /*a7360*/  F2FP.SATFINITE.E5M2.F32.PACK_AB_MERGE_C R2, R2, R13, RZ ;  /* 0x0000000d0202723e */ /* 0x008fc600048060ff */
[----:B------:R-:W-:Y:S01]  /*a7370*/  IMAD.X R13, R0, 0x1, R10, P3 ;  /* 0x00000001000d7824 */ /* 0x000fe200018e060a */
[----:B--2---:R0:W-:Y:S04]  /*a7380*/  STL.64 [R1+0x3af0], R4 ;  /* 0x003af00401007387 */ /* 0x0041e80000100a00 */
[----:B0-----:R-:W2:Y:S04]  /*a7390*/  LDL.LU R4, [R1+0x758] ;  /* 0x0007580001047983 */ /* 0x001ea80000300800 */
[----:B------:R-:W3:Y:S04]  /*a73a0*/  LDL.LU R5, [R1+0x3c0] ;  /* 0x0003c00001057983 */ /* 0x000ee80000300800 */
[----:B------:R-:W4:Y:S04]  /*a73b0*/  LDL.LU R28, [R1+0x138] ;  /* 0x00013800011c7983 */ /* 0x000f280000300800 */
[----:B------:R-:W4:Y:S04]  /*a73c0*/  LDL.LU R3, [R1+0x13c] ;  /* 0x00013c0001037983 */ /* 0x000f280000300800 */
[----:B------:R0:W-:Y:S04]  /*a73d0*/  STL.64 [R1+0x1238], R12 ;  /* 0x0012380c01007387 */ /* 0x0001e80000100a00 */
[----:B0-----:R-:W2:Y:S01]  /*a73e0*/  LDL.LU.64 R12, [R1+0x3b20] ;  /* 0x003b2000010c7983 */ /* 0x001ea20000300a00 */
[----:B------:R-:W-:-:S02]  /*a73f0*/  F2FP.SATFINITE.E5M2.F32.PACK_AB_MERGE_C R27, R27, R22, RZ ;  /* 0x000000161b1b723e */ /* 0x000fc400048060ff */
[----:B------:R-:W-:Y:S02]  /*a7400*/  IADD3 R22, P3, PT, R19, R11, RZ ;  /* 0x0000000b13167210 */ /* 0x000fe40007f7e0ff */
[----:B------:R-:W-:-:S03]  /*a7410*/  F2FP.SATFINITE.E5M2.F32.PACK_AB_MERGE_C R25, R25, R23, RZ ;  /* 0x000000171919723e */ /* 0x000fc600048060ff */
[----:B--2---:R-:W-:-:S05]  /*a7420*/  IMAD.X R23, R0, 0x1, R12, P3 ;  /* 0x0000000100177824 */ /* 0x004fca00018e060c */
[----:B------:R0:W-:Y:S04]  /*a7430*/  STL.64 [R1+0x1230], R22 ;  /* 0x0012301601007387 */ /* 0x0001e80000100a00 */
[----:B0-----:R-:W2:Y:S01]  /*a7440*/  LDL.LU.64 R22, [R1+0x3b18] ;  /* 0x003b180001167983 */ /* 0x001ea20000300a00 */
        /* <DEDUP_REMOVED lines=8> */
[----:B------:R-:W2:Y:S04]  /*a74d0*/  LDL.LU R0, [R1+0x3b08] ;  /* 0x003b080001007983 */ /* 0x000ea80000300800 */
[----:B------:R0:W-:Y:S04]  /*a74e0*/  STL.64 [R1+0x1220], R18 ;  /* 0x0012201201007387 */ /* 0x0001e80000100a00 */
[----:B0-----:R-:W2:Y:S02]  /*a74f0*/  LDL.LU.64 R18, [R1+0x3b00] ;  /* 0x003b000001127983 */ /* 0x001ea40000300a00 */
[----:B--2---:R-:W-:-:S02]  /*a7500*/  F2FP.SATFINITE.E5M2.F32.PACK_AB_MERGE_C R18, R18, R6, RZ ;  /* 0x000000061212723e */ /* 0x004fc400048060ff */
[----:B------:R-:W-:Y:S02]  /*a7510*/  F2FP.SATFINITE.E5M2.F32.PACK_AB_MERGE_C R22, R22, R19, RZ ;  /* 0x000000131616723e */ /* 0x000fe400048060ff */
[----:B------:R-:W-:Y:S02]  /*a7520*/  SHF.R.S32.HI R19, RZ, 0x1f, R7 ;  /* 0x0000001fff137819 */ /* 0x000fe40000011407 */
[----:B------:R-:W-:-:S05]  /*a7530*/  IADD3 R6, P3, PT, R7, R9, RZ ;  /* 0x0000000907067210 */ /* 0x000fca0007f7e0ff */
[----:B------:R-:W-:-:S05]  /*a7540*/  IMAD.X R7, R19, 0x1, R10, P3 ;  /* 0x0000000113077824 */ /* 0x000fca00018e060a */
[----:B------:R0:W-:Y:S04]  /*a7550*/  STL.64 [R1+0x1218], R6 ;  /* 0x0012180601007387 */ /* 0x0001e80000100a00 */
[----:B0-----:R-:W2:Y:S04]  /*a7560*/  LDL.LU.64 R6, [R1+0x3af8] ;  /* 0x003af80001067983 */ /* 0x001ea80000300a00 */
[----:B------:R0:W-:Y:S04]  /*a7570*/  STL [R1+0x3aec], R10 ;  /* 0x003aec0a01007387 */ /* 0x0001e80000100800 */
[----:B0-----:R-:W2:Y:S01]  /*a7580*/  LDL.LU R10, [R1+0x1f4] ;  /* 0x0001f400010a7983 */ /* 0x001ea20000300800 */
[----:B------:R-:W-:-:S02]  /*a7590*/  F2FP.SATFINITE.E5M2.F32.PACK_AB_MERGE_C R24, R24, R4, RZ ;  /* 0x000000041818723e */ /* 0x000fc400048060ff */
[----:B---3--:R-:W-:Y:S01]  /*a75a0*/  F2FP.SATFINITE.E5M2.F32.PACK_AB_MERGE_C R17, R17, R5, RZ ;  /* 0x000000051111723e */ /* 0x008fe200048060ff */
[----:B------:R0:W-:Y:S01]  /*a75b0*/  STL [R1+0x3ad8], R11 ;  /* 0x003ad80b01007387 */ /* 0x0001e20000100800 */
[----:B--2---:R-:W-:-:S03]  /*a75c0*/  IADD3 R4, P3, PT, R10, R11, RZ ;  /* 0x0000000b0a047210 */ /* 0x004fc60007f7e0ff */
[----:B0-----:R-:W2:Y:S02]  /*a75d0*/  LDL.LU R11, [R1+0x130] ;  /* 0x00013000010b7983 */ /* 0x001ea40000300800 */
[----:B------:R-:W-:-:S05]  /*a75e0*/  IMAD.X R5, R19, 0x1, R12, P3 ;  /* 0x0000000113057824 */ /* 0x000fca00018e060c */
[----:B------:R0:W-:Y:S04]  /*a75f0*/  STL.64 [R1+0x1200], R4 ;  /* 0x0012000401007387 */ /* 0x0001e80000100a00 */
[----:B0-----:R-:W2:Y:S01]  /*a7600*/  LDL.LU.64 R4, [R1+0x3af0] ;  /* 0x003af00001047983 */ /* 0x001ea20000300a00 */
[----:B----4-:R-:W-:Y:S02]  /*a7610*/  F2FP.SATFINITE.E5M2.F32.PACK_AB_MERGE_C R3, R3, R28, RZ ;  /* 0x0000001c0303723e */ /* 0x010fe400048060ff */
[----:B------:R-:W-:Y:S02]  /*a7620*/  LOP3.LUT R7, R7, 0xffff, RZ, 0xc0, !PT ;  /* 0x0000ffff07077812 */ /* 0x000fe400078ec0ff */
[----:B------:R-:W-:Y:S02]  /*a7630*/  LOP3.LUT R20, R20, 0xffff, RZ, 0xc0, !PT ;  /* 0x0000ffff14147812 */ /* 0x000fe400078ec0ff */
[----:B------:R-:W-:-:S02]  /*a7640*/  LOP3.LUT R28, R26, 0xffff, RZ, 0xc0, !PT ;  /* 0x0000ffff1a1c7812 */ /* 0x000fc400078ec0ff */
[----:B------:R-:W-:Y:S02]  /*a7650*/  PRMT R26, R20, 0x3340, R0 ;  /* 0x00003340141a7816 */ /* 0x000fe40000000000 */
[----:B------:R-:W-:Y:S02]  /*a7660*/  F2FP.SATFINITE.E5M2.F32.PACK_AB_MERGE_C R6, R6, R8, RZ ;  /* 0x000000080606723e */ /* 0x000fe400048060ff */
[----:B------:R-:W3:Y:S01]  /*a7670*/  LDL.LU R8, [R1+0x1f8] ;  /* 0x0001f80001087983 */ /* 0x000ee20000300800 */
[----:B------:R-:W-:Y:S02]  /*a7680*/  LOP3.LUT R24, R24, 0xffff, RZ, 0xc0, !PT ;  /* 0x0000ffff18187812 */ /* 0x000fe400078ec0ff */
[----:B------:R-:W-:Y:S01]  /*a7690*/  LOP3.LUT R27, R27, 0xffff, RZ, 0xc0, !PT ;  /* 0x0000ffff1b1b7812 */ /* 0x000fe200078ec0ff */
[----:B------:R0:W-:Y:S01]  /*a76a0*/  STL [R1+0x3adc], R20 ;  /* 0x003adc1401007387 */ /* 0x0001e20000100800 */
[----:B------:R-:W-:-:S03]  /*a76b0*/  LOP3.LUT R21, R21, 0xffff, RZ, 0xc0, !PT ;  /* 0x0000ffff15157812 */ /* 0x000fc600078ec0ff */
[----:B------:R1:W-:Y:S01]  /*a76c0*/  STL.64 [R1+0x3ae0], R28 ;  /* 0x003ae01c01007387 */ /* 0x0003e20000100a00 */
[----:B------:R-:W-:Y:S02]  /*a76d0*/  LOP3.LUT R18, R18, 0xffff, RZ, 0xc0, !PT ;  /* 0x0000ffff12127812 */ /* 0x000fe400078ec0ff */
[----:B0-----:R-:W-:Y:S02]  /*a76e0*/  PRMT R20, R24, 0x3340, R0 ;  /* 0x0000334018147816 */ /* 0x001fe40000000000 */
[----:B------:R-:W-:Y:S02]  /*a76f0*/  LOP3.LUT R22, R22, 0xffff, RZ, 0xc0, !PT ;  /* 0x0000ffff16167812 */ /* 0x000fe400078ec0ff */
[----:B------:R-:W-:Y:S02]  /*a7700*/  LOP3.LUT R2, R2, 0xffff, RZ, 0xc0, !PT ;  /* 0x0000ffff02027812 */ /* 0x000fe400078ec0ff */
[----:B------:R-:W-:Y:S02]  /*a7710*/  LOP3.LUT R23, R23, 0xffff, RZ, 0xc0, !PT ;  /* 0x0000ffff17177812 */ /* 0x000fe400078ec0ff */
[----:B--2---:R-:W-:-:S02]  /*a7720*/  F2FP.SATFINITE.E5M2.F32.PACK_AB_MERGE_C R4, R4, R11, RZ ;  /* 0x0000000b0404723e */ /* 0x004fc400048060ff */
[----:B------:R-:W-:Y:S02]  /*a7730*/  PRMT R11, R7, 0x3340, R28 ;  /* 0x00003340070b7816 */ /* 0x000fe4000000001c */
[----:B------:R-:W-:Y:S02]  /*a7740*/  LOP3.LUT R5, R5, 0xffff, RZ, 0xc0, !PT ;  /* 0x0000ffff05057812 */ /* 0x000fe400078ec0ff */
[----:B------:R-:W-:Y:S02]  /*a7750*/  PRMT R11, R11, 0x5410, R26 ;  /* 0x000054100b0b7816 */ /* 0x000fe4000000001a */
[----:B------:R-:W-:-:S03]  /*a7760*/  LOP3.LUT R26, R25, 0xffff, RZ, 0xc0, !PT ;  /* 0x0000ffff191a7812 */ /* 0x000fc600078ec0ff */
[----:B------:R0:W-:Y:S01]  /*a7770*/  STL [R1+0x40], R11 ;  /* 0x0000400b01007387 */ /* 0x0001e20000100800 */
[----:B-1----:R-:W-:-:S03]  /*a7780*/  IADD3 R28, P3, PT, R10, R13, RZ ;  /* 0x0000000d0a1c7210 */ /* 0x002fc60007f7e0ff */
[----:B------:R1:W-:Y:S01]  /*a7790*/  STL [R1+0x3aa0], R24 ;  /* 0x003aa01801007387 */ /* 0x0003e20000100800 */
[----:B0-----:R-:W-:-:S04]  /*a77a0*/  PRMT R11, R5, 0x3340, R27 ;  /* 0x00003340050b7816 */ /* 0x001fc8000000001b */
[----:B------:R-:W-:Y:S02]  /*a77b0*/  PRMT R20, R11, 0x5410, R20 ;  /* 0x000054100b147816 */ /* 0x000fe40000000014 */
[----:B-1----:R-:W-:Y:S02]  /*a77c0*/  PRMT R24, R18, 0x3340, R0 ;  /* 0x0000334012187816 */ /* 0x002fe40000000000 */
[----:B------:R-:W-:Y:S02]  /*a77d0*/  PRMT R11, R21, 0x3340, R26 ;  /* 0x00003340150b7816 */ /* 0x000fe4000000001a */
[----:B------:R-:W-:Y:S02]  /*a77e0*/  PRMT R25, R22, 0x3340, R0 ;  /* 0x0000334016197816 */ /* 0x000fe40000000000 */
[----:B------:R-:W-:Y:S01]  /*a77f0*/  PRMT R11, R11, 0x5410, R24 ;  /* 0x000054100b0b7816 */ /* 0x000fe20000000018 */
[----:B------:R-:W-:Y:S01]  /*a7800*/  IMAD.X R29, R19, 0x1, R14, P3 ;  /* 0x00000001131d7824 */ /* 0x000fe200018e060e */
[----:B------:R-:W-:-:S04]  /*a7810*/  PRMT R24, R2, 0x3340, R23 ;  /* 0x0000334002187816 */ /* 0x000fc80000000017 */
[----:B------:R-:W-:Y:S02]  /*a7820*/  PRMT R24, R24, 0x5410, R25 ;  /* 0x0000541018187816 */ /* 0x000fe40000000019 */
[----:B------:R-:W2:Y:S04]  /*a7830*/  LDL.LU R25, [R1+0xb0] ;  /* 0x0000b00001197983 */ /* 0x000ea80000300800 */
[----:B------:R0:W-:Y:S02]  /*a7840*/  STL.64 [R1+0xfd0], R28 ;  /* 0x000fd01c01007387 */ /* 0x0001e40000100a00 */
[----:B0-----:R-:W-:Y:S02]  /*a7850*/  IADD3 R28, P3, PT, R10, R15, RZ ;  /* 0x0000000f0a1c7210 */ /* 0x001fe40007f7e0ff */
[----:B------:R-:W4:Y:S04]  /*a7860*/  LDL.LU R10, [R1+0x3aec] ;  /* 0x003aec00010a7983 */ /* 0x000f280000300800 */
[----:B------:R0:W-:Y:S01]  /*a7870*/  STL.64 [R1+0x3ad0], R14 ;  /* 0x003ad00e01007387 */ /* 0x0001e20000100a00 */
[----:B------:R-:W-:-:S03]  /*a7880*/  IMAD.X R29, R19, 0x1, R16, P3 ;  /* 0x00000001131d7824 */ /* 0x000fc600018e0610 */
[----:B0-----:R-:W2:Y:S04]  /*a7890*/  LDL.LU R15, [R1+0x40] ;  /* 0x00004000010f7983 */ /* 0x001ea80000300800 */
[----:B------:R-:W-:Y:S04]  /*a78a0*/  STL.64 [R1+0x3ac8], R12 ;  /* 0x003ac80c01007387 */ /* 0x000fe80000100a00 */
[----:B------:R-:W2:Y:S04]  /*a78b0*/  LDL.LU R19, [R1+0x3ae8] ;  /* 0x003ae80001137983 */ /* 0x000ea80000300800 */
[----:B------:R0:W-:Y:S04]  /*a78c0*/  STL.64 [R1+0xfc8], R28 ;  /* 0x000fc81c01007387 */ /* 0x0001e80000100a00 */
[----:B0-----:R-:W2:Y:S01]  /*a78d0*/  LDL.LU.64 R28, [R1+0x3ae0] ;  /* 0x003ae000011c7983 */ /* 0x001ea20000300a00 */
[----:B---3--:R-:W-:-:S02]  /*a78e0*/  SHF.R.S32.HI R14, RZ, 0x1f, R8 ;  /* 0x0000001fff0e7819 */ /* 0x008fc40000011408 */
[----:B------:R-:W-:Y:S02]  /*a78f0*/  IADD3 R12, P3, PT, R8, R9, RZ ;  /* 0x00000009080c7210 */ /* 0x000fe40007f7e0ff */
[----:B------:R-:W-:Y:S01]  /*a7900*/  LOP3.LUT R17, R17, 0xffff, RZ, 0xc0, !PT ;  /* 0x0000ffff11117812 */ /* 0x000fe200078ec0ff */
[----:B------:R0:W-:Y:S01]  /*a7910*/  STL [R1+0x8], R14 ;  /* 0x0000080e01007387 */ /* 0x0001e20000100800 */
[----:B------:R-:W-:Y:S02]  /*a7920*/  LOP3.LUT R6, R6, 0xffff, RZ, 0xc0, !PT ;  /* 0x0000ffff06067812 */ /* 0x000fe400078ec0ff */
[----:B------:R-:W-:Y:S02]  /*a7930*/  LOP3.LUT R4, R4, 0xffff, RZ, 0xc0, !PT ;  /* 0x0000ffff04047812 */ /* 0x000fe400078ec0ff */
[----:B------:R-:W-:Y:S01]  /*a7940*/  LOP3.LUT R3, R3, 0xffff, RZ, 0xc0, !PT ;  /* 0x0000ffff03037812 */ /* 0x000fe200078ec0ff */
[----:B----4-:R-:W-:Y:S01]  /*a7950*/  IMAD.X R13, R14, 0x1, R10, P3 ;  /* 0x000000010e0d7824 */ /* 0x010fe200018e060a */
[----:B0-----:R-:W-:-:S04]  /*a7960*/  PRMT R14, R11, 0x4210, R4 ;  /* 0x000042100b0e7816 */ /* 0x001fc80000000004 */
[----:B------:R2:W-:Y:S02]  /*a7970*/  STL.64 [R1+0xfc0], R12 ;  /* 0x000fc00c01007387 */ /* 0x0005e40000100a00 */
[----:B--2---:R-:W-:Y:S02]  /*a7980*/  PRMT R12, R15, 0x4210, R17 ;  /* 0x000042100f0c7816 */ /* 0x004fe40000000011 */
[----:B------:R-:W-:Y:S02]  /*a7990*/  PRMT R13, R20, 0x4210, R6 ;  /* 0x00004210140d7816 */ /* 0x000fe40000000006 */
[----:B------:R-:W-:Y:S01]  /*a79a0*/  PRMT R15, R24, 0x4210, R3 ;  /* 0x00004210180f7816 */ /* 0x000fe20000000003 */
[----:B------:R-:W2:Y:S04]  /*a79b0*/  LDL.LU R20, [R1+0x3adc] ;  /* 0x003adc0001147983 */ /* 0x000ea80000300800 */
[----:B------:R-:W3:Y:S04]  /*a79c0*/  LDL.LU R11, [R1+0x3ad8] ;  /* 0x003ad800010b7983 */ /* 0x000ee80000300800 */
[----:B------:R0:W-:Y:S04]  /*a79d0*/  STSM.16.M88.4 [R19+0x200], R12 ;  /* 0x0002000c13007844 */ /* 0x0001e80000000200 */
[----:B0-----:R-:W4:Y:S04]  /*a79e0*/  LDL.LU.64 R14, [R1+0x3ad0] ;  /* 0x003ad000010e7983 */ /* 0x001f280000300a00 */
[----:B------:R-:W4:Y:S04]  /*a79f0*/  LDL.LU.64 R12, [R1+0x3ac8] ;  /* 0x003ac800010c7983 */ /* 0x000f280000300a00 */
[----:B------:R-:W4:Y:S04]  /*a7a00*/  LDL.LU R24, [R1+0x7c] ;  /* 0x00007c0001187983 */ /* 0x000f280000300800 */
[----:B------:R0:W-:Y:S04]  /*a7a10*/  STL.64 [R1+0x3ab8], R28 ;  /* 0x003ab81c01007387 */ /* 0x0001e80000100a00 */
[----:B0-----:R-:W4:Y:S04]  /*a7a20*/  LDL.LU R28, [R1+0x8] ;  /* 0x00000800011c7983 */ /* 0x001f280000300800 */
[----:B------:R-:W4:Y:S04]  /*a7a30*/  LDL.LU R29, [R1+0x9c] ;  /* 0x00009c00011d7983 */ /* 0x000f280000300800 */
[----:B------:R0:W-:Y:S04]  /*a7a40*/  STL.64 [R1+0x3ab0], R26 ;  /* 0x003ab01a01007387 */ /* 0x0001e80000100a00 */
[----:B0-----:R-:W4:Y:S04]  /*a7a50*/  LDL.LU R26, [R1+0x90] ;  /* 0x00009000011a7983 */ /* 0x001f280000300800 */
[----:B------:R0:W-:Y:S01]  /*a7a60*/  STL.64 [R1+0x3aa8], R2 ;  /* 0x003aa80201007387 */ /* 0x0001e20000100a00 */
[----:B------:R-:W-:-:S03]  /*a7a70*/  SHF.R.U32.HI R27, RZ, 0x8, R25 ;  /* 0x00000008ff1b7819 */ /* 0x000fc60000011619 */
[----:B0-----:R-:W4:Y:S04]  /*a7a80*/  LDL.LU R2, [R1+0xb8] ;  /* 0x0000b80001027983 */ /* 0x001f280000300800 */
[----:B------:R-:W4:Y:S04]  /*a7a90*/  LDL.LU R3, [R1+0x98] ;  /* 0x0000980001037983 */ /* 0x000f280000300800 */
[----:B------:R0:W-:Y:S04]  /*a7aa0*/  STL.64 [R1+0x3a98], R18 ;  /* 0x003a981201007387 */ /* 0x0001e80000100a00 */
[----:B0-----:R-:W4:Y:S04]  /*a7ab0*/  LDL.LU R18, [R1+0xbc] ;  /* 0x0000bc0001127983 */ /* 0x001f280000300800 */
[----:B------:R-:W-:Y:S04]  /*a7ac0*/  STL.64 [R1+0x3a80], R6 ;  /* 0x003a800601007387 */ /* 0x000fe80000100a00 */
[----:B------:R0:W-:Y:S04]  /*a7ad0*/  STL.64 [R1+0x3a78], R4 ;  /* 0x003a780401007387 */ /* 0x0001e80000100a00 */
[----:B------:R-:W-:Y:S01]  /*a7ae0*/  STL.64 [R1+0x3a70], R22 ;  /* 0x003a701601007387 */ /* 0x000fe20000100a00 */
[----:B0-----:R-:W-:Y:S01]  /*a7af0*/  LOP3.LUT R4, R27, 0xffff, RZ, 0xc0, !PT ;  /* 0x0000ffff1b047812 */ /* 0x001fe200078ec0ff */
[----:B------:R-:W-:Y:S01]  /*a7b00*/  BAR.SYNC.DEFER_BLOCKING 0x0 ;  /* 0x0000000000007b1d */ /* 0x000fe20000010000 */
[----:B---3--:R-:W-:-:S05]  /*a7b10*/  IADD3 R6, P3, PT, R8, R11, RZ ;  /* 0x0000000b08067210 */ /* 0x008fca0007f7e0ff */
[----:B--2---:R-:W-:Y:S04]  /*a7b20*/  STL.64 [R1+0x3a88], R20 ;  /* 0x003a881401007387 */ /* 0x004fe80000100a00 */
[----:B------:R-:W2:Y:S04]  /*a7b30*/  LDL.LU R25, [R1+0xdc] ;  /* 0x0000dc0001197983 */ /* 0x000ea80000300800 */
[----:B------:R-:W3:Y:S01]  /*a7b40*/  LDL.LU R19, [R1+0x1fc] ;  /* 0x0001fc0001137983 */ /* 0x000ee20000300800 */
[----:B----4-:R-:W-:Y:S01]  /*a7b50*/  IMAD.X R7, R28, 0x1, R12, P3 ;  /* 0x000000011c077824 */ /* 0x010fe200018e060c */
[----:B------:R-:W-:-:S02]  /*a7b60*/  SHF.R.U32.HI R5, RZ, 0x8, R26 ;  /* 0x00000008ff057819 */ /* 0x000fc4000001161a */
[----:B------:R-:W4:Y:S04]  /*a7b70*/  LDL.LU R26, [R1+0xd8] ;  /* 0x0000d800011a7983 */ /* 0x000f280000300800 */
[----:B------:R-:W2:Y:S04]  /*a7b80*/  LDL.LU R27, [R1+0xd0] ;  /* 0x0000d000011b7983 */ /* 0x000ea80000300800 */
[----:B------:R0:W-:Y:S02]  /*a7b90*/  STL.64 [R1+0xf18], R6 ;  /* 0x000f180601007387 */ /* 0x0001e40000100a00 */
[----:B0-----:R-:W-:-:S05]  /*a7ba0*/  IADD3 R6, P3, PT, R8, R13, RZ ;  /* 0x0000000d08067210 */ /* 0x001fca0007f7e0ff */
[----:B------:R-:W-:-:S05]  /*a7bb0*/  IMAD.X R7, R28, 0x1, R14, P3 ;  /* 0x000000011c077824 */ /* 0x000fca00018e060e */
[----:B------:R0:W-:Y:S02]  /*a7bc0*/  STL.64 [R1+0xf38], R6 ;  /* 0x000f380601007387 */ /* 0x0001e40000100a00 */
[----:B0-----:R-:W-:Y:S02]  /*a7bd0*/  IADD3 R6, P3, PT, R8, R15, RZ ;  /* 0x0000000f08067210 */ /* 0x001fe40007f7e0ff */
[----:B------:R-:W2:Y:S03]  /*a7be0*/  LDL.LU R8, [R1+0x3ac4] ;  /* 0x003ac40001087983 */ /* 0x000ea60000300800 */
[----:B------:R-:W-:-:S05]  /*a7bf0*/  IMAD.X R7, R28, 0x1, R16, P3 ;  /* 0x000000011c077824 */ /* 0x000fca00018e0610 */
[----:B------:R2:W-:Y:S04]  /*a7c00*/  STL.64 [R1+0xf30], R6 ;  /* 0x000f300601007387 */ /* 0x0005e80000100a00 */
[----:B------:R-:W3:Y:S04]  /*a7c10*/  LDL.LU R21, [R1+0xfc] ;  /* 0x0000fc0001157983 */ /* 0x000ee80000300800 */
[----:B------:R-:W3:Y:S04]  /*a7c20*/  LDL.LU R22, [R1+0xf8] ;  /* 0x0000f80001167983 */ /* 0x000ee80000300800 */
[----:B------:R-:W3:Y:S01]  /*a7c30*/  LDL.LU R23, [R1+0xf4] ;  /* 0x0000f40001177983 */ /* 0x000ee20000300800 */
[----:B------:R-:W-:-:S02]  /*a7c40*/  SHF.R.U32.HI R2, RZ, 0x8, R2 ;  /* 0x00000008ff027819 */ /* 0x000fc40000011602 */
[----:B------:R-:W-:Y:S02]  /*a7c50*/  SHF.R.U32.HI R3, RZ, 0x8, R3 ;  /* 0x00000008ff037819 */ /* 0x000fe40000011603 */
[----:B--2---:R-:W-:Y:S02]  /*a7c60*/  SHF.R.U32.HI R7, RZ, 0x8, R8 ;  /* 0x00000008ff077819 */ /* 0x004fe40000011608 */
[----:B------:R-:W2:Y:S01]  /*a7c70*/  LDL.LU R8, [R1+0x3ac0] ;  /* 0x003ac00001087983 */ /* 0x000ea20000300800 */
[----:B------:R-:W-:Y:S02]  /*a7c80*/  LOP3.LUT R2, R2, 0xffff, RZ, 0xc0, !PT ;  /* 0x0000ffff02027812 */ /* 0x000fe400078ec0ff */
[----:B------:R-:W-:Y:S02]  /*a7c90*/  LOP3.LUT R3, R3, 0xffff, RZ, 0xc0, !PT ;  /* 0x0000ffff03037812 */ /* 0x000fe400078ec0ff */
[----:B------:R-:W-:Y:S02]  /*a7ca0*/  SHF.R.U32.HI R6, RZ, 0x8, R24 ;  /* 0x00000008ff067819 */ /* 0x000fe40000011618 */
[----:B------:R-:W-:-:S02]  /*a7cb0*/  PRMT R2, R2, 0x3340, R3 ;  /* 0x0000334002027816 */ /* 0x000fc40000000003 */
[----:B------:R-:W-:Y:S02]  /*a7cc0*/  SHF.R.U32.HI R3, RZ, 0x8, R29 ;  /* 0x00000008ff037819 */ /* 0x000fe4000001161d */
[----:B------:R-:W-:Y:S02]  /*a7cd0*/  LOP3.LUT R5, R5, 0xffff, RZ, 0xc0, !PT ;  /* 0x0000ffff05057812 */ /* 0x000fe400078ec0ff */
[----:B------:R-:W-:Y:S02]  /*a7ce0*/  LOP3.LUT R3, R3, 0xffff, RZ, 0xc0, !PT ;  /* 0x0000ffff03037812 */ /* 0x000fe400078ec0ff */
[----:B------:R-:W-:Y:S02]  /*a7cf0*/  LOP3.LUT R6, R6, 0xffff, RZ, 0xc0, !PT ;  /* 0x0000ffff06067812 */ /* 0x000fe400078ec0ff */
[----:B------:R-:W-:Y:S02]  /*a7d00*/  PRMT R4, R4, 0x3340, R5 ;  /* 0x0000334004047816 */ /* 0x000fe40000000005 */
[----:B------:R-:W-:-:S02]  /*a7d10*/  SHF.R.U32.HI R5, RZ, 0x8, R18 ;  /* 0x00000008ff057819 */ /* 0x000fc40000011612 */
[----:B------:R-:W-:Y:S02]  /*a7d20*/  PRMT R6, R3, 0x3340, R6 ;  /* 0x0000334003067816 */ /* 0x000fe40000000006 */
[----:B------:R-:W-:Y:S02]  /*a7d30*/  SHF.R.U32.HI R3, RZ, 0x8, R25 ;  /* 0x00000008ff037819 */ /* 0x000fe40000011619 */
[----:B------:R-:W-:Y:S02]  /*a7d40*/  LOP3.LUT R7, R7, 0xffff, RZ, 0xc0, !PT ;  /* 0x0000ffff07077812 */ /* 0x000fe400078ec0ff */
[----:B---3--:R-:W-:Y:S02]  /*a7d50*/  SHF.R.S32.HI R24, RZ, 0x1f, R19 ;  /* 0x0000001fff187819 */ /* 0x008fe40000011413 */
[----:B------:R-:W-:Y:S02]  /*a7d60*/  IADD3 R28, P3, PT, R19, R9, RZ ;  /* 0x00000009131c7210 */ /* 0x000fe40007f7e0ff */
[----:B------:R-:W-:-:S02]  /*a7d70*/  LOP3.LUT R5, R5, 0xffff, RZ, 0xc0, !PT ;  /* 0x0000ffff05057812 */ /* 0x000fc400078ec0ff */
[----:B------:R-:W-:Y:S01]  /*a7d80*/  LOP3.LUT R3, R3, 0xffff, RZ, 0xc0, !PT ;  /* 0x0000ffff03037812 */ /* 0x000fe200078ec0ff */
[----:B------:R-:W-:Y:S01]  /*a7d90*/  IMAD.X R29, R24, 0x1, R10, P3 ;  /* 0x00000001181d7824 */ /* 0x000fe200018e060a */
[----:B------:R-:W-:Y:S02]  /*a7da0*/  PRMT R25, R7, 0x3340, R0 ;  /* 0x0000334007197816 */ /* 0x000fe40000000000 */
[----:B----4-:R-:W-:Y:S02]  /*a7db0*/  SHF.R.U32.HI R7, RZ, 0x8, R26 ;  /* 0x00000008ff077819 */ /* 0x010fe4000001161a */
[--C-:B------:R-:W-:Y:S02]  /*a7dc0*/  PRMT R5, R5, 0x3340, R0.reuse ;  /* 0x0000334005057816 */ /* 0x100fe40000000000 */
[----:B------:R-:W-:Y:S02]  /*a7dd0*/  IADD3 R26, P3, PT, R19, R11, RZ ;  /* 0x0000000b131a7210 */ /* 0x000fe40007f7e0ff */
[----:B------:R-:W-:-:S02]  /*a7de0*/  PRMT R3, R3, 0x3340, R0 ;  /* 0x0000334003037816 */ /* 0x000fc40000000000 */
[----:B------:R-:W-:Y:S01]  /*a7df0*/  SHF.R.U32.HI R20, RZ, 0x8, R27 ;  /* 0x00000008ff147819 */ /* 0x000fe2000001161b */
[----:B------:R-:W-:Y:S01]  /*a7e00*/  IMAD.X R27, R24, 0x1, R12, P3 ;  /* 0x00000001181b7824 */ /* 0x000fe200018e060c */
[----:B------:R-:W-:Y:S02]  /*a7e10*/  PRMT R4, R4, 0x5410, R5 ;  /* 0x0000541004047816 */ /* 0x000fe40000000005 */
[----:B------:R-:W-:Y:S02]  /*a7e20*/  PRMT R5, R2, 0x5410, R3 ;  /* 0x0000541002057816 */ /* 0x000fe40000000003 */
[----:B------:R-:W-:Y:S02]  /*a7e30*/  LOP3.LUT R7, R7, 0xffff, RZ, 0xc0, !PT ;  /* 0x0000ffff07077812 */ /* 0x000fe400078ec0ff */
[----:B------:R-:W-:Y:S02]  /*a7e40*/  LOP3.LUT R20, R20, 0xffff, RZ, 0xc0, !PT ;  /* 0x0000ffff14147812 */ /* 0x000fe400078ec0ff */
[----:B------:R-:W-:-:S02]  /*a7e50*/  IADD3 R2, P3, PT, R19, R13, RZ ;  /* 0x0000000d13027210 */ /* 0x000fc40007f7e0ff */
[----:B------:R-:W-:-:S03]  /*a7e60*/  PRMT R7, R7, 0x3340, R20 ;  /* 0x0000334007077816 */ /* 0x000fc60000000014 */
[----:B------:R-:W-:Y:S01]  /*a7e70*/  IMAD.X R3, R24, 0x1, R14, P3 ;  /* 0x0000000118037824 */ /* 0x000fe200018e060e */
[----:B------:R0:W-:Y:S01]  /*a7e80*/  STL.64 [R1+0xf28], R28 ;  /* 0x000f281c01007387 */ /* 0x0001e20000100a00 */
[----:B------:R-:W-:-:S03]  /*a7e90*/  PRMT R6, R6, 0x5410, R25 ;  /* 0x0000541006067816 */ /* 0x000fc60000000019 */
[----:B0-----:R-:W3:Y:S01]  /*a7ea0*/  LDL.LU.64 R28, [R1+0x3ab8] ;  /* 0x003ab800011c7983 */ /* 0x001ee20000300a00 */
[----:B--2---:R-:W-:-:S03]  /*a7eb0*/  SHF.R.U32.HI R18, RZ, 0x8, R8 ;  /* 0x00000008ff127819 */ /* 0x004fc60000011608 */
[----:B------:R-:W2:Y:S01]  /*a7ec0*/  LDL.LU R8, [R1+0x210] ;  /* 0x0002100001087983 */ /* 0x000ea20000300800 */
[----:B------:R-:W-:-:S04]  /*a7ed0*/  LOP3.LUT R18, R18, 0xffff, RZ, 0xc0, !PT ;  /* 0x0000ffff12127812 */ /* 0x000fc800078ec0ff */
[----:B------:R-:W-:Y:S02]  /*a7ee0*/  PRMT R20, R18, 0x3340, R0 ;  /* 0x0000334012147816 */ /* 0x000fe40000000000 */
[----:B------:R-:W-:Y:S01]  /*a7ef0*/  IADD3 R18, P3, PT, R19, R15, RZ ;  /* 0x0000000f13127210 */ /* 0x000fe20007f7e0ff */
[----:B------:R0:W-:Y:S04]  /*a7f00*/  STL.64 [R1+0xfe0], R26 ;  /* 0x000fe01a01007387 */ /* 0x0001e80000100a00 */
[----:B------:R-:W-:Y:S01]  /*a7f10*/  IMAD.X R19, R24, 0x1, R16, P3 ;  /* 0x0000000118137824 */ /* 0x000fe200018e0610 */
[----:B0-----:R-:W4:Y:S04]  /*a7f20*/  LDL.LU.64 R26, [R1+0x3ab0] ;  /* 0x003ab000011a7983 */ /* 0x001f280000300a00 */
[----:B------:R0:W-:Y:S04]  /*a7f30*/  STL.64 [R1+0x1010], R2 ;  /* 0x0010100201007387 */ /* 0x0001e80000100a00 */
[----:B0-----:R-:W2:Y:S04]  /*a7f40*/  LDL.LU.64 R2, [R1+0x3aa8] ;  /* 0x003aa80001027983 */ /* 0x001ea80000300a00 */
[----:B------:R-:W2:Y:S04]  /*a7f50*/  LDL.LU R24, [R1+0x3aa0] ;  /* 0x003aa00001187983 */ /* 0x000ea80000300800 */
[----:B------:R0:W-:Y:S04]  /*a7f60*/  STL.64 [R1+0x1008], R18 ;  /* 0x0010081201007387 */ /* 0x0001e80000100a00 */
[----:B0-----:R-:W2:Y:S04]  /*a7f70*/  LDL.LU.64 R18, [R1+0x3a98] ;  /* 0x003a980001127983 */ /* 0x001ea80000300a00 */
[----:B------:R-:W2:Y:S01]  /*a7f80*/  LDL.LU R25, [R1+0x3a90] ;  /* 0x003a900001197983 */ /* 0x000ea20000300800 */
[----:B------:R-:W-:-:S02]  /*a7f90*/  PRMT R7, R7, 0x5410, R20 ;  /* 0x0000541007077816 */ /* 0x000fc40000000014 */
[----:B------:R-:W-:Y:S02]  /*a7fa0*/  PRMT R4, R4, 0x5210, R21 ;  /* 0x0000521004047816 */ /* 0x000fe40000000015 */
[----:B------:R-:W-:Y:S02]  /*a7fb0*/  PRMT R5, R5, 0x5210, R22 ;  /* 0x0000521005057816 */ /* 0x000fe40000000016 */
[----:B------:R-:W-:Y:S02]  /*a7fc0*/  PRMT R6, R6, 0x5210, R23 ;  /* 0x0000521006067816 */ /* 0x000fe40000000017 */
[----:B---3--:R-:W-:Y:S01]  /*a7fd0*/  PRMT R7, R7, 0x5210, R29 ;  /* 0x0000521007077816 */ /* 0x008fe2000000001d */
[----:B--2---:R-:W0:Y:S04]  /*a7fe0*/  LDS.128 R20, [R25] ;  /* 0x0000000019147984 */ /* 0x004e280000000c00 */
[----:B0-----:R-:W-:Y:S04]  /*a7ff0*/  STL.64 [R1+0x320], R20 ;  /* 0x0003201401007387 */ /* 0x001fe80000100a00 */
[----:B------:R-:W-:Y:S04]  /*a8000*/  STL.64 [R1+0x328], R22 ;  /* 0x0003281601007387 */ /* 0x000fe80000100a00 */
[----:B------:R-:W0:Y:S01]  /*a8010*/  LDS.128 R20, [R25+0x400] ;  /* 0x0004000019147984 */ /* 0x000e220000000c00 */
[----:B------:R-:W-:Y:S06]  /*a8020*/  BAR.SYNC.DEFER_BLOCKING 0x0 ;  /* 0x0000000000007b1d */ /* 0x000fec0000010000 */
[----:B------:R-:W-:Y:S04]  /*a8030*/  STSM.16.M88.4 [R19], R4 ;  /* 0x0000000413007844 */ /* 0x000fe80000000200 */
[----:B0-----:R0:W-:Y:S04]  /*a8040*/  STL.64 [R1+0x310], R20 ;  /* 0x0003101401007387 */ /* 0x0011e80000100a00 */
[----:B------:R1:W-:Y:S04]  /*a8050*/  STL.64 [R1+0x318], R22 ;  /* 0x0003181601007387 */ /* 0x0003e80000100a00 */
[----:B0-----:R-:W2:Y:S04]  /*a8060*/  LDL.LU.64 R20, [R1+0x3a88] ;  /* 0x003a880001147983 */ /* 0x001ea80000300a00 */
[----:B------:R-:W-:Y:S04]  /*a8070*/  STL [R1+0x3a28], R25 ;  /* 0x003a281901007387 */ /* 0x000fe80000100800 */
[----:B------:R-:W3:Y:S04]  /*a8080*/  LDL.LU.64 R6, [R1+0x3a80] ;  /* 0x003a800001067983 */ /* 0x000ee80000300a00 */
[----:B------:R-:W2:Y:S01]  /*a8090*/  LDL.LU.64 R4, [R1+0x3a78] ;  /* 0x003a780001047983 */ /* 0x000ea20000300a00 */
[----:B-1----:R-:W-:-:S04]  /*a80a0*/  SHF.R.U32.HI R22, RZ, 0x8, R28 ;  /* 0x00000008ff167819 */ /* 0x002fc8000001161c */
[----:B------:R-:W-:Y:S02]  /*a80b0*/  LOP3.LUT R22, R22, 0xffff, RZ, 0xc0, !PT ;  /* 0x0000ffff16167812 */ /* 0x000fe400078ec0ff */
[----:B------:R-:W-:Y:S02]  /*a80c0*/  SHF.R.S32.HI R28, RZ, 0x1f, R8 ;  /* 0x0000001fff1c7819 */ /* 0x000fe40000011408 */
[----:B----4-:R-:W-:-:S04]  /*a80d0*/  SHF.R.U32.HI R26, RZ, 0x8, R26 ;  /* 0x00000008ff1a7819 */ /* 0x010fc8000001161a */
[----:B------:R-:W-:Y:S02]  /*a80e0*/  LOP3.LUT R26, R26, 0xffff, RZ, 0xc0, !PT ;  /* 0x0000ffff1a1a7812 */ /* 0x000fe400078ec0ff */
[----:B---3--:R-:W-:-:S04]  /*a80f0*/  SHF.R.U32.HI R7, RZ, 0x8, R7 ;  /* 0x00000008ff077819 */ /* 0x008fc80000011607 */
[----:B------:R-:W-:-:S04]  /*a8100*/  LOP3.LUT R7, R7, 0xffff, RZ, 0xc0, !PT ;  /* 0x0000ffff07077812 */ /* 0x000fc800078ec0ff */
[----:B------:R-:W-:Y:S02]  /*a8110*/  PRMT R7, R7, 0x3340, R22 ;  /* 0x0000334007077816 */ /* 0x000fe40000000016 */
[----:B------:R-:W-:-:S05]  /*a8120*/  IADD3 R22, P3, PT, R8, R9, RZ ;  /* 0x0000000908167210 */ /* 0x000fca0007f7e0ff */
[----:B------:R-:W-:Y:S01]  /*a8130*/  IMAD.X R23, R28, 0x1, R10, P3 ;  /* 0x000000011c177824 */ /* 0x000fe200018e060a */
[----:B--2---:R-:W-:-:S04]  /*a8140*/  SHF.R.U32.HI R5, RZ, 0x8, R5 ;  /* 0x00000008ff057819 */ /* 0x004fc80000011605 */
        /* <DEDUP_REMOVED lines=16> */
[----:B------:R-:W-:-:S05]  /*a8250*/  IADD3 R26, P3, PT, R8, R13, RZ ;  /* 0x0000000d081a7210 */ /* 0x000fca0007f7e0ff */
[----:B------:R-:W-:-:S05]  /*a8260*/  IMAD.X R27, R28, 0x1, R14, P3 ;  /* 0x000000011c1b7824 */ /* 0x000fca00018e060e */
[----:B------:R0:W-:Y:S02]  /*a8270*/  STL.64 [R1+0x1000], R26 ;  /* 0x0010001a01007387 */ /* 0x0001e40000100a00 */
[----:B0-----:R-:W-:Y:S02]  /*a8280*/  IADD3 R26, P3, PT, R8, R15, RZ ;  /* 0x0000000f081a7210 */ /* 0x001fe40007f7e0ff */
[----:B------:R-:W4:Y:S01]  /*a8290*/  LDL.LU R8, [R1+0x218] ;  /* 0x0002180001087983 */ /* 0x000f220000300800 */
[----:B------:R-:W-:Y:S02]  /*a82a0*/  SHF.R.U32.HI R2, RZ, 0x8, R2 ;  /* 0x00000008ff027819 */ /* 0x000fe40000011602 */
[----:B------:R-:W-:Y:S01]  /*a82b0*/  SHF.R.U32.HI R18, RZ, 0x8, R18 ;  /* 0x00000008ff127819 */ /* 0x000fe20000011612 */
[----:B------:R-:W-:Y:S01]  /*a82c0*/  IMAD.X R27, R28, 0x1, R16, P3 ;  /* 0x000000011c1b7824 */ /* 0x000fe200018e0610 */
[----:B------:R-:W-:Y:S02]  /*a82d0*/  SHF.R.U32.HI R24, RZ, 0x8, R24 ;  /* 0x00000008ff187819 */ /* 0x000fe40000011618 */
[----:B------:R-:W-:-:S02]  /*a82e0*/  LOP3.LUT R2, R2, 0xffff, RZ, 0xc0, !PT ;  /* 0x0000ffff02027812 */ /* 0x000fc400078ec0ff */
[----:B------:R-:W-:Y:S02]  /*a82f0*/  LOP3.LUT R18, R18, 0xffff, RZ, 0xc0, !PT ;  /* 0x0000ffff12127812 */ /* 0x000fe400078ec0ff */
[----:B------:R-:W-:Y:S01]  /*a8300*/  LOP3.LUT R24, R24, 0xffff, RZ, 0xc0, !PT ;  /* 0x0000ffff18187812 */ /* 0x000fe200078ec0ff */
[----:B------:R2:W-:Y:S03]  /*a8310*/  STL.64 [R1+0xff8], R26 ;  /* 0x000ff81a01007387 */ /* 0x0005e60000100a00 */
[----:B------:R-:W-:-:S04]  /*a8320*/  PRMT R24, R24, 0x3340, R0 ;  /* 0x0000334018187816 */ /* 0x000fc80000000000 */
[----:B------:R-:W-:Y:S01]  /*a8330*/  PRMT R5, R5, 0x5410, R24 ;  /* 0x0000541005057816 */ /* 0x000fe20000000018 */
[----:B------:R0:W-:Y:S01]  /*a8340*/  STL [R1+0x3a2c], R0 ;  /* 0x003a2c0001007387 */ /* 0x0001e20000100800 */
[----:B------:R-:W-:Y:S02]  /*a8350*/  PRMT R7, R7, 0x5410, R25 ;  /* 0x0000541007077816 */ /* 0x000fe40000000019 */
[----:B--2---:R-:W-:Y:S02]  /*a8360*/  IADD3 R26, P3, PT, R20, R9, RZ ;  /* 0x00000009141a7210 */ /* 0x004fe40007f7e0ff */
[----:B---3--:R-:W-:Y:S02]  /*a8370*/  SHF.R.U32.HI R23, RZ, 0x8, R23 ;  /* 0x00000008ff177819 */ /* 0x008fe40000011617 */
[----:B------:R-:W-:Y:S02]  /*a8380*/  SHF.R.U32.HI R22, RZ, 0x8, R22 ;  /* 0x00000008ff167819 */ /* 0x000fe40000011616 */
[----:B------:R-:W-:-:S02]  /*a8390*/  LOP3.LUT R23, R23, 0xffff, RZ, 0xc0, !PT ;  /* 0x0000ffff17177812 */ /* 0x000fc400078ec0ff */
[----:B------:R-:W-:Y:S02]  /*a83a0*/  LOP3.LUT R22, R22, 0xffff, RZ, 0xc0, !PT ;  /* 0x0000ffff16167812 */ /* 0x000fe400078ec0ff */
[----:B------:R-:W-:Y:S02]  /*a83b0*/  PRMT R2, R2, 0x3340, R23 ;  /* 0x0000334002027816 */ /* 0x000fe40000000017 */
[--C-:B------:R-:W-:Y:S02]  /*a83c0*/  PRMT R23, R22, 0x3340, R0.reuse ;  /* 0x0000334016177816 */ /* 0x100fe40000000000 */
[----:B------:R-:W-:Y:S02]  /*a83d0*/  PRMT R22, R18, 0x3340, R0 ;  /* 0x0000334012167816 */ /* 0x000fe40000000000 */
[----:B------:R-:W-:-:S05]  /*a83e0*/  SHF.R.S32.HI R18, RZ, 0x1f, R20 ;  /* 0x0000001fff127819 */ /* 0x000fca0000011414 */
[----:B------:R-:W-:Y:S01]  /*a83f0*/  IMAD.X R27, R18, 0x1, R10, P3 ;  /* 0x00000001121b7824 */ /* 0x000fe200018e060a */
[----:B------:R-:W-:Y:S02]  /*a8400*/  IADD3 R24, P3, PT, R20, R11, RZ ;  /* 0x0000000b14187210 */ /* 0x000fe40007f7e0ff */
[----:B0-----:R-:W-:-:S03]  /*a8410*/  PRMT R0, R21, 0x5410, R22 ;  /* 0x0000541015007816 */ /* 0x001fc60000000016 */
[----:B------:R-:W-:Y:S01]  /*a8420*/  IMAD.X R25, R18, 0x1, R12, P3 ;  /* 0x0000000112197824 */ /* 0x000fe200018e060c */
[----:B------:R-:W-:Y:S02]  /*a8430*/  IADD3 R22, P3, PT, R20, R13, RZ ;  /* 0x0000000d14167210 */ /* 0x000fe40007f7e0ff */
[----:B------:R-:W-:-:S03]  /*a8440*/  PRMT R2, R2, 0x5410, R23 ;  /* 0x0000541002027816 */ /* 0x000fc60000000017 */
[----:B------:R-:W-:Y:S01]  /*a8450*/  IMAD.X R23, R18, 0x1, R14, P3 ;  /* 0x0000000112177824 */ /* 0x000fe200018e060e */
[----:B------:R-:W-:Y:S01]  /*a8460*/  IADD3 R20, P3, PT, R20, R15, RZ ;  /* 0x0000000f14147210 */ /* 0x000fe20007f7e0ff */
[----:B------:R-:W-:Y:S04]  /*a8470*/  STL.64 [R1+0xff0], R26 ;  /* 0x000ff01a01007387 */ /* 0x000fe80000100a00 */
[----:B------:R-:W-:Y:S01]  /*a8480*/  IMAD.X R21, R18, 0x1, R16, P3 ;  /* 0x0000000112157824 */ /* 0x000fe200018e0610 */
[----:B------:R-:W-:Y:S04]  /*a8490*/  STL.64 [R1+0x1080], R24 ;  /* 0x0010801801007387 */ /* 0x000fe80000100a00 */
[----:B------:R-:W-:Y:S04]  /*a84a0*/  STL.64 [R1+0x1090], R20 ;  /* 0x0010901401007387 */ /* 0x000fe80000100a00 */
[----:B------:R0:W-:Y:S02]  /*a84b0*/  STL.64 [R1+0x1098], R22 ;  /* 0x0010981601007387 */ /* 0x0001e40000100a00 */
[----:B0-----:R-:W-:-:S02]  /*a84c0*/  PRMT R22, R0, 0x5210, R4 ;  /* 0x0000521000167816 */ /* 0x001fc40000000004 */
[----:B----4-:R-:W-:Y:S02]  /*a84d0*/  SHF.R.S32.HI R0, RZ, 0x1f, R8 ;  /* 0x0000001fff007819 */ /* 0x010fe40000011408 */
[----:B------:R-:W-:Y:S02]  /*a84e0*/  IADD3 R4, P3, PT, R8, R9, RZ ;  /* 0x0000000908047210 */ /* 0x000fe40007f7e0ff */
[----:B------:R-:W-:Y:S02]  /*a84f0*/  PRMT R21, R5, 0x5210, R6 ;  /* 0x0000521005157816 */ /* 0x000fe40000000006 */
[----:B------:R-:W-:Y:S01]  /*a8500*/  PRMT R23, R2, 0x5210, R3 ;  /* 0x0000521002177816 */ /* 0x000fe20000000003 */
[----:B------:R-:W-:Y:S01]  /*a8510*/  IMAD.X R5, R0, 0x1, R10, P3 ;  /* 0x0000000100057824 */ /* 0x000fe200018e060a */
[----:B------:R-:W-:Y:S02]  /*a8520*/  IADD3 R2, P3, PT, R8, R11, RZ ;  /* 0x0000000b08027210 */ /* 0x000fe40007f7e0ff */
[----:B------:R-:W-:-:S02]  /*a8530*/  PRMT R20, R7, 0x5210, R17 ;  /* 0x0000521007147816 */ /* 0x000fc40000000011 */
[----:B------:R-:W2:Y:S01]  /*a8540*/  LDL.LU R7, [R1+0x230] ;  /* 0x0002300001077983 */ /* 0x000ea20000300800 */
[----:B------:R-:W-:-:S03]  /*a8550*/  IMAD.X R3, R0, 0x1, R12, P3 ;  /* 0x0000000100037824 */ /* 0x000fc600018e060c */
[----:B------:R-:W-:Y:S04]  /*a8560*/  STL.64 [R1+0x1088], R4 ;  /* 0x0010880401007387 */ /* 0x000fe80000100a00 */
[----:B------:R0:W-:Y:S02]  /*a8570*/  STL.64 [R1+0x11f8], R2 ;  /* 0x0011f80201007387 */ /* 0x0001e40000100a00 */
[----:B0-----:R-:W-:Y:S02]  /*a8580*/  IADD3 R2, P3, PT, R8, R13, RZ ;  /* 0x0000000d08027210 */ /* 0x001fe40007f7e0ff */
[----:B------:R0:W-:Y:S03]  /*a8590*/  STL.64 [R1+0x3a68], R12 ;  /* 0x003a680c01007387 */ /* 0x0001e60000100a00 */
[----:B------:R-:W-:-:S05]  /*a85a0*/  IMAD.X R3, R0, 0x1, R14, P3 ;  /* 0x0000000100037824 */ /* 0x000fca00018e060e */
[----:B------:R1:W-:Y:S04]  /*a85b0*/  STL.64 [R1+0x1210], R2 ;  /* 0x0012100201007387 */ /* 0x0003e80000100a00 */
[----:B------:R3:W-:Y:S04]  /*a85c0*/  STL.64 [R1+0x3a60], R14 ;  /* 0x003a600e01007387 */ /* 0x0007e80000100a00 */
[----:B0-----:R-:W4:Y:S01]  /*a85d0*/  LDL.LU R12, [R1+0x140] ;  /* 0x00014000010c7983 */ /* 0x001f220000300800 */
[----:B-1----:R-:W-:-:S03]  /*a85e0*/  IADD3 R2, P3, PT, R8, R15, RZ ;  /* 0x0000000f08027210 */ /* 0x002fc60007f7e0ff */
[----:B------:R-:W4:Y:S02]  /*a85f0*/  LDL.LU R17, [R1+0x144] ;  /* 0x0001440001117983 */ /* 0x000f240000300800 */
[----:B------:R-:W-:-:S05]  /*a8600*/  IMAD.X R3, R0, 0x1, R16, P3 ;  /* 0x0000000100037824 */ /* 0x000fca00018e0610 */
[----:B------:R0:W-:Y:S04]  /*a8610*/  STL.64 [R1+0x1208], R2 ;  /* 0x0012080201007387 */ /* 0x0001e80000100a00 */
[----:B------:R-:W2:Y:S04]  /*a8620*/  LDL.LU R13, [R1+0x148] ;  /* 0x00014800010d7983 */ /* 0x000ea80000300800 */
[----:B------:R-:W2:Y:S04]  /*a8630*/  LDL.LU R8, [R1+0x14c] ;  /* 0x00014c0001087983 */ /* 0x000ea80000300800 */
[----:B---3--:R-:W3:Y:S04]  /*a8640*/  LDL.LU R14, [R1+0xfb0] ;  /* 0x000fb000010e7983 */ /* 0x008ee80000300800 */
[----:B0-----:R-:W3:Y:S04]  /*a8650*/  LDL.LU R2, [R1+0xfb4] ;  /* 0x000fb40001027983 */ /* 0x001ee80000300800 */
[----:B------:R0:W-:Y:S04]  /*a8660*/  STSM.16.M88.4 [R19+0x200], R20 ;  /* 0x0002001413007844 */ /* 0x0001e80000000200 */
        /* <DEDUP_REMOVED lines=15> */
[----:B--2---:R-:W-:Y:S04]  /*a8760*/  STL [R1+0x3a50], R6 ;  /* 0x003a500601007387 */ /* 0x004fe80000100800 */
[----:B------:R-:W2:Y:S04]  /*a8770*/  LDL.LU R0, [R1+0x580] ;  /* 0x0005800001007983 */ /* 0x000ea80000300800 */
[----:B--2---:R0:W-:Y:S04]  /*a8780*/  STL [R1+0x3a30], R0 ;  /* 0x003a300001007387 */ /* 0x0041e80000100800 */
[----:B0-----:R-:W2:Y:S04]  /*a8790*/  LDL.LU R0, [R1+0x838] ;  /* 0x0008380001007983 */ /* 0x001ea80000300800 */
[----:B------:R-:W2:Y:S04]  /*a87a0*/  LDL.LU R18, [R1+0x584] ;  /* 0x0005840001127983 */ /* 0x000ea80000300800 */
[----:B--2---:R0:W-:Y:S04]  /*a87b0*/  STL.64 [R1+0x3a58], R18 ;  /* 0x003a581201007387 */ /* 0x0041e80000100a00 */
[----:B0-----:R-:W2:Y:S04]  /*a87c0*/  LDL.LU R19, [R1+0xce0] ;  /* 0x000ce00001137983 */ /* 0x001ea80000300800 */
[----:B------:R-:W2:Y:S04]  /*a87d0*/  LDL.LU R25, [R1+0x588] ;  /* 0x0005880001197983 */ /* 0x000ea80000300800 */
[----:B------:R-:W2:Y:S01]  /*a87e0*/  LDL.LU R4, [R1+0x4a4] ;  /* 0x0004a40001047983 */ /* 0x000ea20000300800 */
[----:B----4-:R-:W-:-:S02]  /*a87f0*/  F2FP.SATFINITE.E5M2.F32.PACK_AB_MERGE_C R17, R17, R12, RZ ;  /* 0x0000000c1111723e */ /* 0x010fc400048060ff */
[----:B------:R-:W-:Y:S01]  /*a8800*/  SHF.R.S32.HI R6, RZ, 0x1f, R23 ;  /* 0x0000001fff067819 */ /* 0x000fe20000011417 */
[----:B--2---:R0:W-:Y:S04]  /*a8810*/  STL.64 [R1+0x3a40], R4 ;  /* 0x003a400401007387 */ /* 0x0041e80000100a00 */
[----:B0-----:R-:W2:Y:S04]  /*a8820*/  LDL.LU R4, [R1+0xbf0] ;  /* 0x000bf00001047983 */ /* 0x001ea80000300800 */
[----:B------:R-:W4:Y:S04]  /*a8830*/  LDL.LU R5, [R1+0xbf8] ;  /* 0x000bf80001057983 */ /* 0x000f280000300800 */
[----:B------:R-:W2:Y:S04]  /*a8840*/  LDL.LU R28, [R1+0x4a8] ;  /* 0x0004a800011c7983 */ /* 0x000ea80000300800 */
[----:B------:R-:W2:Y:S01]  /*a8850*/  LDL.LU R29, [R1+0x4ac] ;  /* 0x0004ac00011d7983 */ /* 0x000ea20000300800 */
[----:B------:R-:W-:-:S02]  /*a8860*/  IADD3 R12, P3, PT, R23, R9, RZ ;  /* 0x00000009170c7210 */ /* 0x000fc40007f7e0ff */
[----:B------:R-:W-:-:S03]  /*a8870*/  F2FP.SATFINITE.E5M2.F32.PACK_AB_MERGE_C R8, R8, R13, RZ ;  /* 0x0000000d0808723e */ /* 0x000fc600048060ff */
[----:B------:R-:W-:Y:S01]  /*a8880*/  IMAD.X R13, R6, 0x1, R10, P3 ;  /* 0x00000001060d7824 */ /* 0x000fe200018e060a */
[----:B--2---:R0:W-:Y:S04]  /*a8890*/  STL.64 [R1+0x3a38], R28 ;  /* 0x003a381c01007387 */ /* 0x0041e80000100a00 */
[----:B0-----:R-:W2:Y:S04]  /*a88a0*/  LDL.LU R28, [R1+0x928] ;  /* 0x00092800011c7983 */ /* 0x001ea80000300800 */
[----:B------:R-:W2:Y:S04]  /*a88b0*/  LDL.LU R29, [R1+0x830] ;  /* 0x00083000011d7983 */ /* 0x000ea80000300800 */
[----:B------:R0:W-:Y:S04]  /*a88c0*/  STL.64 [R1+0x1018], R12 ;  /* 0x0010180c01007387 */ /* 0x0001e80000100a00 */
[----:B0-----:R-:W2:Y:S01]  /*a88d0*/  LDL.LU.64 R12, [R1+0x3a68] ;  /* 0x003a6800010c7983 */ /* 0x001ea20000300a00 */
[----:B---3--:R-:W-:-:S02]  /*a88e0*/  F2FP.SATFINITE.E5M2.F32.PACK_AB_MERGE_C R2, R2, R14, RZ ;  /* 0x0000000e0202723e */ /* 0x008fc400048060ff */
        /* <DEDUP_REMOVED lines=9> */
[----:B------:R-:W-:-:S05]  /*a8980*/  IADD3 R22, P3, PT, R23, R15, RZ ;  /* 0x0000000f17167210 */ /* 0x000fca0007f7e0ff */
[----:B------:R-:W-:Y:S01]  /*a8990*/  IMAD.X R23, R6, 0x1, R16, P3 ;  /* 0x0000000106177824 */ /* 0x000fe200018e0610 */
[----:B------:R0:W-:Y:S04]  /*a89a0*/  STL.64 [R1+0xfb8], R18 ;  /* 0x000fb81201007387 */ /* 0x0001e80000100a00 */
[----:B0-----:R-:W2:Y:S04]  /*a89b0*/  LDL.LU.64 R18, [R1+0x3a58] ;  /* 0x003a580001127983 */ /* 0x001ea80000300a00 */
[----:B------:R-:W3:Y:S04]  /*a89c0*/  LDL.LU R6, [R1+0x3a50] ;  /* 0x003a500001067983 */ /* 0x000ee80000300800 */
[----:B------:R0:W-:Y:S04]  /*a89d0*/  STL.64 [R1+0xfb0], R22 ;  /* 0x000fb01601007387 */ /* 0x0001e80000100a00 */
[----:B0-----:R-:W4:Y:S01]  /*a89e0*/  LDL.LU.64 R22, [R1+0x3a48] ;  /* 0x003a480001167983 */ /* 0x001f220000300a00 */
[----:B------:R-:W-:-:S02]  /*a89f0*/  F2FP.SATFINITE.E5M2.F32.PACK_AB_MERGE_C R21, R21, R4, RZ ;  /* 0x000000041515723e */ /* 0x000fc400048060ff */
[----:B------:R-:W-:Y:S02]  /*a8a00*/  F2FP.SATFINITE.E5M2.F32.PACK_AB_MERGE_C R26, R3, R26, RZ ;  /* 0x0000001a031a723e */ /* 0x000fe400048060ff */
[----:B------:R-:W-:Y:S02]  /*a8a10*/  SHF.R.S32.HI R3, RZ, 0x1f, R7 ;  /* 0x0000001fff037819 */ /* 0x000fe40000011407 */
[----:B------:R-:W-:Y:S01]  /*a8a20*/  IADD3 R4, P3, PT, R7, R9, RZ ;  /* 0x0000000907047210 */ /* 0x000fe20007f7e0ff */
[----:B--2---:R0:W-:Y:S04]  /*a8a30*/  STL [R1+0x3a24], R19 ;  /* 0x003a241301007387 */ /* 0x0041e80000100800 */
[----:B0-----:R-:W2:Y:S04]  /*a8a40*/  LDL.LU R19, [R1+0x4a0] ;  /* 0x0004a00001137983 */ /* 0x001ea80000300800 */
[----:B------:R0:W-:Y:S01]  /*a8a50*/  STL [R1+0x3a20], R16 ;  /* 0x003a201001007387 */ /* 0x0001e20000100800 */
[----:B----4-:R-:W-:Y:S01]  /*a8a60*/  F2FP.SATFINITE.E5M2.F32.PACK_AB_MERGE_C R22, R22, R5, RZ ;  /* 0x000000051616723e */ /* 0x010fe200048060ff */
[----:B------:R-:W-:-:S02]  /*a8a70*/  IMAD.X R5, R3, 0x1, R10, P3 ;  /* 0x0000000103057824 */ /* 0x000fc400018e060a */
[----:B0-----:R-:W4:Y:S04]  /*a8a80*/  LDL.LU R16, [R1+0x58c] ;  /* 0x00058c0001107983 */ /* 0x001f280000300800 */
[----:B------:R0:W-:Y:S04]  /*a8a90*/  STL.64 [R1+0xf10], R4 ;  /* 0x000f100401007387 */ /* 0x0001e80000100a00 */
[----:B0-----:R-:W2:Y:S01]  /*a8aa0*/  LDL.LU.64 R4, [R1+0x3a40] ;  /* 0x003a400001047983 */ /* 0x001ea20000300a00 */
[----:B------:R-:W-:Y:S02]  /*a8ab0*/  F2FP.SATFINITE.E5M2.F32.PACK_AB_MERGE_C R23, R23, R28, RZ ;  /* 0x0000001c1717723e */ /* 0x000fe400048060ff */
[----:B------:R-:W-:-:S02]  /*a8ac0*/  IADD3 R28, P3, PT, R7, R11, RZ ;  /* 0x0000000b071c7210 */ /* 0x000fc40007f7e0ff */
[----:B---3--:R-:W-:Y:S02]  /*a8ad0*/  F2FP.SATFINITE.E5M2.F32.PACK_AB_MERGE_C R6, R6, R0, RZ ;  /* 0x000000000606723e */ /* 0x008fe400048060ff */
[----:B--2---:R-:W-:Y:S01]  /*a8ae0*/  F2FP.SATFINITE.E5M2.F32.PACK_AB_MERGE_C R5, R5, R29, RZ ;  /* 0x0000001d0505723e */ /* 0x004fe200048060ff */
[----:B------:R-:W-:-:S05]  /*a8af0*/  IMAD.X R29, R3, 0x1, R12, P3 ;  /* 0x00000001031d7824 */ /* 0x000fca00018e060c */
[----:B------:R0:W-:Y:S04]  /*a8b00*/  STL.64 [R1+0xf08], R28 ;  /* 0x000f081c01007387 */ /* 0x0001e80000100a00 */
[----:B0-----:R-:W2:Y:S04]  /*a8b10*/  LDL.LU.64 R28, [R1+0x3a38] ;  /* 0x003a3800011c7983 */ /* 0x001ea80000300a00 */
[----:B------:R-:W3:Y:S01]  /*a8b20*/  LDL.LU R0, [R1+0x3a30] ;  /* 0x003a300001007983 */ /* 0x000ee20000300800 */
[----:B----4-:R-:W-:Y:S02]  /*a8b30*/  F2FP.SATFINITE.E5M2.F32.PACK_AB_MERGE_C R16, R16, R25, RZ ;  /* 0x000000191010723e */ /* 0x010fe400048060ff */
[----:B------:R-:W-:-:S02]  /*a8b40*/  LOP3.LUT R17, R17, 0xffff, RZ, 0xc0, !PT ;  /* 0x0000ffff11117812 */ /* 0x000fc400078ec0ff */
[----:B------:R-:W-:Y:S02]  /*a8b50*/  LOP3.LUT R26, R26, 0xffff, RZ, 0xc0, !PT ;  /* 0x0000ffff1a1a7812 */ /* 0x000fe400078ec0ff */
[----:B---3--:R-:W-:Y:S02]  /*a8b60*/  F2FP.SATFINITE.E5M2.F32.PACK_AB_MERGE_C R18, R18, R0, RZ ;  /* 0x000000001212723e */ /* 0x008fe400048060ff */
[----:B------:R-:W3:Y:S04]  /*a8b70*/  LDL.LU R0, [R1+0x3a2c] ;  /* 0x003a2c0001007983 */ /* 0x000ee80000300800 */
[----:B------:R-:W4:Y:S01]  /*a8b80*/  LDL.LU R25, [R1+0x3a28] ;  /* 0x003a280001197983 */ /* 0x000f220000300800 */
[----:B------:R-:W-:Y:S02]  /*a8b90*/  LOP3.LUT R27, R27, 0xffff, RZ, 0xc0, !PT ;  /* 0x0000ffff1b1b7812 */ /* 0x000fe400078ec0ff */
[----:B------:R-:W-:Y:S01]  /*a8ba0*/  LOP3.LUT R8, R8, 0xffff, RZ, 0xc0, !PT ;  /* 0x0000ffff08087812 */ /* 0x000fe200078ec0ff */
[----:B------:R0:W-:Y:S01]  /*a8bb0*/  STL [R1+0x98], R17 ;  /* 0x0000981101007387 */ /* 0x0001e20000100800 */
[----:B------:R-:W-:-:S02]  /*a8bc0*/  LOP3.LUT R23, R23, 0xffff, RZ, 0xc0, !PT ;  /* 0x0000ffff17177812 */ /* 0x000fc400078ec0ff */
[----:B------:R-:W-:Y:S01]  /*a8bd0*/  LOP3.LUT R24, R24, 0xffff, RZ, 0xc0, !PT ;  /* 0x0000ffff18187812 */ /* 0x000fe200078ec0ff */
[----:B------:R-:W-:Y:S01]  /*a8be0*/  STL [R1+0xd8], R26 ;  /* 0x0000d81a01007387 */ /* 0x000fe20000100800 */
[----:B------:R-:W-:-:S03]  /*a8bf0*/  LOP3.LUT R2, R2, 0xffff, RZ, 0xc0, !PT ;  /* 0x0000ffff02027812 */ /* 0x000fc600078ec0ff */
[----:B------:R-:W-:Y:S01]  /*a8c00*/  STL [R1+0x90], R27 ;  /* 0x0000901b01007387 */ /* 0x000fe20000100800 */
[----:B0-----:R-:W-:-:S03]  /*a8c10*/  PRMT R17, R17, 0x3340, R27 ;  /* 0x0000334011117816 */ /* 0x001fc6000000001b */
[----:B------:R0:W-:Y:S01]  /*a8c20*/  STL [R1+0x70], R8 ;  /* 0x0000700801007387 */ /* 0x0001e20000100800 */
[----:B------:R-:W-:-:S03]  /*a8c30*/  LOP3.LUT R5, R5, 0xffff, RZ, 0xc0, !PT ;  /* 0x0000ffff05057812 */ /* 0x000fc600078ec0ff */
[----:B------:R1:W-:Y:S01]  /*a8c40*/  STL [R1+0xbc], R23 ;  /* 0x0000bc1701007387 */ /* 0x0003e20000100800 */
[----:B------:R-:W-:Y:S02]  /*a8c50*/  LOP3.LUT R20, R20, 0xffff, RZ, 0xc0, !PT ;  /* 0x0000ffff14147812 */ /* 0x000fe400078ec0ff */
[----:B0-----:R-:W-:Y:S01]  /*a8c60*/  PRMT R8, R8, 0x3340, R24 ;  /* 0x0000334008087816 */ /* 0x001fe20000000018 */
[----:B------:R-:W-:Y:S01]  /*a8c70*/  STL [R1+0x6c], R24 ;  /* 0x00006c1801007387 */ /* 0x000fe20000100800 */
[----:B------:R-:W-:-:S03]  /*a8c80*/  LOP3.LUT R22, R22, 0xffff, RZ, 0xc0, !PT ;  /* 0x0000ffff16167812 */ /* 0x000fc600078ec0ff */
[----:B------:R-:W-:Y:S01]  /*a8c90*/  STL [R1+0x94], R2 ;  /* 0x0000940201007387 */ /* 0x000fe20000100800 */
[----:B------:R-:W-:-:S03]  /*a8ca0*/  F2FP.SATFINITE.E5M2.F32.PACK_AB_MERGE_C R4, R4, R19, RZ ;  /* 0x000000130404723e */ /* 0x000fc600048060ff */
[----:B------:R0:W-:Y:S01]  /*a8cb0*/  STL [R1+0xd0], R5 ;  /* 0x0000d00501007387 */ /* 0x0001e20000100800 */
[----:B------:R-:W-:Y:S02]  /*a8cc0*/  LOP3.LUT R18, R18, 0xffff, RZ, 0xc0, !PT ;  /* 0x0000ffff12127812 */ /* 0x000fe400078ec0ff */
[----:B--2---:R-:W-:Y:S02]  /*a8cd0*/  F2FP.SATFINITE.E5M2.F32.PACK_AB_MERGE_C R19, R29, R28, RZ ;  /* 0x0000001c1d13723e */ /* 0x004fe400048060ff */
[----:B------:R-:W-:Y:S02]  /*a8ce0*/  LOP3.LUT R16, R16, 0xffff, RZ, 0xc0, !PT ;  /* 0x0000ffff10107812 */ /* 0x000fe400078ec0ff */
[----:B------:R-:W-:Y:S02]  /*a8cf0*/  LOP3.LUT R29, R19, 0xffff, RZ, 0xc0, !PT ;  /* 0x0000ffff131d7812 */ /* 0x000fe400078ec0ff */
[----:B------:R-:W-:Y:S02]  /*a8d00*/  LOP3.LUT R4, R4, 0xffff, RZ, 0xc0, !PT ;  /* 0x0000ffff04047812 */ /* 0x000fe400078ec0ff */
[----:B---3--:R-:W-:-:S02]  /*a8d10*/  PRMT R26, R26, 0x3340, R0 ;  /* 0x000033401a1a7816 */ /* 0x008fc40000000000 */
[----:B-1----:R-:W-:Y:S02]  /*a8d20*/  PRMT R23, R23, 0x3340, R0 ;  /* 0x0000334017177816 */ /* 0x002fe40000000000 */
[----:B------:R-:W-:Y:S02]  /*a8d30*/  PRMT R17, R17, 0x5410, R26 ;  /* 0x0000541011117816 */ /* 0x000fe4000000001a */
[----:B------:R-:W-:Y:S02]  /*a8d40*/  LOP3.LUT R26, R21, 0xffff, RZ, 0xc0, !PT ;  /* 0x0000ffff151a7812 */ /* 0x000fe400078ec0ff */
[----:B------:R-:W-:Y:S02]  /*a8d50*/  LOP3.LUT R21, R6, 0xffff, RZ, 0xc0, !PT ;  /* 0x0000ffff06157812 */ /* 0x000fe400078ec0ff */
[----:B------:R-:W-:Y:S02]  /*a8d60*/  PRMT R8, R8, 0x5410, R23 ;  /* 0x0000541008087816 */ /* 0x000fe40000000017 */
[----:B------:R-:W-:-:S02]  /*a8d70*/  PRMT R23, R5, 0x3340, R0 ;  /* 0x0000334005177816 */ /* 0x000fc40000000000 */
[----:B0-----:R-:W2:Y:S04]  /*a8d80*/  LDL.LU R5, [R1+0xec0] ;  /* 0x000ec00001057983 */ /* 0x001ea80000300800 */
[----:B------:R0:W-:Y:S04]  /*a8d90*/  STL [R1+0xb8], R20 ;  /* 0x0000b81401007387 */ /* 0x0001e80000100800 */
[----:B------:R1:W-:Y:S04]  /*a8da0*/  STL [R1+0xd4], R21 ;  /* 0x0000d41501007387 */ /* 0x0003e80000100800 */
[----:B------:R-:W2:Y:S01]  /*a8db0*/  LDL.LU R6, [R1+0xec4] ;  /* 0x000ec40001067983 */ /* 0x000ea20000300800 */
[----:B0-----:R-:W-:-:S03]  /*a8dc0*/  PRMT R20, R20, 0x3340, R22 ;  /* 0x0000334014147816 */ /* 0x001fc60000000016 */
[----:B------:R0:W-:Y:S01]  /*a8dd0*/  STL [R1+0x3a00], R0 ;  /* 0x003a000001007387 */ /* 0x0001e20000100800 */
[----:B-1----:R-:W-:-:S03]  /*a8de0*/  PRMT R21, R21, 0x3340, R0 ;  /* 0x0000334015157816 */ /* 0x002fc60000000000 */
[----:B------:R-:W-:Y:S04]  /*a8df0*/  STL [R1+0xb4], R22 ;  /* 0x0000b41601007387 */ /* 0x000fe80000100800 */
[----:B------:R-:W-:Y:S01]  /*a8e00*/  STL [R1+0xf8], R18 ;  /* 0x0000f81201007387 */ /* 0x000fe20000100800 */
[----:B0-----:R-:W-:Y:S02]  /*a8e10*/  PRMT R0, R20, 0x5410, R21 ;  /* 0x0000541014007816 */ /* 0x001fe40000000015 */
[----:B------:R-:W-:Y:S01]  /*a8e20*/  PRMT R20, R17, 0x4210, R18 ;  /* 0x0000421011147816 */ /* 0x000fe20000000012 */
[----:B------:R-:W-:Y:S01]  /*a8e30*/  STL [R1+0xf4], R16 ;  /* 0x0000f41001007387 */ /* 0x000fe20000100800 */
[----:B------:R-:W-:-:S03]  /*a8e40*/  PRMT R21, R8, 0x4210, R16 ;  /* 0x0000421008157816 */ /* 0x000fc60000000010 */
[----:B----4-:R-:W0:Y:S04]  /*a8e50*/  LDS.128 R16, [R25] ;  /* 0x0000000019107984 */ /* 0x010e280000000c00 */
[----:B------:R-:W-:Y:S04]  /*a8e60*/  STL [R1+0xf0], R4 ;  /* 0x0000f00401007387 */ /* 0x000fe80000100800 */
[----:B0-----:R-:W-:Y:S04]  /*a8e70*/  STL.64 [R1+0x270], R16 ;  /* 0x0002701001007387 */ /* 0x001fe80000100a00 */
[----:B------:R-:W-:Y:S04]  /*a8e80*/  STL.64 [R1+0x278], R18 ;  /* 0x0002781201007387 */ /* 0x000fe80000100a00 */
[----:B------:R-:W0:Y:S04]  /*a8e90*/  LDS.128 R16, [R25+0x400] ;  /* 0x0004000019107984 */ /* 0x000e280000000c00 */
[----:B0-----:R-:W-:Y:S04]  /*a8ea0*/  STL.64 [R1+0x260], R16 ;  /* 0x0002601001007387 */ /* 0x001fe80000100a00 */
[----:B------:R0:W-:Y:S04]  /*a8eb0*/  STL.64 [R1+0x268], R18 ;  /* 0x0002681201007387 */ /* 0x0001e80000100a00 */
[----:B0-----:R-:W3:Y:S04]  /*a8ec0*/  LDL.LU R19, [R1+0x3a24] ;  /* 0x003a240001137983 */ /* 0x001ee80000300800 */
[----:B------:R-:W4:Y:S01]  /*a8ed0*/  LDL.LU R16, [R1+0x3a20] ;  /* 0x003a200001107983 */ /* 0x000f220000300800 */
[----:B------:R-:W-:-:S03]  /*a8ee0*/  PRMT R2, R2, 0x3340, R26 ;  /* 0x0000334002027816 */ /* 0x000fc6000000001a */
[----:B------:R-:W4:Y:S01]  /*a8ef0*/  LDL.LU R27, [R1+0x238] ;  /* 0x00023800011b7983 */ /* 0x000f220000300800 */
[----:B------:R-:W-:Y:S02]  /*a8f00*/  PRMT R2, R2, 0x5410, R23 ;  /* 0x0000541002027816 */ /* 0x000fe40000000017 */
[----:B------:R-:W-:Y:S01]  /*a8f10*/  PRMT R23, R0, 0x4210, R29 ;  /* 0x0000421000177816 */ /* 0x000fe2000000001d */
[----:B------:R-:W-:Y:S01]  /*a8f20*/  STL [R1+0x39a0], R25 ;  /* 0x0039a01901007387 */ /* 0x000fe20000100800 */
[----:B------:R-:W-:Y:S01]  /*a8f30*/  PRMT R22, R2, 0x4210, R4 ;  /* 0x0000421002167816 */ /* 0x000fe20000000004 */
[----:B------:R-:W-:Y:S01]  /*a8f40*/  BAR.SYNC.DEFER_BLOCKING 0x0 ;  /* 0x0000000000007b1d */ /* 0x000fe20000010000 */
[----:B------:R-:W-:-:S05]  /*a8f50*/  IADD3 R4, P3, PT, R7, R13, RZ ;  /* 0x0000000d07047210 */ /* 0x000fca0007f7e0ff */
[----:B------:R-:W4:Y:S04]  /*a8f60*/  LDL.LU R2, [R1+0xecc] ;  /* 0x000ecc0001027983 */ /* 0x000f280000300800 */
[----:B------:R-:W4:Y:S04]  /*a8f70*/  LDL.LU R0, [R1+0xdd0] ;  /* 0x000dd00001007983 */ /* 0x000f280000300800 */
[----:B------:R-:W4:Y:S04]  /*a8f80*/  LDL.LU R8, [R1+0xdd4] ;  /* 0x000dd40001087983 */ /* 0x000f280000300800 */
[----:B------:R-:W4:Y:S01]  /*a8f90*/  LDL.LU R28, [R1+0xdd8] ;  /* 0x000dd800011c7983 */ /* 0x000f220000300800 */
[----:B--2---:R-:W-:Y:S01]  /*a8fa0*/  F2FP.SATFINITE.E5M2.F32.PACK_AB_MERGE_C R6, R6, R5, RZ ;  /* 0x000000050606723e */ /* 0x004fe200048060ff */
[----:B------:R-:W-:-:S02]  /*a8fb0*/  IMAD.X R5, R3, 0x1, R14, P3 ;  /* 0x0000000103057824 */ /* 0x000fc400018e060e */
[----:B---3--:R0:W-:Y:S04]  /*a8fc0*/  STSM.16.M88.4 [R19], R20 ;  /* 0x0000001413007844 */ /* 0x0081e80000000200 */
[----:B0-----:R-:W2:Y:S04]  /*a8fd0*/  LDL.LU R20, [R1+0xddc] ;  /* 0x000ddc0001147983 */ /* 0x001ea80000300800 */
[----:B------:R0:W-:Y:S04]  /*a8fe0*/  STL [R1+0x39d8], R26 ;  /* 0x0039d81a01007387 */ /* 0x0001e80000100800 */
[----:B0-----:R-:W3:Y:S04]  /*a8ff0*/  LDL.LU R26, [R1+0xec8] ;  /* 0x000ec800011a7983 */ /* 0x001ee80000300800 */
[----:B------:R-:W-:Y:S04]  /*a9000*/  STL [R1+0x39a4], R29 ;  /* 0x0039a41d01007387 */ /* 0x000fe80000100800 */
[----:B------:R-:W-:Y:S04]  /*a9010*/  STL.64 [R1+0x3a18], R12 ;  /* 0x003a180c01007387 */ /* 0x000fe80000100a00 */
[----:B------:R0:W-:Y:S04]  /*a9020*/  STL.64 [R1+0xf00], R4 ;  /* 0x000f000401007387 */ /* 0x0001e80000100a00 */
[----:B------:R-:W2:Y:S01]  /*a9030*/  LDL.LU R25, [R1+0xb04] ;  /* 0x000b040001197983 */ /* 0x000ea20000300800 */
[----:B0-----:R-:W-:-:S03]  /*a9040*/  IADD3 R4, P3, PT, R7, R15, RZ ;  /* 0x0000000f07047210 */ /* 0x001fc60007f7e0ff */
[----:B------:R0:W-:Y:S02]  /*a9050*/  STL.64 [R1+0x3a10], R14 ;  /* 0x003a100e01007387 */ /* 0x0001e40000100a00 */
[----:B----4-:R-:W-:Y:S02]  /*a9060*/  IMAD.X R5, R3, 0x1, R16, P3 ;  /* 0x0000000103057824 */ /* 0x010fe400018e0610 */
[----:B0-----:R-:W4:Y:S04]  /*a9070*/  LDL.LU R14, [R1+0xb00] ;  /* 0x000b0000010e7983 */ /* 0x001f280000300800 */
[----:B------:R-:W2:Y:S04]  /*a9080*/  LDL.LU R15, [R1+0xb08] ;  /* 0x000b0800010f7983 */ /* 0x000ea80000300800 */
[----:B------:R-:W2:Y:S04]  /*a9090*/  LDL.LU R21, [R1+0xb0c] ;  /* 0x000b0c0001157983 */ /* 0x000ea80000300800 */
[----:B------:R-:W2:Y:S04]  /*a90a0*/  LDL.LU R23, [R1+0xa14] ;  /* 0x000a140001177983 */ /* 0x000ea80000300800 */
[----:B------:R-:W-:Y:S04]  /*a90b0*/  STL.64 [R1+0xef8], R4 ;  /* 0x000ef80401007387 */ /* 0x000fe80000100a00 */
[----:B------:R-:W2:Y:S04]  /*a90c0*/  LDL.LU R22, [R1+0xa1c] ;  /* 0x000a1c0001167983 */ /* 0x000ea80000300800 */
[----:B------:R-:W2:Y:S04]  /*a90d0*/  LDL.LU R7, [R1+0x744] ;  /* 0x0007440001077983 */ /* 0x000ea80000300800 */
[----:B--2---:R0:W-:Y:S04]  /*a90e0*/  STL.64 [R1+0x39f8], R6 ;  /* 0x0039f80601007387 */ /* 0x0041e80000100a00 */
[----:B0-----:R-:W2:Y:S04]  /*a90f0*/  LDL.LU R6, [R1+0xa18] ;  /* 0x000a180001067983 */ /* 0x001ea80000300800 */
[----:B------:R-:W2:Y:S04]  /*a9100*/  LDL.LU R7, [R1+0x234] ;  /* 0x0002340001077983 */ /* 0x000ea80000300800 */
[----:B------:R-:W2:Y:S04]  /*a9110*/  LDL.LU R3, [R1+0x74c] ;  /* 0x00074c0001037983 */ /* 0x000ea80000300800 */
[----:B------:R-:W2:Y:S04]  /*a9120*/  LDL.LU R29, [R1+0x650] ;  /* 0x00065000011d7983 */ /* 0x000ea80000300800 */
[----:B------:R-:W2:Y:S01]  /*a9130*/  LDL.LU R17, [R1+0x654] ;  /* 0x0006540001117983 */ /* 0x000ea20000300800 */
[----:B------:R-:W-:-:S03]  /*a9140*/  F2FP.SATFINITE.E5M2.F32.PACK_AB_MERGE_C R8, R8, R0, RZ ;  /* 0x000000000808723e */ /* 0x000fc600048060ff */
[----:B--2---:R0:W-:Y:S04]  /*a9150*/  STL.64 [R1+0x3a08], R16 ;  /* 0x003a081001007387 */ /* 0x0041e80000100a00 */
[----:B0-----:R-:W2:Y:S04]  /*a9160*/  LDL.LU R17, [R1+0xa10] ;  /* 0x000a100001117983 */ /* 0x001ea80000300800 */
[----:B------:R-:W2:Y:S01]  /*a9170*/  LDL.LU R18, [R1+0x65c] ;  /* 0x00065c0001127983 */ /* 0x000ea20000300800 */
[----:B------:R-:W-:Y:S02]  /*a9180*/  SHF.R.S32.HI R0, RZ, 0x1f, R7 ;  /* 0x0000001fff007819 */ /* 0x000fe40000011407 */
[----:B------:R-:W-:-:S02]  /*a9190*/  IADD3 R12, P3, PT, R7, R9, RZ ;  /* 0x00000009070c7210 */ /* 0x000fc40007f7e0ff */
[----:B---3--:R-:W-:-:S03]  /*a91a0*/  F2FP.SATFINITE.E5M2.F32.PACK_AB_MERGE_C R2, R2, R26, RZ ;  /* 0x0000001a0202723e */ /* 0x008fc600048060ff */
[----:B------:R-:W-:Y:S01]  /*a91b0*/  IMAD.X R13, R0, 0x1, R10, P3 ;  /* 0x00000001000d7824 */ /* 0x000fe200018e060a */
[----:B------:R-:W-:Y:S01]  /*a91c0*/  F2FP.SATFINITE.E5M2.F32.PACK_AB_MERGE_C R20, R20, R28, RZ ;  /* 0x0000001c1414723e */ /* 0x000fe200048060ff */
[----:B--2---:R0:W-:Y:S04]  /*a91d0*/  STL.64 [R1+0x39f0], R18 ;  /* 0x0039f01201007387 */ /* 0x0041e80000100a00 */
[----:B0-----:R-:W2:Y:S04]  /*a91e0*/  LDL.LU R18, [R1+0x740] ;  /* 0x0007400001127983 */ /* 0x001ea80000300800 */
[----:B------:R-:W3:Y:S04]  /*a91f0*/  LDL.LU R19, [R1+0x748] ;  /* 0x0007480001137983 */ /* 0x000ee80000300800 */
[----:B------:R-:W2:Y:S04]  /*a9200*/  LDL.LU R5, [R1+0x3b4] ;  /* 0x0003b40001057983 */ /* 0x000ea80000300800 */
[----:B------:R-:W2:Y:S04]  /*a9210*/  LDL.LU R4, [R1+0x3bc] ;  /* 0x0003bc0001047983 */ /* 0x000ea80000300800 */
[----:B------:R-:W2:Y:S04]  /*a9220*/  LDL.LU R24, [R1+0x114] ;  /* 0x0001140001187983 */ /* 0x000ea80000300800 */
[----:B------:R-:W3:Y:S04]  /*a9230*/  LDL.LU R26, [R1+0x118] ;  /* 0x00011800011a7983 */ /* 0x000ee80000300800 */
[----:B------:R-:W3:Y:S04]  /*a9240*/  LDL.LU R28, [R1+0x11c] ;  /* 0x00011c00011c7983 */ /* 0x000ee80000300800 */
[----:B------:R0:W-:Y:S04]  /*a9250*/  STL.64 [R1+0xef0], R12 ;  /* 0x000ef00c01007387 */ /* 0x0001e80000100a00 */
[----:B0-----:R-:W3:Y:S01]  /*a9260*/  LDL.LU.64 R12, [R1+0x3a18] ;  /* 0x003a1800010c7983 */ /* 0x001ee20000300a00 */
[----:B----4-:R-:W-:-:S02]  /*a9270*/  F2FP.SATFINITE.E5M2.F32.PACK_AB_MERGE_C R25, R25, R14, RZ ;  /* 0x0000000e1919723e */ /* 0x010fc400048060ff */
[----:B------:R-:W-:Y:S02]  /*a9280*/  IADD3 R14, P3, PT, R7, R11, RZ ;  /* 0x0000000b070e7210 */ /* 0x000fe40007f7e0ff */
[----:B------:R-:W-:Y:S01]  /*a9290*/  F2FP.SATFINITE.E5M2.F32.PACK_AB_MERGE_C R21, R21, R15, RZ ;  /* 0x0000000f1515723e */ /* 0x000fe200048060ff */
[----:B--2---:R0:W-:Y:S04]  /*a92a0*/  STL.64 [R1+0x39e8], R24 ;  /* 0x0039e81801007387 */ /* 0x0041e80000100a00 */
[----:B0-----:R-:W2:Y:S04]  /*a92b0*/  LDL.LU R24, [R1+0x658] ;  /* 0x0006580001187983 */ /* 0x001ea80000300800 */
[----:B------:R-:W4:Y:S01]  /*a92c0*/  LDL.LU R25, [R1+0x3b0] ;  /* 0x0003b00001197983 */ /* 0x000f220000300800 */
[----:B---3--:R-:W-:-:S05]  /*a92d0*/  IMAD.X R15, R0, 0x1, R12, P3 ;  /* 0x00000001000f7824 */ /* 0x008fca00018e060c */
[----:B------:R0:W-:Y:S04]  /*a92e0*/  STL.64 [R1+0xee8], R14 ;  /* 0x000ee80e01007387 */ /* 0x0001e80000100a00 */
[----:B0-----:R-:W3:Y:S01]  /*a92f0*/  LDL.LU.64 R14, [R1+0x3a10] ;  /* 0x003a1000010e7983 */ /* 0x001ee20000300a00 */
[----:B------:R-:W-:Y:S02]  /*a9300*/  IADD3 R16, P3, PT, R7, R13, RZ ;  /* 0x0000000d07107210 */ /* 0x000fe40007f7e0ff */
[----:B------:R-:W-:Y:S02]  /*a9310*/  F2FP.SATFINITE.E5M2.F32.PACK_AB_MERGE_C R23, R23, R17, RZ ;  /* 0x000000111717723e */ /* 0x000fe400048060ff */
[----:B------:R-:W-:-:S05]  /*a9320*/  F2FP.SATFINITE.E5M2.F32.PACK_AB_MERGE_C R22, R22, R6, RZ ;  /* 0x000000061616723e */ /* 0x000fca00048060ff */
[----:B------:R0:W-:Y:S04]  /*a9330*/  STL.64 [R1+0x39e0], R22 ;  /* 0x0039e01601007387 */ /* 0x0001e80000100a00 */
[----:B0-----:R-:W2:Y:S04]  /*a9340*/  LDL.LU R22, [R1+0x3b8] ;  /* 0x0003b80001167983 */ /* 0x001ea80000300800 */
[----:B------:R-:W2:Y:S01]  /*a9350*/  LDL.LU R23, [R1+0x110] ;  /* 0x0001100001177983 */ /* 0x000ea20000300800 */
[----:B---3--:R-:W-:-:S05]  /*a9360*/  IMAD.X R17, R0, 0x1, R14, P3 ;  /* 0x0000000100117824 */ /* 0x008fca00018e060e */
[----:B------:R0:W-:Y:S04]  /*a9370*/  STL.64 [R1+0xee0], R16 ;  /* 0x000ee01001007387 */ /* 0x0001e80000100a00 */
[----:B0-----:R-:W3:Y:S01]  /*a9380*/  LDL.LU.64 R16, [R1+0x3a08] ;  /* 0x003a080001107983 */ /* 0x001ee20000300a00 */
[----:B------:R-:W-:-:S05]  /*a9390*/  IADD3 R6, P3, PT, R7, R15, RZ ;  /* 0x0000000f07067210 */ /* 0x000fca0007f7e0ff */
[----:B---3--:R-:W-:Y:S02]  /*a93a0*/  IMAD.X R7, R0, 0x1, R16, P3 ;  /* 0x0000000100077824 */ /* 0x008fe400018e0610 */
[----:B------:R-:W3:Y:S04]  /*a93b0*/  LDL.LU R0, [R1+0x3a00] ;  /* 0x003a000001007983 */ /* 0x000ee80000300800 */
[----:B------:R0:W-:Y:S04]  /*a93c0*/  STL.64 [R1+0xed8], R6 ;  /* 0x000ed80601007387 */ /* 0x0001e80000100a00 */
[----:B0-----:R-:W2:Y:S01]  /*a93d0*/  LDL.LU.64 R6, [R1+0x39f8] ;  /* 0x0039f80001067983 */ /* 0x001ea20000300a00 */
[----:B------:R-:W-:-:S02]  /*a93e0*/  F2FP.SATFINITE.E5M2.F32.PACK_AB_MERGE_C R17, R17, R29, RZ ;  /* 0x0000001d1111723e */ /* 0x000fc400048060ff */
[----:B------:R-:W-:Y:S02]  /*a93f0*/  SHF.R.S32.HI R29, RZ, 0x1f, R27 ;  /* 0x0000001fff1d7819 */ /* 0x000fe4000001141b */
[----:B------:R-:W-:Y:S02]  /*a9400*/  F2FP.SATFINITE.E5M2.F32.PACK_AB_MERGE_C R3, R3, R19, RZ ;  /* 0x000000130303723e */ /* 0x000fe400048060ff */
[----:B--2---:R-:W-:Y:S02]  /*a9410*/  F2FP.SATFINITE.E5M2.F32.PACK_AB_MERGE_C R7, R7, R18, RZ ;  /* 0x000000120707723e */ /* 0x004fe400048060ff */
[----:B------:R-:W-:-:S05]  /*a9420*/  IADD3 R18, P3, PT, R27, R9, RZ ;  /* 0x000000091b127210 */ /* 0x000fca0007f7e0ff */
[----:B------:R-:W-:-:S05]  /*a9430*/  IMAD.X R19, R29, 0x1, R10, P3 ;  /* 0x000000011d137824 */ /* 0x000fca00018e060a */
[----:B------:R0:W-:Y:S04]  /*a9440*/  STL.64 [R1+0xe30], R18 ;  /* 0x000e301201007387 */ /* 0x0001e80000100a00 */
[----:B0-----:R-:W2:Y:S01]  /*a9450*/  LDL.LU.64 R18, [R1+0x39f0] ;  /* 0x0039f00001127983 */ /* 0x001ea20000300a00 */
[----:B----4-:R-:W-:Y:S02]  /*a9460*/  F2FP.SATFINITE.E5M2.F32.PACK_AB_MERGE_C R5, R5, R25, RZ ;  /* 0x000000190505723e */ /* 0x010fe400048060ff */
[----:B--2---:R-:W-:Y:S02]  /*a9470*/  F2FP.SATFINITE.E5M2.F32.PACK_AB_MERGE_C R18, R18, R24, RZ ;  /* 0x000000181212723e */ /* 0x004fe400048060ff */
[----:B------:R-:W-:-:S05]  /*a9480*/  IADD3 R24, P3, PT, R27, R11, RZ ;  /* 0x0000000b1b187210 */ /* 0x000fca0007f7e0ff */
[----:B------:R-:W-:-:S05]  /*a9490*/  IMAD.X R25, R29, 0x1, R12, P3 ;  /* 0x000000011d197824 */ /* 0x000fca00018e060c */
[----:B------:R0:W-:Y:S04]  /*a94a0*/  STL.64 [R1+0xe18], R24 ;  /* 0x000e181801007387 */ /* 0x0001e80000100a00 */
[----:B0-----:R-:W2:Y:S01]  /*a94b0*/  LDL.LU.64 R24, [R1+0x39e8] ;  /* 0x0039e80001187983 */ /* 0x001ea20000300a00 */
[----:B------:R-:W-:Y:S02]  /*a94c0*/  F2FP.SATFINITE.E5M2.F32.PACK_AB_MERGE_C R4, R4, R22, RZ ;  /* 0x000000160404723e */ /* 0x000fe400048060ff */
[----:B------:R-:W-:Y:S02]  /*a94d0*/  IADD3 R22, P3, PT, R27, R13, RZ ;  /* 0x0000000d1b167210 */ /* 0x000fe40007f7e0ff */
[----:B--2---:R-:W-:-:S03]  /*a94e0*/  F2FP.SATFINITE.E5M2.F32.PACK_AB_MERGE_C R24, R24, R23, RZ ;  /* 0x000000171818723e */ /* 0x004fc600048060ff */
[----:B------:R-:W-:-:S05]  /*a94f0*/  IMAD.X R23, R29, 0x1, R14, P3 ;  /* 0x000000011d177824 */ /* 0x000fca00018e060e */
[----:B------:R0:W-:Y:S02]  /*a9500*/  STL.64 [R1+0xde0], R22 ;  /* 0x000de01601007387 */ /* 0x0001e40000100a00 */
[----:B0-----:R-:W-:Y:S02]  /*a9510*/  IADD3 R22, P3, PT, R27, R15, RZ ;  /* 0x0000000f1b167210 */ /* 0x001fe40007f7e0ff */
[----:B------:R-:W2:Y:S03]  /*a9520*/  LDL R27, [R1+0x23c] ;  /* 0x00023c00011b7983 */ /* 0x000ea60000100800 */
[----:B------:R-:W-:Y:S01]  /*a9530*/  IMAD.X R23, R29, 0x1, R16, P3 ;  /* 0x000000011d177824 */ /* 0x000fe200018e0610 */
[----:B------:R-:W-:Y:S04]  /*a9540*/  STL.64 [R1+0x39d0], R14 ;  /* 0x0039d00e01007387 */ /* 0x000fe80000100a00 */
[----:B------:R-:W-:Y:S04]  /*a9550*/  STL.64 [R1+0x39c8], R12 ;  /* 0x0039c80c01007387 */ /* 0x000fe80000100a00 */
[----:B------:R0:W-:Y:S04]  /*a9560*/  STL.64 [R1+0xdd8], R22 ;  /* 0x000dd81601007387 */ /* 0x0001e80000100a00 */
[----:B0-----:R-:W4:Y:S01]  /*a9570*/  LDL.LU.64 R22, [R1+0x39e0] ;  /* 0x0039e00001167983 */ /* 0x001f220000300a00 */
[----:B------:R-:W-:-:S02]  /*a9580*/  F2FP.SATFINITE.E5M2.F32.PACK_AB_MERGE_C R15, R28, R26, RZ ;  /* 0x0000001a1c0f723e */ /* 0x000fc400048060ff */
[----:B------:R-:W-:Y:S02]  /*a9590*/  LOP3.LUT R6, R6, 0xffff, RZ, 0xc0, !PT ;  /* 0x0000ffff06067812 */ /* 0x000fe400078ec0ff */
[----:B------:R-:W-:Y:S02]  /*a95a0*/  LOP3.LUT R7, R7, 0xffff, RZ, 0xc0, !PT ;  /* 0x0000ffff07077812 */ /* 0x000fe400078ec0ff */
[----:B------:R-:W-:Y:S02]  /*a95b0*/  LOP3.LUT R28, R25, 0xffff, RZ, 0xc0, !PT ;  /* 0x0000ffff191c7812 */ /* 0x000fe400078ec0ff */
[----:B---3--:R-:W-:Y:S02]  /*a95c0*/  PRMT R13, R7, 0x3340, R0 ;  /* 0x00003340070d7816 */ /* 0x008fe40000000000 */
[----:B------:R-:W-:Y:S02]  /*a95d0*/  PRMT R12, R6, 0x3340, R28 ;  /* 0x00003340060c7816 */ /* 0x000fe4000000001c */
[----:B------:R-:W-:-:S02]  /*a95e0*/  LOP3.LUT R2, R2, 0xffff, RZ, 0xc0, !PT ;  /* 0x0000ffff02027812 */ /* 0x000fc400078ec0ff */
[----:B------:R-:W-:Y:S02]  /*a95f0*/  LOP3.LUT R3, R3, 0xffff, RZ, 0xc0, !PT ;  /* 0x0000ffff03037812 */ /* 0x000fe400078ec0ff */
[----:B------:R-:W-:Y:S02]  /*a9600*/  LOP3.LUT R21, R21, 0xffff, RZ, 0xc0, !PT ;  /* 0x0000ffff15157812 */ /* 0x000fe400078ec0ff */
[----:B------:R-:W-:Y:S02]  /*a9610*/  PRMT R12, R12, 0x5410, R13 ;  /* 0x000054100c0c7816 */ /* 0x000fe4000000000d */
[----:B------:R-:W-:Y:S02]  /*a9620*/  PRMT R14, R3, 0x3340, R0 ;  /* 0x00003340030e7816 */ /* 0x000fe40000000000 */
[----:B------:R-:W-:Y:S02]  /*a9630*/  PRMT R13, R2, 0x3340, R21 ;  /* 0x00003340020d7816 */ /* 0x000fe40000000015 */
[----:B------:R-:W-:-:S02]  /*a9640*/  LOP3.LUT R8, R8, 0xffff, RZ, 0xc0, !PT ;  /* 0x0000ffff08087812 */ /* 0x000fc400078ec0ff */
[----:B------:R-:W-:Y:S01]  /*a9650*/  LOP3.LUT R17, R17, 0xffff, RZ, 0xc0, !PT ;  /* 0x0000ffff11117812 */ /* 0x000fe200078ec0ff */
[----:B------:R0:W-:Y:S01]  /*a9660*/  STL [R1+0x39b0], R3 ;  /* 0x0039b00301007387 */ /* 0x0001e20000100800 */
[----:B------:R-:W-:Y:S02]  /*a9670*/  PRMT R13, R13, 0x5410, R14 ;  /* 0x000054100d0d7816 */ /* 0x000fe4000000000e */
[----:B------:R-:W-:Y:S01]  /*a9680*/  PRMT R14, R17, 0x3340, R0 ;  /* 0x00003340110e7816 */ /* 0x000fe20000000000 */
[----:B------:R-:W3:Y:S01]  /*a9690*/  LDL.LU R25, [R1+0x6c] ;  /* 0x00006c0001197983 */ /* 0x000ee20000300800 */
[----:B------:R-:W-:Y:S02]  /*a96a0*/  LOP3.LUT R20, R20, 0xffff, RZ, 0xc0, !PT ;  /* 0x0000ffff14147812 */ /* 0x000fe400078ec0ff */
[----:B------:R-:W-:-:S04]  /*a96b0*/  LOP3.LUT R18, R18, 0xffff, RZ, 0xc0, !PT ;  /* 0x0000ffff12127812 */ /* 0x000fc800078ec0ff */
[----:B------:R-:W-:Y:S02]  /*a96c0*/  PRMT R26, R18, 0x3340, R0 ;  /* 0x00003340121a7816 */ /* 0x000fe40000000000 */
[----:B------:R-:W-:Y:S02]  /*a96d0*/  LOP3.LUT R5, R5, 0xffff, RZ, 0xc0, !PT ;  /* 0x0000ffff05057812 */ /* 0x000fe400078ec0ff */
[----:B------:R-:W-:Y:S02]  /*a96e0*/  LOP3.LUT R4, R4, 0xffff, RZ, 0xc0, !PT ;  /* 0x0000ffff04047812 */ /* 0x000fe400078ec0ff */
[----:B------:R-:W-:Y:S02]  /*a96f0*/  PRMT R12, R12, 0x4210, R5 ;  /* 0x000042100c0c7816 */ /* 0x000fe40000000005 */
[----:B------:R-:W-:Y:S02]  /*a9700*/  PRMT R13, R13, 0x4210, R4 ;  /* 0x000042100d0d7816 */ /* 0x000fe40000000004 */
[----:B--2---:R-:W-:-:S02]  /*a9710*/  SHF.R.S32.HI R29, RZ, 0x1f, R27 ;  /* 0x0000001fff1d7819 */ /* 0x004fc4000001141b */
[----:B----4-:R-:W-:Y:S02]  /*a9720*/  LOP3.LUT R23, R23, 0xffff, RZ, 0xc0, !PT ;  /* 0x0000ffff17177812 */ /* 0x010fe400078ec0ff */
[----:B------:R-:W-:Y:S02]  /*a9730*/  LOP3.LUT R22, R22, 0xffff, RZ, 0xc0, !PT ;  /* 0x0000ffff16167812 */ /* 0x000fe400078ec0ff */
[----:B0-----:R-:W-:-:S04]  /*a9740*/  PRMT R3, R8, 0x3340, R23 ;  /* 0x0000334008037816 */ /* 0x001fc80000000017 */
[----:B------:R-:W-:Y:S02]  /*a9750*/  PRMT R14, R3, 0x5410, R14 ;  /* 0x00005410030e7816 */ /* 0x000fe4000000000e */
[----:B------:R-:W-:-:S04]  /*a9760*/  PRMT R3, R20, 0x3340, R22 ;  /* 0x0000334014037816 */ /* 0x000fc80000000016 */
[----:B------:R-:W-:Y:S02]  /*a9770*/  PRMT R3, R3, 0x5410, R26 ;  /* 0x0000541003037816 */ /* 0x000fe4000000001a */
[----:B------:R-:W-:Y:S01]  /*a9780*/  IADD3 R26, P3, PT, R27, R9, RZ ;  /* 0x000000091b1a7210 */ /* 0x000fe20007f7e0ff */
[----:B------:R-:W-:Y:S04]  /*a9790*/  STL [R1+0x8], R29 ;  /* 0x0000081d01007387 */ /* 0x000fe80000100800 */
[----:B------:R-:W-:-:S05]  /*a97a0*/  IMAD.X R27, R29, 0x1, R10, P3 ;  /* 0x000000011d1b7824 */ /* 0x000fca00018e060a */
[----:B------:R0:W-:Y:S02]  /*a97b0*/  STL.64 [R1+0xd30], R26 ;  /* 0x000d301a01007387 */ /* 0x0001e40000100a00 */
[----:B0-----:R-:W-:Y:S02]  /*a97c0*/  LOP3.LUT R27, R24, 0xffff, RZ, 0xc0, !PT ;  /* 0x0000ffff181b7812 */ /* 0x001fe400078ec0ff */
[----:B------:R-:W2:Y:S01]  /*a97d0*/  LDL.LU R26, [R1+0x39d8] ;  /* 0x0039d800011a7983 */ /* 0x000ea20000300800 */
[----:B------:R-:W-:Y:S02]  /*a97e0*/  LOP3.LUT R24, R15, 0xffff, RZ, 0xc0, !PT ;  /* 0x0000ffff0f187812 */ /* 0x000fe400078ec0ff */
[----:B------:R-:W-:Y:S02]  /*a97f0*/  PRMT R14, R14, 0x4210, R27 ;  /* 0x000042100e0e7816 */ /* 0x000fe4000000001b */
[----:B------:R-:W-:-:S05]  /*a9800*/  PRMT R15, R3, 0x4210, R24 ;  /* 0x00004210030f7816 */ /* 0x000fca0000000018 */
[----:B------:R0:W-:Y:S04]  /*a9810*/  STSM.16.M88.4 [R19+0x200], R12 ;  /* 0x0002000c13007844 */ /* 0x0001e80000000200 */
[----:B0-----:R-:W4:Y:S04]  /*a9820*/  LDL.LU.64 R14, [R1+0x39d0] ;  /* 0x0039d000010e7983 */ /* 0x001f280000300a00 */
[----:B------:R-:W2:Y:S04]  /*a9830*/  LDL.LU.64 R12, [R1+0x39c8] ;  /* 0x0039c800010c7983 */ /* 0x000ea80000300a00 */
[----:B------:R-:W2:Y:S04]  /*a9840*/  LDL.LU R29, [R1+0xbc] ;  /* 0x0000bc00011d7983 */ /* 0x000ea80000300800 */
[----:B------:R-:W2:Y:S04]  /*a9850*/  LDL.LU R3, [R1+0x94] ;  /* 0x0000940001037983 */ /* 0x000ea80000300800 */
[----:B------:R0:W-:Y:S04]  /*a9860*/  STL.64 [R1+0x39a8], R18 ;  /* 0x0039a81201007387 */ /* 0x0001e80000100a00 */
[----:B0-----:R-:W2:Y:S04]  /*a9870*/  LDL.LU R18, [R1+0x23c] ;  /* 0x00023c0001127983 */ /* 0x001ea80000300800 */
[----:B------:R-:W3:Y:S04]  /*a9880*/  LDL.LU R19, [R1+0x240] ;  /* 0x0002400001137983 */ /* 0x000ee80000300800 */
[----:B------:R0:W-:Y:S04]  /*a9890*/  STL.64 [R1+0x3990], R6 ;  /* 0x0039900601007387 */ /* 0x0001e80000100a00 */
[----:B0-----:R-:W3:Y:S04]  /*a98a0*/  LDL.LU R7, [R1+0x90] ;  /* 0x0000900001077983 */ /* 0x001ee80000300800 */
[----:B------:R-:W4:Y:S04]  /*a98b0*/  LDL.LU R6, [R1+0xd8] ;  /* 0x0000d80001067983 */ /* 0x000f280000300800 */
[----:B------:R0:W-:Y:S04]  /*a98c0*/  STL.64 [R1+0x3988], R4 ;  /* 0x0039880401007387 */ /* 0x0001e80000100a00 */
[----:B0-----:R-:W4:Y:S04]  /*a98d0*/  LDL.LU R5, [R1+0x70] ;  /* 0x0000700001057983 */ /* 0x001f280000300800 */
[----:B------:R-:W4:Y:S04]  /*a98e0*/  LDL.LU R4, [R1+0x98] ;  /* 0x0000980001047983 */ /* 0x000f280000300800 */
[----:B------:R0:W-:Y:S04]  /*a98f0*/  STL.64 [R1+0x3980], R22 ;  /* 0x0039801601007387 */ /* 0x0001e80000100a00 */
[----:B0-----:R-:W4:Y:S04]  /*a9900*/  LDL.LU R23, [R1+0x8] ;  /* 0x0000080001177983 */ /* 0x001f280000300800 */
[----:B------:R2:W-:Y:S01]  /*a9910*/  STL.64 [R1+0x3998], R20 ;  /* 0x0039981401007387 */ /* 0x0005e20000100a00 */
[----:B------:R-:W-:Y:S01]  /*a9920*/  BAR.SYNC.DEFER_BLOCKING 0x0 ;  /* 0x0000000000007b1d */ /* 0x000fe20000010000 */
[----:B--2---:R-:W-:-:S02]  /*a9930*/  IADD3 R20, P3, PT, R18, R11, RZ ;  /* 0x0000000b12147210 */ /* 0x004fc40007f7e0ff */
[----:B---3--:R-:W-:-:S04]  /*a9940*/  SHF.R.U32.HI R7, RZ, 0x8, R7 ;  /* 0x00000008ff077819 */ /* 0x008fc80000011607 */
[----:B------:R-:W-:Y:S01]  /*a9950*/  LOP3.LUT R22, R7, 0xffff, RZ, 0xc0, !PT ;  /* 0x0000ffff07167812 */ /* 0x000fe200078ec0ff */
[----:B----4-:R-:W-:-:S05]  /*a9960*/  IMAD.X R21, R23, 0x1, R12, P3 ;  /* 0x0000000117157824 */ /* 0x010fca00018e060c */
[----:B------:R0:W-:Y:S04]  /*a9970*/  STL.64 [R1+0xd08], R20 ;  /* 0x000d081401007387 */ /* 0x0001e80000100a00 */
[----:B------:R-:W2:Y:S01]  /*a9980*/  LDL.LU R7, [R1+0xd0] ;  /* 0x0000d00001077983 */ /* 0x000ea20000300800 */
[----:B0-----:R-:W-:-:S03]  /*a9990*/  SHF.R.U32.HI R21, RZ, 0x8, R25 ;  /* 0x00000008ff157819 */ /* 0x001fc60000011619 */
[----:B------:R-:W3:Y:S04]  /*a99a0*/  LDL.LU R20, [R1+0xb8] ;  /* 0x0000b80001147983 */ /* 0x000ee80000300800 */
[----:B------:R-:W4:Y:S01]  /*a99b0*/  LDL.LU R25, [R1+0xb4] ;  /* 0x0000b40001197983 */ /* 0x000f220000300800 */
[----:B------:R-:W-:Y:S02]  /*a99c0*/  SHF.R.U32.HI R5, RZ, 0x8, R5 ;  /* 0x00000008ff057819 */ /* 0x000fe40000011605 */
[----:B------:R-:W-:Y:S02]  /*a99d0*/  SHF.R.U32.HI R4, RZ, 0x8, R4 ;  /* 0x00000008ff047819 */ /* 0x000fe40000011604 */
[----:B------:R-:W-:Y:S02]  /*a99e0*/  LOP3.LUT R5, R5, 0xffff, RZ, 0xc0, !PT ;  /* 0x0000ffff05057812 */ /* 0x000fe400078ec0ff */
[----:B------:R-:W-:-:S02]  /*a99f0*/  LOP3.LUT R4, R4, 0xffff, RZ, 0xc0, !PT ;  /* 0x0000ffff04047812 */ /* 0x000fc400078ec0ff */
[----:B------:R-:W-:Y:S02]  /*a9a00*/  LOP3.LUT R21, R21, 0xffff, RZ, 0xc0, !PT ;  /* 0x0000ffff15157812 */ /* 0x000fe400078ec0ff */
[----:B------:R-:W-:Y:S02]  /*a9a10*/  PRMT R4, R4, 0x3340, R22 ;  /* 0x0000334004047816 */ /* 0x000fe40000000016 */
[----:B------:R-:W-:-:S05]  /*a9a20*/  PRMT R5, R5, 0x3340, R21 ;  /* 0x0000334005057816 */ /* 0x000fca0000000015 */
[----:B------:R0:W-:Y:S02]  /*a9a30*/  STL.64 [R1+0x39c0], R4 ;  /* 0x0039c00401007387 */ /* 0x0001e40000100a00 */
[----:B0-----:R-:W-:-:S05]  /*a9a40*/  IADD3 R4, P3, PT, R18, R13, RZ ;  /* 0x0000000d12047210 */ /* 0x001fca0007f7e0ff */
[----:B------:R-:W-:-:S05]  /*a9a50*/  IMAD.X R5, R23, 0x1, R14, P3 ;  /* 0x0000000117057824 */ /* 0x000fca00018e060e */
[----:B------:R0:W-:Y:S02]  /*a9a60*/  STL.64 [R1+0xd28], R4 ;  /* 0x000d280401007387 */ /* 0x0001e40000100a00 */
[----:B0-----:R-:W-:Y:S02]  /*a9a70*/  IADD3 R4, P3, PT, R18, R15, RZ ;  /* 0x0000000f12047210 */ /* 0x001fe40007f7e0ff */
[----:B------:R-:W4:Y:S03]  /*a9a80*/  LDL.LU R18, [R1+0xd4] ;  /* 0x0000d40001127983 */ /* 0x000f260000300800 */
[----:B------:R-:W-:Y:S01]  /*a9a90*/  IMAD.X R5, R23, 0x1, R16, P3 ;  /* 0x0000000117057824 */ /* 0x000fe200018e0610 */
[----:B------:R-:W-:Y:S04]  /*a9aa0*/  STL.64 [R1+0x39b8], R16 ;  /* 0x0039b81001007387 */ /* 0x000fe80000100a00 */
[----:B------:R0:W-:Y:S01]  /*a9ab0*/  STL.64 [R1+0xd20], R4 ;  /* 0x000d200401007387 */ /* 0x0001e20000100a00 */
[----:B------:R-:W-:-:S03]  /*a9ac0*/  SHF.R.U32.HI R3, RZ, 0x8, R3 ;  /* 0x00000008ff037819 */ /* 0x000fc60000011603 */
[----:B------:R-:W4:Y:S01]  /*a9ad0*/  LDL.LU R21, [R1+0xf8] ;  /* 0x0000f80001157983 */ /* 0x000f220000300800 */
[----:B0-----:R-:W-:-:S03]  /*a9ae0*/  SHF.R.U32.HI R4, RZ, 0x8, R29 ;  /* 0x00000008ff047819 */ /* 0x001fc6000001161d */
[----:B------:R-:W4:Y:S01]  /*a9af0*/  LDL.LU R22, [R1+0xf4] ;  /* 0x0000f40001167983 */ /* 0x000f220000300800 */
[----:B------:R-:W-:-:S03]  /*a9b00*/  LOP3.LUT R4, R4, 0xffff, RZ, 0xc0, !PT ;  /* 0x0000ffff04047812 */ /* 0x000fc600078ec0ff */
[----:B------:R-:W4:Y:S01]  /*a9b10*/  LDL.LU R23, [R1+0xf0] ;  /* 0x0000f00001177983 */ /* 0x000f220000300800 */
[----:B------:R-:W-:Y:S02]  /*a9b20*/  PRMT R29, R4, 0x3340, R0 ;  /* 0x00003340041d7816 */ /* 0x000fe40000000000 */
[----:B------:R-:W-:Y:S02]  /*a9b30*/  SHF.R.U32.HI R4, RZ, 0x8, R26 ;  /* 0x00000008ff047819 */ /* 0x000fe4000001161a */
[----:B------:R-:W-:Y:S01]  /*a9b40*/  LOP3.LUT R3, R3, 0xffff, RZ, 0xc0, !PT ;  /* 0x0000ffff03037812 */ /* 0x000fe200078ec0ff */
[----:B------:R-:W4:Y:S01]  /*a9b50*/  LDL.LU R26, [R1+0xc60] ;  /* 0x000c6000011a7983 */ /* 0x000f220000300800 */
[----:B------:R-:W-:Y:S02]  /*a9b60*/  LOP3.LUT R4, R4, 0xffff, RZ, 0xc0, !PT ;  /* 0x0000ffff04047812 */ /* 0x000fe400078ec0ff */
[----:B------:R-:W-:Y:S02]  /*a9b70*/  SHF.R.U32.HI R5, RZ, 0x8, R6 ;  /* 0x00000008ff057819 */ /* 0x000fe40000011606 */
[----:B------:R-:W-:-:S02]  /*a9b80*/  PRMT R6, R3, 0x3340, R4 ;  /* 0x0000334003067816 */ /* 0x000fc40000000004 */
[----:B------:R-:W-:Y:S02]  /*a9b90*/  LOP3.LUT R5, R5, 0xffff, RZ, 0xc0, !PT ;  /* 0x0000ffff05057812 */ /* 0x000fe400078ec0ff */
[----:B------:R-:W-:Y:S02]  /*a9ba0*/  SHF.R.S32.HI R3, RZ, 0x1f, R19 ;  /* 0x0000001fff037819 */ /* 0x000fe40000011413 */
[----:B------:R-:W-:Y:S02]  /*a9bb0*/  IADD3 R4, P3, PT, R19, R9, RZ ;  /* 0x0000000913047210 */ /* 0x000fe40007f7e0ff */
[----:B------:R-:W-:-:S03]  /*a9bc0*/  PRMT R16, R5, 0x3340, R0 ;  /* 0x0000334005107816 */ /* 0x000fc60000000000 */
[----:B------:R-:W-:-:S05]  /*a9bd0*/  IMAD.X R5, R3, 0x1, R10, P3 ;  /* 0x0000000103057824 */ /* 0x000fca00018e060a */
[----:B------:R3:W-:Y:S01]  /*a9be0*/  STL.64 [R1+0xd18], R4 ;  /* 0x000d180401007387 */ /* 0x0007e20000100a00 */
[----:B--2---:R-:W-:-:S04]  /*a9bf0*/  SHF.R.U32.HI R7, RZ, 0x8, R7 ;  /* 0x00000008ff077819 */ /* 0x004fc80000011607 */
[----:B------:R-:W-:Y:S02]  /*a9c00*/  LOP3.LUT R7, R7, 0xffff, RZ, 0xc0, !PT ;  /* 0x0000ffff07077812 */ /* 0x000fe400078ec0ff */
[----:B---3--:R-:W-:Y:S02]  /*a9c10*/  SHF.R.U32.HI R4, RZ, 0x8, R20 ;  /* 0x00000008ff047819 */ /* 0x008fe40000011614 */
[----:B----4-:R-:W-:Y:S02]  /*a9c20*/  SHF.R.U32.HI R5, RZ, 0x8, R25 ;  /* 0x00000008ff057819 */ /* 0x010fe40000011619 */
[----:B------:R-:W-:Y:S02]  /*a9c30*/  LOP3.LUT R4, R4, 0xffff, RZ, 0xc0, !PT ;  /* 0x0000ffff04047812 */ /* 0x000fe400078ec0ff */
[----:B------:R-:W-:Y:S02]  /*a9c40*/  LOP3.LUT R5, R5, 0xffff, RZ, 0xc0, !PT ;  /* 0x0000ffff05057812 */ /* 0x000fe400078ec0ff */
[----:B------:R-:W-:-:S02]  /*a9c50*/  PRMT R25, R7, 0x3340, R0 ;  /* 0x0000334007197816 */ /* 0x000fc40000000000 */
[----:B------:R-:W-:Y:S02]  /*a9c60*/  PRMT R7, R4, 0x3340, R5 ;  /* 0x0000334004077816 */ /* 0x000fe40000000005 */
[----:B------:R-:W-:-:S05]  /*a9c70*/  IADD3 R4, P3, PT, R19, R11, RZ ;  /* 0x0000000b13047210 */ /* 0x000fca0007f7e0ff */
[----:B------:R-:W-:-:S05]  /*a9c80*/  IMAD.X R5, R3, 0x1, R12, P3 ;  /* 0x0000000103057824 */ /* 0x000fca00018e060c */
[----:B------:R0:W-:Y:S04]  /*a9c90*/  STL.64 [R1+0xdd0], R4 ;  /* 0x000dd00401007387 */ /* 0x0001e80000100a00 */
[----:B0-----:R-:W2:Y:S01]  /*a9ca0*/  LDL.LU.64 R4, [R1+0x39c0] ;  /* 0x0039c00001047983 */ /* 0x001ea20000300a00 */
[----:B------:R-:W-:-:S04]  /*a9cb0*/  SHF.R.U32.HI R17, RZ, 0x8, R18 ;  /* 0x00000008ff117819 */ /* 0x000fc80000011612 */
[----:B------:R-:W-:-:S04]  /*a9cc0*/  LOP3.LUT R17, R17, 0xffff, RZ, 0xc0, !PT ;  /* 0x0000ffff11117812 */ /* 0x000fc800078ec0ff */
[----:B------:R-:W-:Y:S02]  /*a9cd0*/  PRMT R20, R17, 0x3340, R0 ;  /* 0x0000334011147816 */ /* 0x000fe40000000000 */
[----:B--2---:R-:W-:Y:S02]  /*a9ce0*/  PRMT R4, R4, 0x5410, R16 ;  /* 0x0000541004047816 */ /* 0x004fe40000000010 */
[----:B------:R-:W-:-:S05]  /*a9cf0*/  IADD3 R16, P3, PT, R19, R13, RZ ;  /* 0x0000000d13107210 */ /* 0x000fca0007f7e0ff */
[----:B------:R-:W-:-:S05]  /*a9d00*/  IMAD.X R17, R3, 0x1, R14, P3 ;  /* 0x0000000103117824 */ /* 0x000fca00018e060e */
[----:B------:R0:W-:Y:S04]  /*a9d10*/  STL.64 [R1+0xe10], R16 ;  /* 0x000e101001007387 */ /* 0x0001e80000100a00 */
[----:B0-----:R-:W2:Y:S01]  /*a9d20*/  LDL.LU.64 R16, [R1+0x39b8] ;  /* 0x0039b80001107983 */ /* 0x001ea20000300a00 */
[----:B------:R-:W-:Y:S02]  /*a9d30*/  IADD3 R18, P3, PT, R19, R15, RZ ;  /* 0x0000000f13127210 */ /* 0x000fe40007f7e0ff */
[----:B------:R-:W-:Y:S02]  /*a9d40*/  PRMT R5, R5, 0x5410, R29 ;  /* 0x0000541005057816 */ /* 0x000fe4000000001d */
[----:B------:R-:W-:Y:S01]  /*a9d50*/  PRMT R6, R6, 0x5410, R25 ;  /* 0x0000541006067816 */ /* 0x000fe20000000019 */
[----:B--2---:R-:W-:-:S02]  /*a9d60*/  IMAD.X R19, R3, 0x1, R16, P3 ;  /* 0x0000000103137824 */ /* 0x004fc400018e0610 */
[----:B------:R-:W2:Y:S04]  /*a9d70*/  LDL.LU R3, [R1+0x39b0] ;  /* 0x0039b00001037983 */ /* 0x000ea80000300800 */
[----:B------:R0:W-:Y:S04]  /*a9d80*/  STL.64 [R1+0xe08], R18 ;  /* 0x000e081201007387 */ /* 0x0001e80000100a00 */
[----:B0-----:R-:W3:Y:S04]  /*a9d90*/  LDL.LU.64 R18, [R1+0x39a8] ;  /* 0x0039a80001127983 */ /* 0x001ee80000300a00 */
[----:B------:R-:W4:Y:S04]  /*a9da0*/  LDL.LU R29, [R1+0x39a4] ;  /* 0x0039a400011d7983 */ /* 0x000f280000300800 */
[----:B------:R-:W2:Y:S01]  /*a9db0*/  LDL.LU R25, [R1+0x39a0] ;  /* 0x0039a00001197983 */ /* 0x000ea20000300800 */
[----:B------:R-:W-:-:S02]  /*a9dc0*/  PRMT R7, R7, 0x5410, R20 ;  /* 0x0000541007077816 */ /* 0x000fc40000000014 */
[----:B------:R-:W-:Y:S02]  /*a9dd0*/  PRMT R4, R4, 0x5210, R21 ;  /* 0x0000521004047816 */ /* 0x000fe40000000015 */
[----:B------:R-:W-:Y:S02]  /*a9de0*/  PRMT R5, R5, 0x5210, R22 ;  /* 0x0000521005057816 */ /* 0x000fe40000000016 */
[----:B------:R-:W-:Y:S02]  /*a9df0*/  PRMT R6, R6, 0x5210, R23 ;  /* 0x0000521006067816 */ /* 0x000fe40000000017 */
[----:B--2---:R-:W0:Y:S04]  /*a9e00*/  LDS.128 R20, [R25] ;  /* 0x0000000019147984 */ /* 0x004e280000000c00 */
[----:B0-----:R-:W-:Y:S04]  /*a9e10*/  STL.64 [R1+0x230], R20 ;  /* 0x0002301401007387 */ /* 0x001fe80000100a00 */
[----:B------:R-:W-:Y:S04]  /*a9e20*/  STL.64 [R1+0x238], R22 ;  /* 0x0002381601007387 */ /* 0x000fe80000100a00 */
[----:B------:R0:W1:Y:S01]  /*a9e30*/  LDS.128 R20, [R25+0x400] ;  /* 0x0004000019147984 */ /* 0x0000620000000c00 */
[----:B----4-:R-:W-:Y:S01]  /*a9e40*/  PRMT R7, R7, 0x5210, R29 ;  /* 0x0000521007077816 */ /* 0x010fe2000000001d */
[----:B------:R-:W-:Y:S01]  /*a9e50*/  BAR.SYNC.DEFER_BLOCKING 0x0 ;  /* 0x0000000000007b1d */ /* 0x000fe20000010000 */
[----:B0-----:R-:W-:-:S05]  /*a9e60*/  SHF.R.S32.HI R25, RZ, 0x1f, R26 ;  /* 0x0000001fff197819 */ /* 0x001fca000001141a */
[----:B---3--:R-:W-:Y:S04]  /*a9e70*/  STSM.16.M88.4 [R19], R4 ;  /* 0x0000000413007844 */ /* 0x008fe80000000200 */
[----:B-1----:R0:W-:Y:S04]  /*a9e80*/  STL.64 [R1+0x240], R20 ;  /* 0x0002401401007387 */ /* 0x0021e80000100a00 */
[----:B------:R1:W-:Y:S04]  /*a9e90*/  STL.64 [R1+0x248], R22 ;  /* 0x0002481601007387 */ /* 0x0003e80000100a00 */
[----:B0-----:R-:W2:Y:S04]  /*a9ea0*/  LDL.LU.64 R20, [R1+0x3998] ;  /* 0x0039980001147983 */ /* 0x001ea80000300a00 */
[----:B------:R-:W3:Y:S01]  /*a9eb0*/  LDL.LU.64 R6, [R1+0x3990] ;  /* 0x0039900001067983 */ /* 0x000ee20000300a00 */
[----:B-1----:R-:W-:-:S03]  /*a9ec0*/  IADD3 R22, P3, PT, R26, R9, RZ ;  /* 0x000000091a167210 */ /* 0x002fc60007f7e0ff */
[----:B------:R-:W4:Y:S02]  /*a9ed0*/  LDL.LU.64 R4, [R1+0x3988] ;  /* 0x0039880001047983 */ /* 0x000f240000300a00 */
[----:B------:R-:W-:-:S05]  /*a9ee0*/  IMAD.X R23, R25, 0x1, R10, P3 ;  /* 0x0000000119177824 */ /* 0x000fca00018e060a */
[----:B------:R0:W-:Y:S04]  /*a9ef0*/  STL.64 [R1+0xd10], R22 ;  /* 0x000d101601007387 */ /* 0x0001e80000100a00 */
[----:B0-----:R-:W4:Y:S01]  /*a9f00*/  LDL.LU.64 R22, [R1+0x3980] ;  /* 0x0039800001167983 */ /* 0x001f220000300a00 */
[----:B------:R-:W-:Y:S02]  /*a9f10*/  SHF.R.U32.HI R28, RZ, 0x8, R28 ;  /* 0x00000008ff1c7819 */ /* 0x000fe4000001161c */
[----:B------:R-:W-:Y:S02]  /*a9f20*/  SHF.R.U32.HI R2, RZ, 0x8, R2 ;  /* 0x00000008ff027819 */ /* 0x000fe40000011602 */
[----:B------:R-:W-:Y:S02]  /*a9f30*/  LOP3.LUT R29, R28, 0xffff, RZ, 0xc0, !PT ;  /* 0x0000ffff1c1d7812 */ /* 0x000fe400078ec0ff */
[----:B------:R-:W-:-:S02]  /*a9f40*/  LOP3.LUT R2, R2, 0xffff, RZ, 0xc0, !PT ;  /* 0x0000ffff02027812 */ /* 0x000fc400078ec0ff */
[----:B--2---:R-:W-:-:S04]  /*a9f50*/  SHF.R.U32.HI R21, RZ, 0x8, R21 ;  /* 0x00000008ff157819 */ /* 0x004fc80000011615 */
[----:B------:R-:W-:Y:S02]  /*a9f60*/  LOP3.LUT R28, R21, 0xffff, RZ, 0xc0, !PT ;  /* 0x0000ffff151c7812 */ /* 0x000fe400078ec0ff */
[----:B---3--:R-:W-:Y:S01]  /*a9f70*/  SHF.R.U32.HI R6, RZ, 0x8, R6 ;  /* 0x00000008ff067819 */ /* 0x008fe20000011606 */
[----:B------:R-:W2:Y:S01]  /*a9f80*/  LDL.LU R21, [R1+0xc64] ;  /* 0x000c640001157983 */ /* 0x000ea20000300800 */
[----:B------:R-:W-:Y:S02]  /*a9f90*/  PRMT R2, R2, 0x3340, R28 ;  /* 0x0000334002027816 */ /* 0x000fe4000000001c */
[----:B------:R-:W-:Y:S02]  /*a9fa0*/  LOP3.LUT R6, R6, 0xffff, RZ, 0xc0, !PT ;  /* 0x0000ffff06067812 */ /* 0x000fe400078ec0ff */
[----:B------:R-:W-:Y:S02]  /*a9fb0*/  IADD3 R28, P3, PT, R26, R11, RZ ;  /* 0x0000000b1a1c7210 */ /* 0x000fe40007f7e0ff */
[----:B------:R-:W-:-:S03]  /*a9fc0*/  PRMT R6, R6, 0x3340, R29 ;  /* 0x0000334006067816 */ /* 0x000fc6000000001d */
[----:B------:R-:W-:-:S05]  /*a9fd0*/  IMAD.X R29, R25, 0x1, R12, P3 ;  /* 0x00000001191d7824 */ /* 0x000fca00018e060c */
[----:B------:R0:W-:Y:S02]  /*a9fe0*/  STL.64 [R1+0xd48], R28 ;  /* 0x000d481c01007387 */ /* 0x0001e40000100a00 */
[----:B0-----:R-:W-:-:S05]  /*a9ff0*/  IADD3 R28, P3, PT, R26, R13, RZ ;  /* 0x0000000d1a1c7210 */ /* 0x001fca0007f7e0ff */
[----:B------:R-:W-:Y:S01]  /*aa000*/  IMAD.X R29, R25, 0x1, R14, P3 ;  /* 0x00000001191d7824 */ /* 0x000fe200018e060e */
[----:B------:R-:W-:-:S04]  /*aa010*/  SHF.R.U32.HI R20, RZ, 0x8, R20 ;  /* 0x00000008ff147819 */ /* 0x000fc80000011614 */
[----:B------:R0:W-:Y:S01]  /*aa020*/  STL.64 [R1+0xe00], R28 ;  /* 0x000e001c01007387 */ /* 0x0001e20000100a00 */
[----:B----4-:R-:W-:Y:S02]  /*aa030*/  SHF.R.U32.HI R22, RZ, 0x8, R22 ;  /* 0x00000008ff167819 */ /* 0x010fe40000011616 */
[----:B------:R-:W-:Y:S02]  /*aa040*/  LOP3.LUT R20, R20, 0xffff, RZ, 0xc0, !PT ;  /* 0x0000ffff14147812 */ /* 0x000fe400078ec0ff */
[----:B------:R-:W-:Y:S02]  /*aa050*/  LOP3.LUT R22, R22, 0xffff, RZ, 0xc0, !PT ;  /* 0x0000ffff16167812 */ /* 0x000fe400078ec0ff */
[----:B0-----:R-:W-:-:S05]  /*aa060*/  IADD3 R28, P3, PT, R26, R15, RZ ;  /* 0x0000000f1a1c7210 */ /* 0x001fca0007f7e0ff */
[----:B------:R-:W-:Y:S01]  /*aa070*/  IMAD.X R29, R25, 0x1, R16, P3 ;  /* 0x00000001191d7824 */ /* 0x000fe200018e0610 */
[----:B------:R-:W-:-:S04]  /*aa080*/  PRMT R22, R20, 0x3340, R22 ;  /* 0x0000334014167816 */ /* 0x000fc80000000016 */
[----:B------:R0:W-:Y:S04]  /*aa090*/  STL.64 [R1+0xdf8], R28 ;  /* 0x000df81c01007387 */ /* 0x0001e80000100a00 */
[----:B------:R-:W3:Y:S04]  /*aa0a0*/  LDL.LU R25, [R1+0xc68] ;  /* 0x000c680001197983 */ /* 0x000ee80000300800 */
[----:B------:R-:W4:Y:S01]  /*aa0b0*/  LDL.LU R20, [R1+0xc6c] ;  /* 0x000c6c0001147983 */ /* 0x000f220000300800 */
[----:B------:R-:W-:Y:S02]  /*aa0c0*/  SHF.R.U32.HI R8, RZ, 0x8, R8 ;  /* 0x00000008ff087819 */ /* 0x000fe40000011608 */
[----:B------:R-:W-:-:S02]  /*aa0d0*/  SHF.R.U32.HI R23, RZ, 0x8, R23 ;  /* 0x00000008ff177819 */ /* 0x000fc40000011617 */
[----:B------:R-:W-:Y:S02]  /*aa0e0*/  SHF.R.U32.HI R18, RZ, 0x8, R18 ;  /* 0x00000008ff127819 */ /* 0x000fe40000011612 */
[----:B------:R-:W-:Y:S02]  /*aa0f0*/  LOP3.LUT R8, R8, 0xffff, RZ, 0xc0, !PT ;  /* 0x0000ffff08087812 */ /* 0x000fe400078ec0ff */
[----:B------:R-:W-:Y:S02]  /*aa100*/  LOP3.LUT R23, R23, 0xffff, RZ, 0xc0, !PT ;  /* 0x0000ffff17177812 */ /* 0x000fe400078ec0ff */
[----:B------:R-:W-:Y:S02]  /*aa110*/  LOP3.LUT R18, R18, 0xffff, RZ, 0xc0, !PT ;  /* 0x0000ffff12127812 */ /* 0x000fe400078ec0ff */
[----:B------:R-:W-:Y:S02]  /*aa120*/  PRMT R8, R8, 0x3340, R23 ;  /* 0x0000334008087816 */ /* 0x000fe40000000017 */
[----:B------:R-:W-:-:S02]  /*aa130*/  PRMT R23, R18, 0x3340, R0 ;  /* 0x0000334012177816 */ /* 0x000fc40000000000 */
[----:B------:R-:W-:Y:S02]  /*aa140*/  SHF.R.U32.HI R3, RZ, 0x8, R3 ;  /* 0x00000008ff037819 */ /* 0x000fe40000011603 */
[----:B------:R-:W-:Y:S02]  /*aa150*/  SHF.R.U32.HI R7, RZ, 0x8, R7 ;  /* 0x00000008ff077819 */ /* 0x000fe40000011607 */
[----:B------:R-:W-:Y:S02]  /*aa160*/  LOP3.LUT R3, R3, 0xffff, RZ, 0xc0, !PT ;  /* 0x0000ffff03037812 */ /* 0x000fe400078ec0ff */
[----:B------:R-:W-:Y:S02]  /*aa170*/  SHF.R.U32.HI R17, RZ, 0x8, R17 ;  /* 0x00000008ff117819 */ /* 0x000fe40000011611 */
[----:B------:R-:W-:Y:S02]  /*aa180*/  LOP3.LUT R7, R7, 0xffff, RZ, 0xc0, !PT ;  /* 0x0000ffff07077812 */ /* 0x000fe400078ec0ff */
[----:B------:R-:W-:-:S02]  /*aa190*/  PRMT R3, R3, 0x3340, R0 ;  /* 0x0000334003037816 */ /* 0x000fc40000000000 */
[----:B------:R-:W-:Y:S02]  /*aa1a0*/  LOP3.LUT R17, R17, 0xffff, RZ, 0xc0, !PT ;  /* 0x0000ffff11117812 */ /* 0x000fe400078ec0ff */
[--C-:B------:R-:W-:Y:S02]  /*aa1b0*/  PRMT R7, R7, 0x3340, R0.reuse ;  /* 0x0000334007077816 */ /* 0x100fe40000000000 */
[----:B------:R-:W-:Y:S02]  /*aa1c0*/  PRMT R17, R17, 0x3340, R0 ;  /* 0x0000334011117816 */ /* 0x000fe40000000000 */
[----:B------:R-:W-:Y:S02]  /*aa1d0*/  PRMT R3, R2, 0x5410, R3 ;  /* 0x0000541002037816 */ /* 0x000fe40000000003 */
[----:B------:R-:W-:Y:S02]  /*aa1e0*/  PRMT R23, R22, 0x5410, R23 ;  /* 0x0000541016177816 */ /* 0x000fe40000000017 */
[----:B------:R-:W-:-:S02]  /*aa1f0*/  PRMT R22, R8, 0x5410, R17 ;  /* 0x0000541008167816 */ /* 0x000fc40000000011 */
[----:B------:R-:W-:Y:S02]  /*aa200*/  PRMT R23, R23, 0x5210, R24 ;  /* 0x0000521017177816 */ /* 0x000fe40000000018 */
[----:B------:R-:W-:Y:S02]  /*aa210*/  PRMT R22, R22, 0x5210, R27 ;  /* 0x0000521016167816 */ /* 0x000fe4000000001b */
[----:B--2---:R-:W-:Y:S02]  /*aa220*/  SHF.R.S32.HI R18, RZ, 0x1f, R21 ;  /* 0x0000001fff127819 */ /* 0x004fe40000011415 */
[----:B0-----:R-:W-:-:S05]  /*aa230*/  IADD3 R28, P3, PT, R21, R9, RZ ;  /* 0x00000009151c7210 */ /* 0x001fca0007f7e0ff */
[----:B------:R-:W-:Y:S01]  /*aa240*/  IMAD.X R29, R18, 0x1, R10, P3 ;  /* 0x00000001121d7824 */ /* 0x000fe200018e060a */
[----:B----4-:R-:W-:Y:S04]  /*aa250*/  STL [R1+0x3978], R20 ;  /* 0x0039781401007387 */ /* 0x010fe80000100800 */
[----:B------:R0:W-:Y:S04]  /*aa260*/  STL.64 [R1+0xdf0], R28 ;  /* 0x000df01c01007387 */ /* 0x0001e80000100a00 */
[----:B------:R1:W-:Y:S04]  /*aa270*/  STL [R1+0x37a0], R0 ;  /* 0x0037a00001007387 */ /* 0x0003e80000100800 */
[----:B------:R-:W2:Y:S01]  /*aa280*/  LDL.LU R26, [R1+0x300] ;  /* 0x00030000011a7983 */ /* 0x000ea20000300800 */
[----:B0-----:R-:W-:-:S03]  /*aa290*/  IADD3 R28, P3, PT, R21, R11, RZ ;  /* 0x0000000b151c7210 */ /* 0x001fc60007f7e0ff */
[----:B------:R-:W2:Y:S01]  /*aa2a0*/  LDL.LU R2, [R1+0x304] ;  /* 0x0003040001027983 */ /* 0x000ea20000300800 */
[----:B-1----:R-:W-:Y:S01]  /*aa2b0*/  PRMT R0, R6, 0x5410, R7 ;  /* 0x0000541006007816 */ /* 0x002fe20000000007 */
[----:B------:R-:W-:Y:S02]  /*aa2c0*/  IMAD.X R29, R18, 0x1, R12, P3 ;  /* 0x00000001121d7824 */ /* 0x000fe400018e060c */
[----:B------:R-:W4:Y:S04]  /*aa2d0*/  LDL.LU R6, [R1+0x308] ;  /* 0x0003080001067983 */ /* 0x000f280000300800 */
[----:B------:R-:W4:Y:S04]  /*aa2e0*/  LDL.LU R7, [R1+0x30c] ;  /* 0x00030c0001077983 */ /* 0x000f280000300800 */
[----:B------:R0:W-:Y:S02]  /*aa2f0*/  STL.64 [R1+0xe28], R28 ;  /* 0x000e281c01007387 */ /* 0x0001e40000100a00 */
[----:B0-----:R-:W-:-:S05]  /*aa300*/  IADD3 R28, P3, PT, R21, R13, RZ ;  /* 0x0000000d151c7210 */ /* 0x001fca0007f7e0ff */
[----:B------:R-:W-:Y:S01]  /*aa310*/  IMAD.X R29, R18, 0x1, R14, P3 ;  /* 0x00000001121d7824 */ /* 0x000fe200018e060e */
[----:B------:R-:W-:-:S05]  /*aa320*/  IADD3 R20, P3, PT, R21, R15, RZ ;  /* 0x0000000f15147210 */ /* 0x000fca0007f7e0ff */
[----:B------:R-:W-:Y:S01]  /*aa330*/  IMAD.X R21, R18, 0x1, R16, P3 ;  /* 0x0000000112157824 */ /* 0x000fe200018e0610 */
[----:B------:R3:W-:Y:S04]  /*aa340*/  STL.64 [R1+0xe48], R28 ;  /* 0x000e481c01007387 */ /* 0x0007e80000100a00 */
[----:B------:R0:W-:Y:S04]  /*aa350*/  STL.64 [R1+0xe40], R20 ;  /* 0x000e401401007387 */ /* 0x0001e80000100a00 */
[----:B------:R-:W4:Y:S01]  /*aa360*/  LDL.LU R17, [R1+0x1040] ;  /* 0x0010400001117983 */ /* 0x000f220000300800 */
[----:B---3--:R-:W-:-:S03]  /*aa370*/  IADD3 R28, P3, PT, R25, R9, RZ ;  /* 0x00000009191c7210 */ /* 0x008fc60007f7e0ff */
[----:B------:R-:W3:Y:S01]  /*aa380*/  LDL.LU R8, [R1+0x1044] ;  /* 0x0010440001087983 */ /* 0x000ee20000300800 */
[----:B0-----:R-:W-:-:S03]  /*aa390*/  PRMT R20, R0, 0x5210, R5 ;  /* 0x0000521000147816 */ /* 0x001fc60000000005 */
[----:B------:R-:W3:Y:S01]  /*aa3a0*/  LDL.LU R18, [R1+0x1048] ;  /* 0x0010480001127983 */ /* 0x000ee20000300800 */
[----:B------:R-:W-:Y:S02]  /*aa3b0*/  SHF.R.S32.HI R0, RZ, 0x1f, R25 ;  /* 0x0000001fff007819 */ /* 0x000fe40000011419 */
[----:B------:R-:W-:Y:S02]  /*aa3c0*/  PRMT R21, R3, 0x5210, R4 ;  /* 0x0000521003157816 */ /* 0x000fe40000000004 */
[----:B------:R-:W3:Y:S01]  /*aa3d0*/  LDL.LU R3, [R1+0x104c] ;  /* 0x00104c0001037983 */ /* 0x000ee20000300800 */
[----:B------:R-:W-:-:S03]  /*aa3e0*/  IMAD.X R29, R0, 0x1, R10, P3 ;  /* 0x00000001001d7824 */ /* 0x000fc600018e060a */
[----:B------:R-:W3:Y:S04]  /*aa3f0*/  LDL.LU R4, [R1+0x1060] ;  /* 0x0010600001047983 */ /* 0x000ee80000300800 */
[----:B------:R-:W3:Y:S04]  /*aa400*/  LDL.LU R5, [R1+0x1064] ;  /* 0x0010640001057983 */ /* 0x000ee80000300800 */
[----:B------:R0:W-:Y:S02]  /*aa410*/  STL.64 [R1+0xe38], R28 ;  /* 0x000e381c01007387 */ /* 0x0001e40000100a00 */
[----:B0-----:R-:W-:-:S05]  /*aa420*/  IADD3 R28, P3, PT, R25, R11, RZ ;  /* 0x0000000b191c7210 */ /* 0x001fca0007f7e0ff */
[----:B------:R-:W-:-:S05]  /*aa430*/  IMAD.X R29, R0, 0x1, R12, P3 ;  /* 0x00000001001d7824 */ /* 0x000fca00018e060c */
[----:B------:R0:W-:Y:S02]  /*aa440*/  STL.64 [R1+0xec0], R28 ;  /* 0x000ec01c01007387 */ /* 0x0001e40000100a00 */
[----:B0-----:R-:W-:-:S05]  /*aa450*/  IADD3 R28, P3, PT, R25, R13, RZ ;  /* 0x0000000d191c7210 */ /* 0x001fca0007f7e0ff */
[----:B------:R-:W-:Y:S01]  /*aa460*/  IMAD.X R29, R0, 0x1, R14, P3 ;  /* 0x00000001001d7824 */ /* 0x000fe200018e060e */
[----:B------:R0:W-:Y:S04]  /*aa470*/  STSM.16.M88.4 [R19+0x200], R20 ;  /* 0x0002001413007844 */ /* 0x0001e80000000200 */
[----:B------:R-:W-:Y:S04]  /*aa480*/  STL.64 [R1+0xed0], R28 ;  /* 0x000ed01c01007387 */ /* 0x000fe80000100a00 */
[----:B0-----:R-:W3:Y:S01]  /*aa490*/  LDL.LU R20, [R1+0x3978] ;  /* 0x0039780001147983 */ /* 0x001ee20000300800 */
[----:B------:R-:W-:Y:S01]  /*aa4a0*/  BAR.SYNC.DEFER_BLOCKING 0x0 ;  /* 0x0000000000007b1d */ /* 0x000fe20000010000 */
[----:B------:R-:W-:-:S05]  /*aa4b0*/  IADD3 R24, P3, PT, R25, R15, RZ ;  /* 0x0000000f19187210 */ /* 0x000fca0007f7e0ff */
[----:B------:R-:W-:-:S05]  /*aa4c0*/  IMAD.X R25, R0, 0x1, R16, P3 ;  /* 0x0000000100197824 */ /* 0x000fca00018e0610 */
[----:B------:R4:W-:Y:S01]  /*aa4d0*/  STL.64 [R1+0xec8], R24 ;  /* 0x000ec81801007387 */ /* 0x0009e20000100a00 */
[----:B--2---:R-:W-:-:S05]  /*aa4e0*/  F2FP.SATFINITE.E5M2.F32.PACK_AB_MERGE_C R2, R2, R26, RZ ;  /* 0x0000001a0202723e */ /* 0x004fca00048060ff */
[----:B------:R0:W-:Y:S04]  /*aa4f0*/  STL [R1+0x29cc], R2 ;  /* 0x0029cc0201007387 */ /* 0x0001e80000100800 */
[----:B------:R-:W2:Y:S01]  /*aa500*/  LDL.LU R19, [R1+0x1068] ;  /* 0x0010680001137983 */ /* 0x000ea20000300800 */
[----:B----4-:R-:W-:-:S03]  /*aa510*/  F2FP.SATFINITE.E5M2.F32.PACK_AB_MERGE_C R25, R7, R6, RZ ;  /* 0x000000060719723e */ /* 0x010fc600048060ff */
[----:B------:R-:W2:Y:S01]  /*aa520*/  LDL.LU R21, [R1+0x106c] ;  /* 0x00106c0001157983 */ /* 0x000ea20000300800 */
[----:B---3--:R-:W-:Y:S02]  /*aa530*/  F2FP.SATFINITE.E5M2.F32.PACK_AB_MERGE_C R17, R8, R17, RZ ;  /* 0x000000110811723e */ /* 0x008fe400048060ff */
[----:B------:R-:W-:Y:S02]  /*aa540*/  SHF.R.S32.HI R0, RZ, 0x1f, R20 ;  /* 0x0000001fff007819 */ /* 0x000fe40000011414 */
[----:B------:R-:W-:-:S05]  /*aa550*/  IADD3 R22, P3, PT, R20, R9, RZ ;  /* 0x0000000914167210 */ /* 0x000fca0007f7e0ff */
[----:B------:R-:W-:-:S05]  /*aa560*/  IMAD.X R23, R0, 0x1, R10, P3 ;  /* 0x0000000100177824 */ /* 0x000fca00018e060a */
[----:B------:R-:W-:Y:S04]  /*aa570*/  STL.64 [R1+0xe20], R22 ;  /* 0x000e201601007387 */ /* 0x000fe80000100a00 */
[----:B------:R-:W3:Y:S04]  /*aa580*/  LDL.LU R26, [R1+0x1050] ;  /* 0x00105000011a7983 */ /* 0x000ee80000300800 */
[----:B0-----:R-:W3:Y:S04]  /*aa590*/  LDL.LU R2, [R1+0x1054] ;  /* 0x0010540001027983 */ /* 0x001ee80000300800 */
[----:B------:R-:W4:Y:S04]  /*aa5a0*/  LDL.LU R6, [R1+0x1058] ;  /* 0x0010580001067983 */ /* 0x000f280000300800 */
[----:B------:R-:W4:Y:S04]  /*aa5b0*/  LDL.LU R7, [R1+0x105c] ;  /* 0x00105c0001077983 */ /* 0x000f280000300800 */
[----:B------:R0:W-:Y:S04]  /*aa5c0*/  STL [R1+0x36d0], R25 ;  /* 0x0036d01901007387 */ /* 0x0001e80000100800 */
[----:B0-----:R-:W2:Y:S04]  /*aa5d0*/  LDL.LU R25, [R1+0xd50] ;  /* 0x000d500001197983 */ /* 0x001ea80000300800 */
[----:B------:R-:W2:Y:S01]  /*aa5e0*/  LDL.LU R8, [R1+0xd54] ;  /* 0x000d540001087983 */ /* 0x000ea20000300800 */
[----:B------:R-:W-:-:S05]  /*aa5f0*/  IADD3 R22, P3, PT, R20, R11, RZ ;  /* 0x0000000b14167210 */ /* 0x000fca0007f7e0ff */
[----:B------:R-:W-:Y:S01]  /*aa600*/  IMAD.X R23, R0, 0x1, R12, P3 ;  /* 0x0000000100177824 */ /* 0x000fe200018e060c */
[----:B--2---:R0:W-:Y:S04]  /*aa610*/  STL [R1+0x3968], R8 ;  /* 0x0039680801007387 */ /* 0x0041e80000100800 */
[----:B------:R-:W-:Y:S04]  /*aa620*/  STL [R1+0x788], R17 ;  /* 0x0007881101007387 */ /* 0x000fe80000100800 */
[----:B------:R1:W-:Y:S01]  /*aa630*/  STL [R1+0x396c], R11 ;  /* 0x00396c0b01007387 */ /* 0x0003e20000100800 */
[----:B0-----:R-:W-:-:S02]  /*aa640*/  F2FP.SATFINITE.E5M2.F32.PACK_AB_MERGE_C R8, R3, R18, RZ ;  /* 0x000000120308723e */ /* 0x001fc400048060ff */
[----:B------:R-:W-:Y:S01]  /*aa650*/  F2FP.SATFINITE.E5M2.F32.PACK_AB_MERGE_C R3, R5, R4, RZ ;  /* 0x000000040503723e */ /* 0x000fe200048060ff */
[----:B-1----:R-:W2:Y:S04]  /*aa660*/  LDL.LU R11, [R1+0x1070] ;  /* 0x00107000010b7983 */ /* 0x002ea80000300800 */
[----:B------:R0:W-:Y:S04]  /*aa670*/  STL.64 [R1+0xde8], R22 ;  /* 0x000de81601007387 */ /* 0x0001e80000100a00 */
[----:B------:R1:W-:Y:S01]  /*aa680*/  STL [R1+0x784], R8 ;  /* 0x0007840801007387 */ /* 0x0003e20000100800 */
[----:B0-----:R-:W-:-:S03]  /*aa690*/  IADD3 R22, P3, PT, R20, R13, RZ ;  /* 0x0000000d14167210 */ /* 0x001fc60007f7e0ff */
[----:B-1----:R-:W2:Y:S04]  /*aa6a0*/  LDL.LU R8, [R1+0x1074] ;  /* 0x0010740001087983 */ /* 0x002ea80000300800 */
[----:B------:R0:W-:Y:S01]  /*aa6b0*/  STL [R1+0x780], R3 ;  /* 0x0007800301007387 */ /* 0x0001e20000100800 */
[----:B------:R-:W-:-:S03]  /*aa6c0*/  IMAD.X R23, R0, 0x1, R14, P3 ;  /* 0x0000000100177824 */ /* 0x000fc600018e060e */
[----:B------:R-:W2:Y:S04]  /*aa6d0*/  LDL.LU R17, [R1+0x2f0] ;  /* 0x0002f00001117983 */ /* 0x000ea80000300800 */
[----:B------:R-:W2:Y:S04]  /*aa6e0*/  LDL.LU R18, [R1+0x2f4] ;  /* 0x0002f40001127983 */ /* 0x000ea80000300800 */
[----:B0-----:R-:W2:Y:S04]  /*aa6f0*/  LDL.LU R3, [R1+0x2f8] ;  /* 0x0002f80001037983 */ /* 0x001ea80000300800 */
[----:B------:R-:W2:Y:S04]  /*aa700*/  LDL.LU R5, [R1+0x2fc] ;  /* 0x0002fc0001057983 */ /* 0x000ea80000300800 */
[----:B------:R0:W-:Y:S04]  /*aa710*/  STL.64 [R1+0x3970], R12 ;  /* 0x0039700c01007387 */ /* 0x0001e80000100a00 */
[----:B------:R-:W2:Y:S04]  /*aa720*/  LDL.LU R27, [R1+0x1030] ;  /* 0x00103000011b7983 */ /* 0x000ea80000300800 */
[----:B------:R-:W-:Y:S04]  /*aa730*/  STL.64 [R1+0xd40], R22 ;  /* 0x000d401601007387 */ /* 0x000fe80000100a00 */
[----:B------:R-:W2:Y:S04]  /*aa740*/  LDL.LU R28, [R1+0x1034] ;  /* 0x00103400011c7983 */ /* 0x000ea80000300800 */
[----:B------:R-:W2:Y:S01]  /*aa750*/  LDL.LU R29, [R1+0x1038] ;  /* 0x00103800011d7983 */ /* 0x000ea20000300800 */
[----:B0-----:R-:W-:-:S05]  /*aa760*/  IADD3 R12, P3, PT, R20, R15, RZ ;  /* 0x0000000f140c7210 */ /* 0x001fca0007f7e0ff */
[----:B------:R-:W-:Y:S01]  /*aa770*/  IMAD.X R13, R0, 0x1, R16, P3 ;  /* 0x00000001000d7824 */ /* 0x000fe200018e0610 */
[----:B---3--:R-:W-:-:S04]  /*aa780*/  F2FP.SATFINITE.E5M2.F32.PACK_AB_MERGE_C R2, R2, R26, RZ ;  /* 0x0000001a0202723e */ /* 0x008fc800048060ff */
[----:B------:R0:W-:Y:S01]  /*aa790*/  STL.64 [R1+0xd38], R12 ;  /* 0x000d380c01007387 */ /* 0x0001e20000100a00 */
[----:B----4-:R-:W-:Y:S02]  /*aa7a0*/  F2FP.SATFINITE.E5M2.F32.PACK_AB_MERGE_C R0, R7, R6, RZ ;  /* 0x000000060700723e */ /* 0x010fe400048060ff */
[----:B0-----:R-:W-:Y:S02]  /*aa7b0*/  F2FP.SATFINITE.E5M2.F32.PACK_AB_MERGE_C R12, R21, R19, RZ ;  /* 0x00000013150c723e */ /* 0x001fe400048060ff */
[----:B--2---:R-:W-:Y:S01]  /*aa7c0*/  F2FP.SATFINITE.E5M2.F32.PACK_AB_MERGE_C R8, R8, R11, RZ ;  /* 0x0000000b0808723e */ /* 0x004fe200048060ff */
[----:B------:R0:W-:Y:S04]  /*aa7d0*/  STL.64 [R1+0x3960], R28 ;  /* 0x0039601c01007387 */ /* 0x0001e80000100a00 */
[----:B0-----:R-:W2:Y:S04]  /*aa7e0*/  LDL.LU R28, [R1+0x1078] ;  /* 0x00107800011c7983 */ /* 0x001ea80000300800 */
[----:B------:R-:W2:Y:S04]  /*aa7f0*/  LDL.LU R29, [R1+0x107c] ;  /* 0x00107c00011d7983 */ /* 0x000ea80000300800 */
[----:B------:R-:W3:Y:S04]  /*aa800*/  LDL.LU R24, [R1+0x103c] ;  /* 0x00103c0001187983 */ /* 0x000ee80000300800 */
[----:B------:R-:W4:Y:S04]  /*aa810*/  LDL.LU R4, [R1+0x2e0] ;  /* 0x0002e00001047983 */ /* 0x000f280000300800 */
[----:B------:R-:W4:Y:S04]  /*aa820*/  LDL.LU R20, [R1+0x2e4] ;  /* 0x0002e40001147983 */ /* 0x000f280000300800 */
[----:B------:R0:W-:Y:S04]  /*aa830*/  STL [R1+0x774], R12 ;  /* 0x0007740c01007387 */ /* 0x0001e80000100800 */
[----:B------:R-:W3:Y:S04]  /*aa840*/  LDL.LU R22, [R1+0x2e8] ;  /* 0x0002e80001167983 */ /* 0x000ee80000300800 */
[----:B------:R-:W-:Y:S01]  /*aa850*/  STL [R1+0x764], R2 ;  /* 0x0007640201007387 */ /* 0x000fe20000100800 */
[----:B0-----:R-:W-:-:S03]  /*aa860*/  IADD3 R12, P3, PT, R25, R9, RZ ;  /* 0x00000009190c7210 */ /* 0x001fc60007f7e0ff */
[----:B------:R-:W3:Y:S04]  /*aa870*/  LDL.LU R23, [R1+0x2ec] ;  /* 0x0002ec0001177983 */ /* 0x000ee80000300800 */
[----:B------:R0:W-:Y:S04]  /*aa880*/  STL [R1+0x68c], R0 ;  /* 0x00068c0001007387 */ /* 0x0001e80000100800 */
[----:B------:R-:W3:Y:S04]  /*aa890*/  LDL.LU R19, [R1+0xfa0] ;  /* 0x000fa00001137983 */ /* 0x000ee80000300800 */
[----:B------:R-:W3:Y:S01]  /*aa8a0*/  LDL.LU R21, [R1+0xfa4] ;  /* 0x000fa40001157983 */ /* 0x000ee20000300800 */
[----:B0-----:R-:W-:-:S03]  /*aa8b0*/  SHF.R.S32.HI R0, RZ, 0x1f, R25 ;  /* 0x0000001fff007819 */ /* 0x001fc60000011419 */
[----:B------:R-:W3:Y:S02]  /*aa8c0*/  LDL.LU R26, [R1+0xfa8] ;  /* 0x000fa800011a7983 */ /* 0x000ee40000300800 */
[----:B------:R-:W-:Y:S02]  /*aa8d0*/  IMAD.X R13, R0, 0x1, R10, P3 ;  /* 0x00000001000d7824 */ /* 0x000fe400018e060a */
[----:B------:R-:W3:Y:S04]  /*aa8e0*/  LDL.LU R2, [R1+0xfac] ;  /* 0x000fac0001027983 */ /* 0x000ee80000300800 */
[----:B------:R-:W3:Y:S04]  /*aa8f0*/  LDL.LU R6, [R1+0xf90] ;  /* 0x000f900001067983 */ /* 0x000ee80000300800 */
[----:B------:R-:W3:Y:S04]  /*aa900*/  LDL.LU R7, [R1+0xf94] ;  /* 0x000f940001077983 */ /* 0x000ee80000300800 */
[----:B------:R0:W-:Y:S04]  /*aa910*/  STL.64 [R1+0xd00], R12 ;  /* 0x000d000c01007387 */ /* 0x0001e80000100a00 */
[----:B0-----:R-:W3:Y:S04]  /*aa920*/  LDL.LU.64 R12, [R1+0x3970] ;  /* 0x00397000010c7983 */ /* 0x001ee80000300a00 */
[----:B------:R-:W3:Y:S04]  /*aa930*/  LDL.LU R11, [R1+0x396c] ;  /* 0x00396c00010b7983 */ /* 0x000ee80000300800 */
[----:B------:R0:W-:Y:S01]  /*aa940*/  STL [R1+0x5a4], R8 ;  /* 0x0005a40801007387 */ /* 0x0001e20000100800 */
[----:B------:R-:W-:-:S03]  /*aa950*/  F2FP.SATFINITE.E5M2.F32.PACK_AB_MERGE_C R17, R18, R17, RZ ;  /* 0x000000111211723e */ /* 0x000fc600048060ff */
[----:B0-----:R-:W4:Y:S01]  /*aa960*/  LDL.LU R8, [R1+0x3968] ;  /* 0x0039680001087983 */ /* 0x001f220000300800 */
[----:B------:R-:W-:Y:S02]  /*aa970*/  F2FP.SATFINITE.E5M2.F32.PACK_AB_MERGE_C R3, R5, R3, RZ ;  /* 0x000000030503723e */ /* 0x000fe400048060ff */
[----:B--2---:R-:W-:-:S05]  /*aa980*/  F2FP.SATFINITE.E5M2.F32.PACK_AB_MERGE_C R29, R29, R28, RZ ;  /* 0x0000001c1d1d723e */ /* 0x004fca00048060ff */
[----:B------:R0:W-:Y:S01]  /*aa990*/  STL [R1+0x5a8], R29 ;  /* 0x0005a81d01007387 */ /* 0x0001e20000100800 */
[----:B---3--:R-:W-:-:S05]  /*aa9a0*/  IADD3 R28, P3, PT, R25, R11, RZ ;  /* 0x0000000b191c7210 */ /* 0x008fca0007f7e0ff */
[----:B0-----:R-:W-:-:S05]  /*aa9b0*/  IMAD.X R29, R0, 0x1, R12, P3 ;  /* 0x00000001001d7824 */ /* 0x001fca00018e060c */
[----:B------:R0:W-:Y:S04]  /*aa9c0*/  STL.64 [R1+0xcf8], R28 ;  /* 0x000cf81c01007387 */ /* 0x0001e80000100a00 */
[----:B------:R1:W-:Y:S01]  /*aa9d0*/  STL [R1+0x4a4], R17 ;  /* 0x0004a41101007387 */ /* 0x0003e20000100800 */
[----:B0-----:R-:W-:-:S03]  /*aa9e0*/  IADD3 R28, P3, PT, R25, R13, RZ ;  /* 0x0000000d191c7210 */ /* 0x001fc60007f7e0ff */
[----:B------:R0:W-:Y:S02]  /*aa9f0*/  STL [R1+0x4bc], R3 ;  /* 0x0004bc0301007387 */ /* 0x0001e40000100800 */
[----:B------:R-:W-:Y:S02]  /*aaa00*/  IMAD.X R29, R0, 0x1, R14, P3 ;  /* 0x00000001001d7824 */ /* 0x000fe400018e060e */
[----:B-1----:R-:W2:Y:S04]  /*aaa10*/  LDL.LU R17, [R1+0xf98] ;  /* 0x000f980001117983 */ /* 0x002ea80000300800 */
[----:B------:R-:W2:Y:S04]  /*aaa20*/  LDL.LU R5, [R1+0xf9c] ;  /* 0x000f9c0001057983 */ /* 0x000ea80000300800 */
[----:B------:R-:W3:Y:S04]  /*aaa30*/  LDL.LU R18, [R1+0xf80] ;  /* 0x000f800001127983 */ /* 0x000ee80000300800 */
[----:B------:R1:W-:Y:S04]  /*aaa40*/  STL.64 [R1+0xcf0], R28 ;  /* 0x000cf01c01007387 */ /* 0x0003e80000100a00 */
[----:B0-----:R-:W3:Y:S01]  /*aaa50*/  LDL.LU R3, [R1+0xf84] ;  /* 0x000f840001037983 */ /* 0x001ee20000300800 */
[----:B-1----:R-:W-:-:S05]  /*aaa60*/  IADD3 R28, P3, PT, R25, R15, RZ ;  /* 0x0000000f191c7210 */ /* 0x002fca0007f7e0ff */
[----:B------:R-:W-:-:S05]  /*aaa70*/  IMAD.X R29, R0, 0x1, R16, P3 ;  /* 0x00000001001d7824 */ /* 0x000fca00018e0610 */
[----:B------:R0:W-:Y:S04]  /*aaa80*/  STL.64 [R1+0xce8], R28 ;  /* 0x000ce81c01007387 */ /* 0x0001e80000100a00 */
[----:B0-----:R-:W2:Y:S01]  /*aaa90*/  LDL.LU.64 R28, [R1+0x3960] ;  /* 0x00396000011c7983 */ /* 0x001ea20000300a00 */
[----:B----4-:R-:W-:Y:S02]  /*aaaa0*/  F2FP.SATFINITE.E5M2.F32.PACK_AB_MERGE_C R4, R20, R4, RZ ;  /* 0x000000041404723e */ /* 0x010fe400048060ff */
[----:B------:R-:W-:Y:S02]  /*aaab0*/  F2FP.SATFINITE.E5M2.F32.PACK_AB_MERGE_C R19, R21, R19, RZ ;  /* 0x000000131513723e */ /* 0x000fe400048060ff */
[----:B--2---:R-:W-:Y:S02]  /*aaac0*/  F2FP.SATFINITE.E5M2.F32.PACK_AB_MERGE_C R0, R28, R27, RZ ;  /* 0x0000001b1c00723e */ /* 0x004fe400048060ff */
[----:B------:R-:W-:-:S03]  /*aaad0*/  F2FP.SATFINITE.E5M2.F32.PACK_AB_MERGE_C R24, R24, R29, RZ ;  /* 0x0000001d1818723e */ /* 0x000fc600048060ff */
[----:B------:R0:W-:Y:S04]  /*aaae0*/  STL [R1+0x3bc], R0 ;  /* 0x0003bc0001007387 */ /* 0x0001e80000100800 */
[----:B------:R1:W-:Y:S01]  /*aaaf0*/  STL [R1+0x3b8], R24 ;  /* 0x0003b81801007387 */ /* 0x0003e20000100800 */
[----:B0-----:R-:W-:Y:S02]  /*aab00*/  SHF.R.S32.HI R0, RZ, 0x1f, R8 ;  /* 0x0000001fff007819 */ /* 0x001fe40000011408 */
[----:B-1----:R-:W-:Y:S01]  /*aab10*/  IADD3 R24, P3, PT, R8, R9, RZ ;  /* 0x0000000908187210 */ /* 0x002fe20007f7e0ff */
[----:B------:R0:W-:Y:S04]  /*aab20*/  STL [R1+0x1030], R4 ;  /* 0x0010300401007387 */ /* 0x0001e80000100800 */
[----:B------:R-:W-:Y:S01]  /*aab30*/  IMAD.X R25, R0, 0x1, R10, P3 ;  /* 0x0000000100197824 */ /* 0x000fe200018e060a */
[----:B0-----:R-:W2:Y:S04]  /*aab40*/  LDL.LU R4, [R1+0xf88] ;  /* 0x000f880001047983 */ /* 0x001ea80000300800 */
[----:B------:R-:W2:Y:S04]  /*aab50*/  LDL.LU R20, [R1+0xf8c] ;  /* 0x000f8c0001147983 */ /* 0x000ea80000300800 */
[----:B------:R0:W-:Y:S02]  /*aab60*/  STL.64 [R1+0xce0], R24 ;  /* 0x000ce01801007387 */ /* 0x0001e40000100a00 */
[----:B0-----:R-:W-:-:S02]  /*aab70*/  F2FP.SATFINITE.E5M2.F32.PACK_AB_MERGE_C R24, R23, R22, RZ ;  /* 0x000000161718723e */ /* 0x001fc400048060ff */
[----:B------:R-:W-:-:S03]  /*aab80*/  IADD3 R22, P3, PT, R8, R11, RZ ;  /* 0x0000000b08167210 */ /* 0x000fc60007f7e0ff */
[----:B------:R-:W-:Y:S02]  /*aab90*/  STL [R1+0x1034], R24 ;  /* 0x0010341801007387 */ /* 0x000fe40000100800 */
[----:B------:R-:W-:Y:S02]  /*aaba0*/  IMAD.X R23, R0, 0x1, R12, P3 ;  /* 0x0000000100177824 */ /* 0x000fe400018e060c */
[----:B------:R0:W-:Y:S02]  /*aabb0*/  STL [R1+0x78c], R19 ;  /* 0x00078c1301007387 */ /* 0x0001e40000100800 */
[----:B0-----:R-:W-:Y:S02]  /*aabc0*/  F2FP.SATFINITE.E5M2.F32.PACK_AB_MERGE_C R19, R2, R26, RZ ;  /* 0x0000001a0213723e */ /* 0x001fe400048060ff */
[----:B------:R-:W-:Y:S02]  /*aabd0*/  F2FP.SATFINITE.E5M2.F32.PACK_AB_MERGE_C R2, R7, R6, RZ ;  /* 0x000000060702723e */ /* 0x000fe400048060ff */
[----:B------:R-:W4:Y:S04]  /*aabe0*/  LDL.LU R6, [R1+0xd5c] ;  /* 0x000d5c0001067983 */ /* 0x000f280000300800 */
[----:B------:R0:W-:Y:S04]  /*aabf0*/  STL.64 [R1+0xc68], R22 ;  /* 0x000c681601007387 */ /* 0x0001e80000100a00 */
[----:B------:R1:W-:Y:S04]  /*aac00*/  STL [R1+0xd50], R19 ;  /* 0x000d501301007387 */ /* 0x0003e80000100800 */
[----:B------:R-:W-:Y:S01]  /*aac10*/  STL [R1+0x778], R2 ;  /* 0x0007780201007387 */ /* 0x000fe20000100800 */
[----:B0-----:R-:W-:-:S03]  /*aac20*/  IADD3 R22, P3, PT, R8, R13, RZ ;  /* 0x0000000d08167210 */ /* 0x001fc60007f7e0ff */
[----:B------:R0:W-:Y:S02]  /*aac30*/  STL.64 [R1+0x3958], R12 ;  /* 0x0039580c01007387 */ /* 0x0001e40000100a00 */
[----:B------:R-:W-:Y:S02]  /*aac40*/  IMAD.X R23, R0, 0x1, R14, P3 ;  /* 0x0000000100177824 */ /* 0x000fe400018e060e */
[----:B-1----:R-:W2:Y:S01]  /*aac50*/  LDL.LU R19, [R1+0xf78] ;  /* 0x000f780001137983 */ /* 0x002ea20000300800 */
[----:B0-----:R-:W-:-:S03]  /*aac60*/  IADD3 R12, P3, PT, R8, R15, RZ ;  /* 0x0000000f080c7210 */ /* 0x001fc60007f7e0ff */
[----:B------:R-:W-:Y:S02]  /*aac70*/  STL.64 [R1+0xc60], R22 ;  /* 0x000c601601007387 */ /* 0x000fe40000100a00 */
[----:B------:R-:W-:Y:S02]  /*aac80*/  IMAD.X R13, R0, 0x1, R16, P3 ;  /* 0x00000001000d7824 */ /* 0x000fe400018e0610 */
[----:B------:R-:W2:Y:S01]  /*aac90*/  LDL.LU R21, [R1+0xf7c] ;  /* 0x000f7c0001157983 */ /* 0x000ea20000300800 */
[----:B------:R-:W-:-:S03]  /*aaca0*/  F2FP.SATFINITE.E5M2.F32.PACK_AB_MERGE_C R5, R5, R17, RZ ;  /* 0x000000110505723e */ /* 0x000fc600048060ff */
[----:B------:R-:W2:Y:S01]  /*aacb0*/  LDL.LU R26, [R1+0xf60] ;  /* 0x000f6000011a7983 */ /* 0x000ea20000300800 */
[----:B---3--:R-:W-:-:S03]  /*aacc0*/  F2FP.SATFINITE.E5M2.F32.PACK_AB_MERGE_C R0, R3, R18, RZ ;  /* 0x000000120300723e */ /* 0x008fc600048060ff */
[----:B------:R-:W-:Y:S04]  /*aacd0*/  STL.64 [R1+0xc58], R12 ;  /* 0x000c580c01007387 */ /* 0x000fe80000100a00 */
[----:B------:R-:W3:Y:S04]  /*aace0*/  LDL.LU R2, [R1+0xf64] ;  /* 0x000f640001027983 */ /* 0x000ee80000300800 */
[----:B------:R-:W2:Y:S04]  /*aacf0*/  LDL.LU R7, [R1+0xf68] ;  /* 0x000f680001077983 */ /* 0x000ea80000300800 */
[----:B------:R-:W2:Y:S04]  /*aad00*/  LDL.LU R8, [R1+0xf6c] ;  /* 0x000f6c0001087983 */ /* 0x000ea80000300800 */
[----:B------:R0:W-:Y:S04]  /*aad10*/  STL [R1+0x3700], R5 ;  /* 0x0037000501007387 */ /* 0x0001e80000100800 */
[----:B0-----:R-:W2:Y:S04]  /*aad20*/  LDL.LU R5, [R1+0xf50] ;  /* 0x000f500001057983 */ /* 0x001ea80000300800 */
[----:B------:R-:W2:Y:S04]  /*aad30*/  LDL.LU R25, [R1+0xf54] ;  /* 0x000f540001197983 */ /* 0x000ea80000300800 */
[----:B------:R0:W-:Y:S04]  /*aad40*/  STL [R1+0x76c], R0 ;  /* 0x00076c0001007387 */ /* 0x0001e80000100800 */
[----:B0-----:R-:W2:Y:S04]  /*aad50*/  LDL.LU R0, [R1+0xf58] ;  /* 0x000f580001007983 */ /* 0x001ea80000300800 */
[----:B------:R-:W2:Y:S04]  /*aad60*/  LDL.LU R27, [R1+0xf5c] ;  /* 0x000f5c00011b7983 */ /* 0x000ea80000300800 */
[----:B------:R-:W2:Y:S04]  /*aad70*/  LDL.LU R28, [R1+0xf40] ;  /* 0x000f4000011c7983 */ /* 0x000ea80000300800 */
[----:B------:R-:W2:Y:S04]  /*aad80*/  LDL.LU R29, [R1+0xf44] ;  /* 0x000f4400011d7983 */ /* 0x000ea80000300800 */
[----:B--2---:R0:W-:Y:S04]  /*aad90*/  STL.64 [R1+0x3940], R28 ;  /* 0x0039401c01007387 */ /* 0x0041e80000100a00 */
[----:B0-----:R-:W2:Y:S04]  /*aada0*/  LDL.LU R28, [R1+0xf74] ;  /* 0x000f7400011c7983 */ /* 0x001ea80000300800 */
[----:B------:R-:W2:Y:S04]  /*aadb0*/  LDL.LU R29, [R1+0xd58] ;  /* 0x000d5800011d7983 */ /* 0x000ea80000300800 */
[----:B------:R-:W2:Y:S01]  /*aadc0*/  LDL.LU R24, [R1+0xf48] ;  /* 0x000f480001187983 */ /* 0x000ea20000300800 */
[----:B------:R-:W-:-:S03]  /*aadd0*/  F2FP.SATFINITE.E5M2.F32.PACK_AB_MERGE_C R3, R20, R4, RZ ;  /* 0x000000041403723e */ /* 0x000fc600048060ff */
[----:B--2---:R0:W-:Y:S04]  /*aade0*/  STL [R1+0x3948], R24 ;  /* 0x0039481801007387 */ /* 0x0041e80000100800 */
[----:B------:R-:W-:Y:S04]  /*aadf0*/  STL [R1+0xf80], R3 ;  /* 0x000f800301007387 */ /* 0x000fe80000100800 */
[----:B------:R-:W2:Y:S04]  /*aae00*/  LDL.LU R22, [R1+0xf4c] ;  /* 0x000f4c0001167983 */ /* 0x000ea80000300800 */
[----:B------:R-:W2:Y:S01]  /*aae10*/  LDL.LU R23, [R1+0x2d0] ;  /* 0x0002d00001177983 */ /* 0x000ea20000300800 */
[----:B0-----:R-:W-:-:S02]  /*aae20*/  SHF.R.S32.HI R24, RZ, 0x1f, R29 ;  /* 0x0000001fff187819 */ /* 0x001fc4000001141d */
[----:B------:R-:W-:-:S05]  /*aae30*/  IADD3 R12, P3, PT, R29, R9, RZ ;  /* 0x000000091d0c7210 */ /* 0x000fca0007f7e0ff */
[----:B------:R-:W-:Y:S01]  /*aae40*/  IMAD.X R13, R24, 0x1, R10, P3 ;  /* 0x00000001180d7824 */ /* 0x000fe200018e060a */
[----:B--2---:R0:W-:Y:S04]  /*aae50*/  STL.64 [R1+0x3950], R22 ;  /* 0x0039501601007387 */ /* 0x0041e80000100a00 */
[----:B0-----:R-:W2:Y:S04]  /*aae60*/  LDL.LU R23, [R1+0xf70] ;  /* 0x000f700001177983 */ /* 0x001ea80000300800 */
[----:B------:R-:W4:Y:S04]  /*aae70*/  LDL.LU R17, [R1+0x2d4] ;  /* 0x0002d40001117983 */ /* 0x000f280000300800 */
[----:B------:R-:W4:Y:S04]  /*aae80*/  LDL.LU R18, [R1+0x2d8] ;  /* 0x0002d80001127983 */ /* 0x000f280000300800 */
[----:B------:R-:W4:Y:S04]  /*aae90*/  LDL.LU R20, [R1+0x2dc] ;  /* 0x0002dc0001147983 */ /* 0x000f280000300800 */
[----:B------:R-:W4:Y:S04]  /*aaea0*/  LDL.LU R3, [R1+0xeb0] ;  /* 0x000eb00001037983 */ /* 0x000f280000300800 */
[----:B------:R-:W4:Y:S04]  /*aaeb0*/  LDL.LU R4, [R1+0xeb4] ;  /* 0x000eb40001047983 */ /* 0x000f280000300800 */
[----:B------:R0:W-:Y:S04]  /*aaec0*/  STL.64 [R1+0xc50], R12 ;  /* 0x000c500c01007387 */ /* 0x0001e80000100a00 */
[----:B0-----:R-:W4:Y:S01]  /*aaed0*/  LDL.LU.64 R12, [R1+0x3958] ;  /* 0x00395800010c7983 */ /* 0x001f220000300a00 */
[----:B------:R-:W-:-:S02]  /*aaee0*/  IADD3 R22, P3, PT, R29, R11, RZ ;  /* 0x0000000b1d167210 */ /* 0x000fc40007f7e0ff */
[----:B------:R-:W-:Y:S02]  /*aaef0*/  F2FP.SATFINITE.E5M2.F32.PACK_AB_MERGE_C R19, R21, R19, RZ ;  /* 0x000000131513723e */ /* 0x000fe400048060ff */
[----:B---3--:R-:W-:Y:S02]  /*aaf00*/  F2FP.SATFINITE.E5M2.F32.PACK_AB_MERGE_C R21, R2, R26, RZ ;  /* 0x0000001a0215723e */ /* 0x008fe400048060ff */
[----:B------:R-:W-:Y:S02]  /*aaf10*/  F2FP.SATFINITE.E5M2.F32.PACK_AB_MERGE_C R2, R8, R7, RZ ;  /* 0x000000070802723e */ /* 0x000fe400048060ff */
[----:B--2---:R-:W-:-:S05]  /*aaf20*/  F2FP.SATFINITE.E5M2.F32.PACK_AB_MERGE_C R28, R28, R23, RZ ;  /* 0x000000171c1c723e */ /* 0x004fca00048060ff */
[----:B------:R-:W-:Y:S04]  /*aaf30*/  STL [R1+0x5bc], R28 ;  /* 0x0005bc1c01007387 */ /* 0x000fe80000100800 */
[----:B------:R0:W-:Y:S04]  /*aaf40*/  STL [R1+0x5b8], R19 ;  /* 0x0005b81301007387 */ /* 0x0001e80000100800 */
[----:B0-----:R-:W2:Y:S01]  /*aaf50*/  LDL.LU R19, [R1+0xeb8] ;  /* 0x000eb80001137983 */ /* 0x001ea20000300800 */
[----:B----4-:R-:W-:-:S05]  /*aaf60*/  IMAD.X R23, R24, 0x1, R12, P3 ;  /* 0x0000000118177824 */ /* 0x010fca00018e060c */
[----:B------:R0:W-:Y:S04]  /*aaf70*/  STL.64 [R1+0xc48], R22 ;  /* 0x000c481601007387 */ /* 0x0001e80000100a00 */
[----:B------:R1:W-:Y:S01]  /*aaf80*/  STL [R1+0x4b8], R21 ;  /* 0x0004b81501007387 */ /* 0x0003e20000100800 */
[----:B0-----:R-:W-:-:S03]  /*aaf90*/  IADD3 R22, P3, PT, R29, R13, RZ ;  /* 0x0000000d1d167210 */ /* 0x001fc60007f7e0ff */
[----:B-1----:R-:W2:Y:S02]  /*aafa0*/  LDL.LU R21, [R1+0xebc] ;  /* 0x000ebc0001157983 */ /* 0x002ea40000300800 */
[C---:B------:R-:W-:Y:S01]  /*aafb0*/  IMAD.X R23, R24.reuse, 0x1, R14, P3 ;  /* 0x0000000118177824 */ /* 0x040fe200018e060e */
[----:B------:R-:W-:Y:S01]  /*aafc0*/  IADD3 R28, P3, PT, R29, R15, RZ ;  /* 0x0000000f1d1c7210 */ /* 0x000fe20007f7e0ff */
[----:B------:R0:W-:Y:S04]  /*aafd0*/  STL [R1+0x5a0], R2 ;  /* 0x0005a00201007387 */ /* 0x0001e80000100800 */
[----:B------:R-:W3:Y:S01]  /*aafe0*/  LDL.LU R26, [R1+0xea0] ;  /* 0x000ea000011a7983 */ /* 0x000ee20000300800 */
[----:B------:R-:W-:-:S03]  /*aaff0*/  IMAD.X R29, R24, 0x1, R16, P3 ;  /* 0x00000001181d7824 */ /* 0x000fc600018e0610 */
[----:B0-----:R-:W3:Y:S04]  /*ab000*/  LDL.LU R2, [R1+0xea4] ;  /* 0x000ea40001027983 */ /* 0x001ee80000300800 */
[----:B------:R-:W4:Y:S04]  /*ab010*/  LDL.LU R7, [R1+0xea8] ;  /* 0x000ea80001077983 */ /* 0x000f280000300800 */
[----:B------:R-:W4:Y:S04]  /*ab020*/  LDL.LU R8, [R1+0xeac] ;  /* 0x000eac0001087983 */ /* 0x000f280000300800 */
[----:B------:R0:W-:Y:S04]  /*ab030*/  STL.64 [R1+0xc40], R22 ;  /* 0x000c401601007387 */ /* 0x0001e80000100a00 */
[----:B0-----:R-:W2:Y:S04]  /*ab040*/  LDL.LU.64 R22, [R1+0x3950] ;  /* 0x0039500001167983 */ /* 0x001ea80000300a00 */
[----:B------:R-:W2:Y:S04]  /*ab050*/  LDL.LU R24, [R1+0x3948] ;  /* 0x0039480001187983 */ /* 0x000ea80000300800 */
[----:B------:R0:W-:Y:S04]  /*ab060*/  STL.64 [R1+0xc38], R28 ;  /* 0x000c381c01007387 */ /* 0x0001e80000100a00 */
[----:B0-----:R-:W3:Y:S01]  /*ab070*/  LDL.LU.64 R28, [R1+0x3940] ;  /* 0x00394000011c7983 */ /* 0x001ee20000300a00 */
[----:B------:R-:W-:-:S02]  /*ab080*/  F2FP.SATFINITE.E5M2.F32.PACK_AB_MERGE_C R5, R25, R5, RZ ;  /* 0x000000051905723e */ /* 0x000fc400048060ff */
[----:B------:R-:W-:-:S03]  /*ab090*/  F2FP.SATFINITE.E5M2.F32.PACK_AB_MERGE_C R25, R27, R0, RZ ;  /* 0x000000001b19723e */ /* 0x000fc600048060ff */
[----:B------:R3:W-:Y:S01]  /*ab0a0*/  STL [R1+0x4a0], R5 ;  /* 0x0004a00501007387 */ /* 0x0007e20000100800 */
[----:B------:R-:W-:-:S03]  /*ab0b0*/  SHF.R.S32.HI R0, RZ, 0x1f, R6 ;  /* 0x0000001fff007819 */ /* 0x000fc60000011406 */
[----:B------:R-:W-:Y:S01]  /*ab0c0*/  STL [R1+0xf50], R25 ;  /* 0x000f501901007387 */ /* 0x000fe20000100800 */
[----:B------:R-:W-:Y:S02]  /*ab0d0*/  F2FP.SATFINITE.E5M2.F32.PACK_AB_MERGE_C R3, R4, R3, RZ ;  /* 0x000000030403723e */ /* 0x000fe400048060ff */
[----:B--2---:R-:W-:Y:S02]  /*ab0e0*/  F2FP.SATFINITE.E5M2.F32.PACK_AB_MERGE_C R24, R22, R24, RZ ;  /* 0x000000181618723e */ /* 0x004fe400048060ff */
[----:B---3--:R-:W-:Y:S02]  /*ab0f0*/  F2FP.SATFINITE.E5M2.F32.PACK_AB_MERGE_C R5, R29, R28, RZ ;  /* 0x0000001c1d05723e */ /* 0x008fe400048060ff */
[----:B------:R-:W-:-:S03]  /*ab100*/  IADD3 R28, P3, PT, R6, R9, RZ ;  /* 0x00000009061c7210 */ /* 0x000fc60007f7e0ff */
[----:B------:R0:W-:Y:S02]  /*ab110*/  STL [R1+0x2f8], R5 ;  /* 0x0002f80501007387 */ /* 0x0001e40000100800 */
[----:B------:R-:W-:Y:S01]  /*ab120*/  IMAD.X R29, R0, 0x1, R10, P3 ;  /* 0x00000001001d7824 */ /* 0x000fe200018e060a */
[----:B------:R-:W-:-:S04]  /*ab130*/  IADD3 R22, P3, PT, R6, R11, RZ ;  /* 0x0000000b06167210 */ /* 0x000fc80007f7e0ff */
[----:B------:R-:W-:Y:S01]  /*ab140*/  STL.64 [R1+0xc30], R28 ;  /* 0x000c301c01007387 */ /* 0x000fe20000100a00 */
[----:B0-----:R-:W-:-:S03]  /*ab150*/  F2FP.SATFINITE.E5M2.F32.PACK_AB_MERGE_C R5, R17, R23, RZ ;  /* 0x000000171105723e */ /* 0x001fc600048060ff */
[----:B------:R-:W-:Y:S01]  /*ab160*/  STL [R1+0x2f4], R24 ;  /* 0x0002f41801007387 */ /* 0x000fe20000100800 */
[----:B------:R-:W-:Y:S01]  /*ab170*/  IMAD.X R23, R0, 0x1, R12, P3 ;  /* 0x0000000100177824 */ /* 0x000fe200018e060c */
[----:B------:R-:W-:Y:S02]  /*ab180*/  IADD3 R4, P3, PT, R6, R13, RZ ;  /* 0x0000000d06047210 */ /* 0x000fe40007f7e0ff */
[----:B------:R0:W-:Y:S02]  /*ab190*/  STL [R1+0xf40], R5 ;  /* 0x000f400501007387 */ /* 0x0001e40000100800 */
[----:B0-----:R-:W-:Y:S02]  /*ab1a0*/  F2FP.SATFINITE.E5M2.F32.PACK_AB_MERGE_C R5, R20, R18, RZ ;  /* 0x000000121405723e */ /* 0x001fe400048060ff */
[----:B------:R-:W2:Y:S04]  /*ab1b0*/  LDL.LU R20, [R1+0x1024] ;  /* 0x0010240001147983 */ /* 0x000ea80000300800 */
[----:B------:R-:W-:Y:S04]  /*ab1c0*/  STL.64 [R1+0xc28], R22 ;  /* 0x000c281601007387 */ /* 0x000fe80000100a00 */
[----:B------:R0:W-:Y:S04]  /*ab1d0*/  STL [R1+0xf44], R5 ;  /* 0x000f440501007387 */ /* 0x0001e80000100800 */
[----:B------:R1:W-:Y:S01]  /*ab1e0*/  STL [R1+0x36dc], R3 ;  /* 0x0036dc0301007387 */ /* 0x0003e20000100800 */
[----:B0-----:R-:W-:-:S03]  /*ab1f0*/  IMAD.X R5, R0, 0x1, R14, P3 ;  /* 0x0000000100057824 */ /* 0x001fc600018e060e */
[----:B------:R-:W-:Y:S04]  /*ab200*/  STL.64 [R1+0x3938], R12 ;  /* 0x0039380c01007387 */ /* 0x000fe80000100a00 */
[----:B------:R0:W-:Y:S01]  /*ab210*/  STL.64 [R1+0xc20], R4 ;  /* 0x000c200401007387 */ /* 0x0001e20000100a00 */
[----:B-1----:R-:W-:-:S03]  /*ab220*/  F2FP.SATFINITE.E5M2.F32.PACK_AB_MERGE_C R3, R21, R19, RZ ;  /* 0x000000131503723e */ /* 0x002fc600048060ff */
[----:B------:R-:W3:Y:S01]  /*ab230*/  LDL.LU R22, [R1+0xe98] ;  /* 0x000e980001167983 */ /* 0x000ee20000300800 */
[----:B------:R-:W-:-:S03]  /*ab240*/  F2FP.SATFINITE.E5M2.F32.PACK_AB_MERGE_C R2, R2, R26, RZ ;  /* 0x0000001a0202723e */ /* 0x000fc600048060ff */
[----:B------:R-:W3:Y:S01]  /*ab250*/  LDL.LU R23, [R1+0xe9c] ;  /* 0x000e9c0001177983 */ /* 0x000ee20000300800 */
[----:B0-----:R-:W-:-:S03]  /*ab260*/  IADD3 R4, P3, PT, R6, R15, RZ ;  /* 0x0000000f06047210 */ /* 0x001fc60007f7e0ff */
[----:B------:R-:W2:Y:S02]  /*ab270*/  LDL.LU R17, [R1+0xe80] ;  /* 0x000e800001117983 */ /* 0x000ea40000300800 */
[----:B------:R-:W-:Y:S01]  /*ab280*/  IMAD.X R5, R0, 0x1, R16, P3 ;  /* 0x0000000100057824 */ /* 0x000fe200018e0610 */
[----:B----4-:R-:W-:-:S04]  /*ab290*/  F2FP.SATFINITE.E5M2.F32.PACK_AB_MERGE_C R0, R8, R7, RZ ;  /* 0x000000070800723e */ /* 0x010fc800048060ff */
[----:B------:R0:W-:Y:S04]  /*ab2a0*/  STL.64 [R1+0xc18], R4 ;  /* 0x000c180401007387 */ /* 0x0001e80000100a00 */
[----:B------:R-:W4:Y:S04]  /*ab2b0*/  LDL.LU R18, [R1+0xe84] ;  /* 0x000e840001127983 */ /* 0x000f280000300800 */
[----:B0-----:R-:W2:Y:S04]  /*ab2c0*/  LDL.LU R4, [R1+0xe88] ;  /* 0x000e880001047983 */ /* 0x001ea80000300800 */
[----:B------:R-:W2:Y:S04]  /*ab2d0*/  LDL.LU R6, [R1+0xe8c] ;  /* 0x000e8c0001067983 */ /* 0x000ea80000300800 */
[----:B------:R0:W-:Y:S04]  /*ab2e0*/  STL [R1+0x768], R3 ;  /* 0x0007680301007387 */ /* 0x0001e80000100800 */
[----:B0-----:R-:W2:Y:S04]  /*ab2f0*/  LDL.LU R3, [R1+0xe70] ;  /* 0x000e700001037983 */ /* 0x001ea80000300800 */
[----:B------:R-:W-:Y:S04]  /*ab300*/  STL [R1+0x688], R2 ;  /* 0x0006880201007387 */ /* 0x000fe80000100800 */
[----:B------:R-:W2:Y:S04]  /*ab310*/  LDL.LU R5, [R1+0xe74] ;  /* 0x000e740001057983 */ /* 0x000ea80000300800 */
[----:B------:R0:W-:Y:S04]  /*ab320*/  STL [R1+0x684], R0 ;  /* 0x0006840001007387 */ /* 0x0001e80000100800 */
[----:B------:R-:W2:Y:S04]  /*ab330*/  LDL.LU R25, [R1+0xe78] ;  /* 0x000e780001197983 */ /* 0x000ea80000300800 */
[----:B0-----:R-:W2:Y:S04]  /*ab340*/  LDL.LU R0, [R1+0xe7c] ;  /* 0x000e7c0001007983 */ /* 0x001ea80000300800 */
[----:B------:R-:W2:Y:S04]  /*ab350*/  LDL.LU R27, [R1+0xe60] ;  /* 0x000e6000011b7983 */ /* 0x000ea80000300800 */
[----:B------:R-:W2:Y:S04]  /*ab360*/  LDL.LU R28, [R1+0xe64] ;  /* 0x000e6400011c7983 */ /* 0x000ea80000300800 */
[----:B------:R-:W2:Y:S04]  /*ab370*/  LDL.LU R29, [R1+0xe68] ;  /* 0x000e6800011d7983 */ /* 0x000ea80000300800 */
[----:B--2---:R0:W-:Y:S04]  /*ab380*/  STL [R1+0x3920], R29 ;  /* 0x0039201d01007387 */ /* 0x0041e80000100800 */
[----:B0-----:R-:W2:Y:S04]  /*ab390*/  LDL.LU R29, [R1+0x1020] ;  /* 0x00102000011d7983 */ /* 0x001ea80000300800 */
[----:B------:R0:W-:Y:S04]  /*ab3a0*/  STL [R1+0x3924], R28 ;  /* 0x0039241c01007387 */ /* 0x0001e80000100800 */
[----:B0-----:R-:W2:Y:S04]  /*ab3b0*/  LDL.LU R28, [R1+0xe94] ;  /* 0x000e9400011c7983 */ /* 0x001ea80000300800 */
[----:B------:R-:W2:Y:S04]  /*ab3c0*/  LDL.LU R24, [R1+0xe6c] ;  /* 0x000e6c0001187983 */ /* 0x000ea80000300800 */
[----:B--2---:R0:W-:Y:S04]  /*ab3d0*/  STL [R1+0x3928], R24 ;  /* 0x0039281801007387 */ /* 0x0041e80000100800 */
[----:B------:R-:W2:Y:S04]  /*ab3e0*/  LDL.LU R19, [R1+0xe50] ;  /* 0x000e500001137983 */ /* 0x000ea80000300800 */
[----:B------:R-:W2:Y:S01]  /*ab3f0*/  LDL.LU R21, [R1+0xe54] ;  /* 0x000e540001157983 */ /* 0x000ea20000300800 */
[----:B------:R-:W-:-:S02]  /*ab400*/  IADD3 R12, P3, PT, R29, R9, RZ ;  /* 0x000000091d0c7210 */ /* 0x000fc40007f7e0ff */
[----:B0-----:R-:W-:-:S05]  /*ab410*/  SHF.R.S32.HI R24, RZ, 0x1f, R29 ;  /* 0x0000001fff187819 */ /* 0x001fca000001141d */
[----:B------:R-:W-:Y:S01]  /*ab420*/  IMAD.X R13, R24, 0x1, R10, P3 ;  /* 0x00000001180d7824 */ /* 0x000fe200018e060a */
        /* <DEDUP_REMOVED lines=8> */
[----:B------:R-:W-:-:S02]  /*ab4b0*/  IADD3 R20, P3, PT, R29, R11, RZ ;  /* 0x0000000b1d147210 */ /* 0x000fc40007f7e0ff */
[----:B---3--:R-:W-:Y:S02]  /*ab4c0*/  F2FP.SATFINITE.E5M2.F32.PACK_AB_MERGE_C R22, R23, R22, RZ ;  /* 0x000000161716723e */ /* 0x008fe400048060ff */
[----:B----4-:R-:W-:Y:S02]  /*ab4d0*/  F2FP.SATFINITE.E5M2.F32.PACK_AB_MERGE_C R17, R18, R17, RZ ;  /* 0x000000111211723e */ /* 0x010fe400048060ff */
[----:B------:R-:W-:Y:S02]  /*ab4e0*/  F2FP.SATFINITE.E5M2.F32.PACK_AB_MERGE_C R4, R6, R4, RZ ;  /* 0x000000040604723e */ /* 0x000fe400048060ff */
[----:B--2---:R-:W-:-:S05]  /*ab4f0*/  F2FP.SATFINITE.E5M2.F32.PACK_AB_MERGE_C R28, R28, R21, RZ ;  /* 0x000000151c1c723e */ /* 0x004fca00048060ff */
[----:B------:R-:W-:Y:S04]  /*ab500*/  STL [R1+0x668], R28 ;  /* 0x0006681c01007387 */ /* 0x000fe80000100800 */
[----:B------:R0:W-:Y:S04]  /*ab510*/  STL [R1+0x66c], R22 ;  /* 0x00066c1601007387 */ /* 0x0001e80000100800 */
[----:B0-----:R-:W2:Y:S01]  /*ab520*/  LDL.LU R22, [R1+0xdc8] ;  /* 0x000dc80001167983 */ /* 0x001ea20000300800 */
[----:B------:R-:W-:-:S05]  /*ab530*/  IMAD.X R21, R24, 0x1, R12, P3 ;  /* 0x0000000118157824 */ /* 0x000fca00018e060c */
[----:B------:R0:W-:Y:S04]  /*ab540*/  STL.64 [R1+0xc08], R20 ;  /* 0x000c081401007387 */ /* 0x0001e80000100a00 */
[----:B------:R1:W-:Y:S04]  /*ab550*/  STL [R1+0x598], R17 ;  /* 0x0005981101007387 */ /* 0x0003e80000100800 */
[----:B------:R-:W2:Y:S01]  /*ab560*/  LDL.LU R6, [R1+0xdcc] ;  /* 0x000dcc0001067983 */ /* 0x000ea20000300800 */
[----:B0-----:R-:W-:-:S03]  /*ab570*/  IADD3 R20, P3, PT, R29, R13, RZ ;  /* 0x0000000d1d147210 */ /* 0x001fc60007f7e0ff */
[----:B------:R0:W-:Y:S02]  /*ab580*/  STL [R1+0x59c], R4 ;  /* 0x00059c0401007387 */ /* 0x0001e40000100800 */
[C---:B------:R-:W-:Y:S01]  /*ab590*/  IMAD.X R21, R24.reuse, 0x1, R14, P3 ;  /* 0x0000000118157824 */ /* 0x040fe200018e060e */
[----:B------:R-:W-:Y:S01]  /*ab5a0*/  IADD3 R28, P3, PT, R29, R15, RZ ;  /* 0x0000000f1d1c7210 */ /* 0x000fe20007f7e0ff */
[----:B------:R-:W3:Y:S04]  /*ab5b0*/  LDL.LU R23, [R1+0xdb0] ;  /* 0x000db00001177983 */ /* 0x000ee80000300800 */
[----:B-1----:R-:W3:Y:S01]  /*ab5c0*/  LDL.LU R17, [R1+0xdb4] ;  /* 0x000db40001117983 */ /* 0x002ee20000300800 */
[----:B------:R-:W-:-:S03]  /*ab5d0*/  IMAD.X R29, R24, 0x1, R16, P3 ;  /* 0x00000001181d7824 */ /* 0x000fc600018e0610 */
[----:B------:R-:W4:Y:S04]  /*ab5e0*/  LDL.LU R18, [R1+0xdb8] ;  /* 0x000db80001127983 */ /* 0x000f280000300800 */
[----:B0-----:R-:W4:Y:S04]  /*ab5f0*/  LDL.LU R4, [R1+0xdbc] ;  /* 0x000dbc0001047983 */ /* 0x001f280000300800 */
[----:B------:R0:W-:Y:S04]  /*ab600*/  STL.64 [R1+0xc00], R20 ;  /* 0x000c001401007387 */ /* 0x0001e80000100a00 */
[----:B0-----:R-:W2:Y:S04]  /*ab610*/  LDL.LU.64 R20, [R1+0x3930] ;  /* 0x0039300001147983 */ /* 0x001ea80000300a00 */
[----:B------:R-:W3:Y:S04]  /*ab620*/  LDL.LU R24, [R1+0x3928] ;  /* 0x0039280001187983 */ /* 0x000ee80000300800 */
[----:B------:R0:W-:Y:S04]  /*ab630*/  STL.64 [R1+0xbf8], R28 ;  /* 0x000bf81c01007387 */ /* 0x0001e80000100a00 */
[----:B0-----:R-:W3:Y:S01]  /*ab640*/  LDL.LU R28, [R1+0x3924] ;  /* 0x00392400011c7983 */ /* 0x001ee20000300800 */
[----:B------:R-:W-:-:S02]  /*ab650*/  F2FP.SATFINITE.E5M2.F32.PACK_AB_MERGE_C R29, R5, R3, RZ ;  /* 0x00000003051d723e */ /* 0x000fc400048060ff */
[----:B------:R-:W-:-:S03]  /*ab660*/  F2FP.SATFINITE.E5M2.F32.PACK_AB_MERGE_C R5, R0, R25, RZ ;  /* 0x000000190005723e */ /* 0x000fc600048060ff */
[----:B------:R0:W-:Y:S04]  /*ab670*/  STL [R1+0x30c], R29 ;  /* 0x00030c1d01007387 */ /* 0x0001e80000100800 */
[----:B------:R-:W-:Y:S01]  /*ab680*/  STL [R1+0x308], R5 ;  /* 0x0003080501007387 */ /* 0x000fe20000100800 */
[----:B--2---:R-:W-:Y:S02]  /*ab690*/  SHF.R.S32.HI R0, RZ, 0x1f, R20 ;  /* 0x0000001fff007819 */ /* 0x004fe40000011414 */
[----:B---3--:R-:W-:Y:S02]  /*ab6a0*/  F2FP.SATFINITE.E5M2.F32.PACK_AB_MERGE_C R3, R28, R27, RZ ;  /* 0x0000001b1c03723e */ /* 0x008fe400048060ff */
[----:B------:R-:W-:-:S05]  /*ab6b0*/  IADD3 R28, P3, PT, R20, R9, RZ ;  /* 0x00000009141c7210 */ /* 0x000fca0007f7e0ff */
[----:B0-----:R-:W-:Y:S01]  /*ab6c0*/  IMAD.X R29, R0, 0x1, R10, P3 ;  /* 0x00000001001d7824 */ /* 0x001fe200018e060a */
[----:B------:R-:W-:Y:S04]  /*ab6d0*/  STL [R1+0x2d8], R3 ;  /* 0x0002d80301007387 */ /* 0x000fe80000100800 */
[----:B------:R0:W-:Y:S04]  /*ab6e0*/  STL.64 [R1+0xbf0], R28 ;  /* 0x000bf01c01007387 */ /* 0x0001e80000100a00 */
[----:B0-----:R-:W2:Y:S01]  /*ab6f0*/  LDL.LU R29, [R1+0x3920] ;  /* 0x00392000011d7983 */ /* 0x001ea20000300800 */
[----:B------:R-:W-:-:S02]  /*ab700*/  F2FP.SATFINITE.E5M2.F32.PACK_AB_MERGE_C R3, R21, R19, RZ ;  /* 0x000000131503723e */ /* 0x000fc400048060ff */
[----:B------:R-:W-:Y:S02]  /*ab710*/  F2FP.SATFINITE.E5M2.F32.PACK_AB_MERGE_C R2, R2, R26, RZ ;  /* 0x0000001a0202723e */ /* 0x000fe400048060ff */
[----:B------:R-:W-:Y:S02]  /*ab720*/  F2FP.SATFINITE.E5M2.F32.PACK_AB_MERGE_C R6, R6, R22, RZ ;  /* 0x000000160606723e */ /* 0x000fe400048060ff */
[----:B--2---:R-:W-:Y:S02]  /*ab730*/  F2FP.SATFINITE.E5M2.F32.PACK_AB_MERGE_C R5, R24, R29, RZ ;  /* 0x0000001d1805723e */ /* 0x004fe400048060ff */
[----:B------:R-:W-:-:S03]  /*ab740*/  IADD3 R24, P3, PT, R20, R11, RZ ;  /* 0x0000000b14187210 */ /* 0x000fc60007f7e0ff */
[----:B------:R0:W-:Y:S02]  /*ab750*/  STL [R1+0x2dc], R5 ;  /* 0x0002dc0501007387 */ /* 0x0001e40000100800 */
[----:B------:R-:W-:Y:S02]  /*ab760*/  IMAD.X R25, R0, 0x1, R12, P3 ;  /* 0x0000000100197824 */ /* 0x000fe400018e060c */
[----:B------:R-:W-:Y:S01]  /*ab770*/  STL [R1+0x20c], R3 ;  /* 0x00020c0301007387 */ /* 0x000fe20000100800 */
[----:B0-----:R-:W-:-:S03]  /*ab780*/  F2FP.SATFINITE.E5M2.F32.PACK_AB_MERGE_C R5, R8, R7, RZ ;  /* 0x000000070805723e */ /* 0x001fc600048060ff */
[----:B------:R-:W2:Y:S04]  /*ab790*/  LDL.LU R7, [R1+0x102c] ;  /* 0x00102c0001077983 */ /* 0x000ea80000300800 */
[----:B------:R-:W-:Y:S04]  /*ab7a0*/  STL.64 [R1+0xb78], R24 ;  /* 0x000b781801007387 */ /* 0x000fe80000100a00 */
[----:B------:R0:W-:Y:S02]  /*ab7b0*/  STL [R1+0x204], R2 ;  /* 0x0002040201007387 */ /* 0x0001e40000100800 */
[----:B0-----:R-:W-:-:S02]  /*ab7c0*/  IADD3 R2, P3, PT, R20, R13, RZ ;  /* 0x0000000d14027210 */ /* 0x001fc40007f7e0ff */
[----:B------:R-:W-:Y:S03]  /*ab7d0*/  STL [R1+0x760], R5 ;  /* 0x0007600501007387 */ /* 0x000fe60000100800 */
[----:B------:R-:W-:Y:S01]  /*ab7e0*/  IMAD.X R3, R0, 0x1, R14, P3 ;  /* 0x0000000100037824 */ /* 0x000fe200018e060e */
[----:B------:R-:W-:Y:S04]  /*ab7f0*/  STL.64 [R1+0x3918], R12 ;  /* 0x0039180c01007387 */ /* 0x000fe80000100a00 */
[----:B------:R0:W-:Y:S04]  /*ab800*/  STL.64 [R1+0xb70], R2 ;  /* 0x000b700201007387 */ /* 0x0001e80000100a00 */
[----:B------:R-:W3:Y:S04]  /*ab810*/  LDL.LU R19, [R1+0xda8] ;  /* 0x000da80001137983 */ /* 0x000ee80000300800 */
[----:B------:R-:W3:Y:S01]  /*ab820*/  LDL.LU R21, [R1+0xdac] ;  /* 0x000dac0001157983 */ /* 0x000ee20000300800 */
[----:B0-----:R-:W-:-:S03]  /*ab830*/  IADD3 R2, P3, PT, R20, R15, RZ ;  /* 0x0000000f14027210 */ /* 0x001fc60007f7e0ff */
[----:B------:R-:W2:Y:S02]  /*ab840*/  LDL.LU R26, [R1+0xd90] ;  /* 0x000d9000011a7983 */ /* 0x000ea40000300800 */
[----:B------:R-:W-:-:S05]  /*ab850*/  IMAD.X R3, R0, 0x1, R16, P3 ;  /* 0x0000000100037824 */ /* 0x000fca00018e0610 */
[----:B------:R0:W-:Y:S04]  /*ab860*/  STL.64 [R1+0xb68], R2 ;  /* 0x000b680201007387 */ /* 0x0001e80000100a00 */
[----:B0-----:R-:W2:Y:S04]  /*ab870*/  LDL.LU R2, [R1+0xd94] ;  /* 0x000d940001027983 */ /* 0x001ea80000300800 */
[----:B------:R-:W2:Y:S04]  /*ab880*/  LDL.LU R8, [R1+0xd98] ;  /* 0x000d980001087983 */ /* 0x000ea80000300800 */
[----:B------:R-:W2:Y:S04]  /*ab890*/  LDL.LU R20, [R1+0xd9c] ;  /* 0x000d9c0001147983 */ /* 0x000ea80000300800 */
[----:B------:R0:W-:Y:S04]  /*ab8a0*/  STL [R1+0x3594], R6 ;  /* 0x0035940601007387 */ /* 0x0001e80000100800 */
[----:B0-----:R-:W2:Y:S01]  /*ab8b0*/  LDL.LU R6, [R1+0xd80] ;  /* 0x000d800001067983 */ /* 0x001ea20000300800 */
[----:B------:R-:W-:-:S02]  /*ab8c0*/  F2FP.SATFINITE.E5M2.F32.PACK_AB_MERGE_C R3, R17, R23, RZ ;  /* 0x000000171103723e */ /* 0x000fc400048060ff */
[----:B----4-:R-:W-:-:S03]  /*ab8d0*/  F2FP.SATFINITE.E5M2.F32.PACK_AB_MERGE_C R0, R4, R18, RZ ;  /* 0x000000120400723e */ /* 0x010fc600048060ff */
[----:B------:R-:W-:Y:S04]  /*ab8e0*/  STL [R1+0x67c], R3 ;  /* 0x00067c0301007387 */ /* 0x000fe80000100800 */
[----:B--2---:R0:W-:Y:S04]  /*ab8f0*/  STL.64 [R1+0x3910], R6 ;  /* 0x0039100601007387 */ /* 0x0041e80000100a00 */
[----:B------:R1:W-:Y:S04]  /*ab900*/  STL [R1+0x680], R0 ;  /* 0x0006800001007387 */ /* 0x0003e80000100800 */
[----:B0-----:R-:W2:Y:S04]  /*ab910*/  LDL.LU R6, [R1+0xda0] ;  /* 0x000da00001067983 */ /* 0x001ea80000300800 */
[----:B------:R-:W2:Y:S04]  /*ab920*/  LDL.LU R7, [R1+0xda4] ;  /* 0x000da40001077983 */ /* 0x000ea80000300800 */
        /* <DEDUP_REMOVED lines=8> */
[----:B0-----:R-:W2:Y:S04]  /*ab9b0*/  LDL.LU R29, [R1+0x1028] ;  /* 0x00102800011d7983 */ /* 0x001ea80000300800 */
[----:B------:R-:W3:Y:S01]  /*ab9c0*/  LDL.LU R24, [R1+0xd60] ;  /* 0x000d600001187983 */ /* 0x000ee20000300800 */
[----:B--2---:R-:W-:-:S03]  /*ab9d0*/  IADD3 R12, P3, PT, R29, R9, RZ ;  /* 0x000000091d0c7210 */ /* 0x004fc60007f7e0ff */
[----:B---3--:R0:W-:Y:S04]  /*ab9e0*/  STL [R1+0x3908], R24 ;  /* 0x0039081801007387 */ /* 0x0081e80000100800 */
[----:B------:R-:W2:Y:S04]  /*ab9f0*/  LDL.LU R22, [R1+0xd64] ;  /* 0x000d640001167983 */ /* 0x000ea80000300800 */
[----:B------:R-:W3:Y:S01]  /*aba00*/  LDL.LU R23, [R1+0xd68] ;  /* 0x000d680001177983 */ /* 0x000ee20000300800 */
[----:B0-----:R-:W-:-:S03]  /*aba10*/  SHF.R.S32.HI R24, RZ, 0x1f, R29 ;  /* 0x0000001fff187819 */ /* 0x001fc6000001141d */
[----:B------:R-:W3:Y:S02]  /*aba20*/  LDL.LU R17, [R1+0xd6c] ;  /* 0x000d6c0001117983 */ /* 0x000ee40000300800 */
[----:B------:R-:W-:Y:S02]  /*aba30*/  IMAD.X R13, R24, 0x1, R10, P3 ;  /* 0x00000001180d7824 */ /* 0x000fe400018e060a */
[----:B------:R-:W2:Y:S04]  /*aba40*/  LDL.LU R18, [R1+0xcd0] ;  /* 0x000cd00001127983 */ /* 0x000ea80000300800 */
[----:B------:R-:W2:Y:S04]  /*aba50*/  LDL.LU R4, [R1+0xcd4] ;  /* 0x000cd40001047983 */ /* 0x000ea80000300800 */
[----:B------:R0:W-:Y:S04]  /*aba60*/  STL.64 [R1+0xb60], R12 ;  /* 0x000b600c01007387 */ /* 0x0001e80000100a00 */
[----:B0-----:R-:W2:Y:S01]  /*aba70*/  LDL.LU.64 R12, [R1+0x3918] ;  /* 0x00391800010c7983 */ /* 0x001ea20000300a00 */
[----:B------:R-:W-:-:S02]  /*aba80*/  F2FP.SATFINITE.E5M2.F32.PACK_AB_MERGE_C R28, R7, R6, RZ ;  /* 0x00000006071c723e */ /* 0x000fc400048060ff */
[----:B------:R-:W-:Y:S02]  /*aba90*/  IADD3 R6, P3, PT, R29, R11, RZ ;  /* 0x0000000b1d067210 */ /* 0x000fe40007f7e0ff */
[----:B------:R-:W-:Y:S01]  /*abaa0*/  F2FP.SATFINITE.E5M2.F32.PACK_AB_MERGE_C R19, R21, R19, RZ ;  /* 0x000000131513723e */ /* 0x000fe200048060ff */
[----:B------:R-:W-:Y:S04]  /*abab0*/  STL [R1+0x664], R28 ;  /* 0x0006641c01007387 */ /* 0x000fe80000100800 */
[----:B------:R0:W-:Y:S01]  /*abac0*/  STL [R1+0x660], R19 ;  /* 0x0006601301007387 */ /* 0x0001e20000100800 */
[----:B--2---:R-:W-:-:S05]  /*abad0*/  IMAD.X R7, R24, 0x1, R12, P3 ;  /* 0x0000000118077824 */ /* 0x004fca00018e060c */
[----:B------:R1:W-:Y:S04]  /*abae0*/  STL.64 [R1+0xb58], R6 ;  /* 0x000b580601007387 */ /* 0x0003e80000100a00 */
[----:B0-----:R-:W2:Y:S01]  /*abaf0*/  LDL.LU R19, [R1+0xcd8] ;  /* 0x000cd80001137983 */ /* 0x001ea20000300800 */
[----:B-1----:R-:W-:Y:S02]  /*abb00*/  F2FP.SATFINITE.E5M2.F32.PACK_AB_MERGE_C R6, R2, R26, RZ ;  /* 0x0000001a0206723e */ /* 0x002fe400048060ff */
[----:B------:R-:W-:-:S03]  /*abb10*/  F2FP.SATFINITE.E5M2.F32.PACK_AB_MERGE_C R2, R20, R8, RZ ;  /* 0x000000081402723e */ /* 0x000fc600048060ff */
[----:B------:R0:W-:Y:S04]  /*abb20*/  STL [R1+0x4b0], R6 ;  /* 0x0004b00601007387 */ /* 0x0001e80000100800 */
[----:B------:R-:W2:Y:S01]  /*abb30*/  LDL.LU R21, [R1+0xcdc] ;  /* 0x000cdc0001157983 */ /* 0x000ea20000300800 */
[----:B0-----:R-:W-:-:S03]  /*abb40*/  IADD3 R6, P3, PT, R29, R13, RZ ;  /* 0x0000000d1d067210 */ /* 0x001fc60007f7e0ff */
[----:B------:R0:W-:Y:S02]  /*abb50*/  STL [R1+0xd58], R2 ;  /* 0x000d580201007387 */ /* 0x0001e40000100800 */
[----:B------:R-:W-:Y:S02]  /*abb60*/  IMAD.X R7, R24, 0x1, R14, P3 ;  /* 0x0000000118077824 */ /* 0x000fe400018e060e */
[----:B------:R-:W2:Y:S04]  /*abb70*/  LDL.LU R26, [R1+0xcc0] ;  /* 0x000cc000011a7983 */ /* 0x000ea80000300800 */
[----:B0-----:R-:W2:Y:S04]  /*abb80*/  LDL.LU R2, [R1+0xcc4] ;  /* 0x000cc40001027983 */ /* 0x001ea80000300800 */
[----:B------:R-:W2:Y:S04]  /*abb90*/  LDL.LU R8, [R1+0xcc8] ;  /* 0x000cc80001087983 */ /* 0x000ea80000300800 */
[----:B------:R-:W2:Y:S04]  /*abba0*/  LDL.LU R20, [R1+0xccc] ;  /* 0x000ccc0001147983 */ /* 0x000ea80000300800 */
[----:B------:R0:W-:Y:S04]  /*abbb0*/  STL.64 [R1+0xb50], R6 ;  /* 0x000b500601007387 */ /* 0x0001e80000100a00 */
[----:B0-----:R-:W4:Y:S01]  /*abbc0*/  LDL.LU.64 R6, [R1+0x3910] ;  /* 0x0039100001067983 */ /* 0x001f220000300a00 */
[----:B------:R-:W-:-:S05]  /*abbd0*/  IADD3 R28, P3, PT, R29, R15, RZ ;  /* 0x0000000f1d1c7210 */ /* 0x000fca0007f7e0ff */
[----:B------:R-:W-:Y:S02]  /*abbe0*/  IMAD.X R29, R24, 0x1, R16, P3 ;  /* 0x00000001181d7824 */ /* 0x000fe400018e0610 */
[----:B------:R-:W2:Y:S04]  /*abbf0*/  LDL.LU R24, [R1+0x3908] ;  /* 0x0039080001187983 */ /* 0x000ea80000300800 */
[----:B------:R0:W-:Y:S01]  /*abc00*/  STL.64 [R1+0xb48], R28 ;  /* 0x000b481c01007387 */ /* 0x0001e20000100a00 */
[----:B------:R-:W-:Y:S02]  /*abc10*/  F2FP.SATFINITE.E5M2.F32.PACK_AB_MERGE_C R5, R25, R5, RZ ;  /* 0x000000051905723e */ /* 0x000fe400048060ff */
[----:B----4-:R-:W-:Y:S02]  /*abc20*/  F2FP.SATFINITE.E5M2.F32.PACK_AB_MERGE_C R6, R3, R6, RZ ;  /* 0x000000060306723e */ /* 0x010fe400048060ff */
[----:B------:R-:W-:-:S02]  /*abc30*/  F2FP.SATFINITE.E5M2.F32.PACK_AB_MERGE_C R3, R27, R0, RZ ;  /* 0x000000001b03723e */ /* 0x000fc400048060ff */
[----:B------:R-:W-:Y:S02]  /*abc40*/  SHF.R.S32.HI R0, RZ, 0x1f, R7 ;  /* 0x0000001fff007819 */ /* 0x000fe40000011407 */
[----:B0-----:R-:W-:Y:S01]  /*abc50*/  IADD3 R28, P3, PT, R7, R9, RZ ;  /* 0x00000009071c7210 */ /* 0x001fe20007f7e0ff */
[----:B------:R-:W-:Y:S04]  /*abc60*/  STL [R1+0x2e4], R6 ;  /* 0x0002e40601007387 */ /* 0x000fe80000100800 */
[----:B------:R-:W-:Y:S01]  /*abc70*/  IMAD.X R29, R0, 0x1, R10, P3 ;  /* 0x00000001001d7824 */ /* 0x000fe200018e060a */
[----:B------:R-:W-:Y:S04]  /*abc80*/  STL [R1+0x2e8], R5 ;  /* 0x0002e80501007387 */ /* 0x000fe80000100800 */
[----:B------:R-:W-:Y:S04]  /*abc90*/  STL [R1+0x21c], R3 ;  /* 0x00021c0301007387 */ /* 0x000fe80000100800 */
[----:B------:R0:W-:Y:S04]  /*abca0*/  STL.64 [R1+0xb40], R28 ;  /* 0x000b401c01007387 */ /* 0x0001e80000100a00 */
[----:B0-----:R-:W4:Y:S01]  /*abcb0*/  LDL.LU.64 R28, [R1+0x3900] ;  /* 0x00390000011c7983 */ /* 0x001f220000300a00 */
[----:B--2---:R-:W-:-:S02]  /*abcc0*/  F2FP.SATFINITE.E5M2.F32.PACK_AB_MERGE_C R3, R22, R24, RZ ;  /* 0x000000181603723e */ /* 0x004fc400048060ff */
[----:B------:R-:W-:Y:S02]  /*abcd0*/  IADD3 R24, P3, PT, R7, R11, RZ ;  /* 0x0000000b07187210 */ /* 0x000fe40007f7e0ff */
[----:B------:R-:W-:-:S03]  /*abce0*/  F2FP.SATFINITE.E5M2.F32.PACK_AB_MERGE_C R27, R4, R18, RZ ;  /* 0x00000012041b723e */ /* 0x000fc600048060ff */
[----:B------:R-:W-:Y:S01]  /*abcf0*/  IMAD.X R25, R0, 0x1, R12, P3 ;  /* 0x0000000100197824 */ /* 0x000fe200018e060c */
[----:B------:R-:W-:Y:S02]  /*abd00*/  IADD3 R4, P3, PT, R7, R13, RZ ;  /* 0x0000000d07047210 */ /* 0x000fe40007f7e0ff */
[----:B------:R-:W-:Y:S02]  /*abd10*/  F2FP.SATFINITE.E5M2.F32.PACK_AB_MERGE_C R2, R2, R26, RZ ;  /* 0x0000001a0202723e */ /* 0x000fe400048060ff */
[----:B----4-:R-:W-:-:S05]  /*abd20*/  F2FP.SATFINITE.E5M2.F32.PACK_AB_MERGE_C R5, R29, R28, RZ ;  /* 0x0000001c1d05723e */ /* 0x010fca00048060ff */
[----:B------:R0:W-:Y:S04]  /*abd30*/  STL [R1+0x228], R5 ;  /* 0x0002280501007387 */ /* 0x0001e80000100800 */
[----:B------:R3:W-:Y:S04]  /*abd40*/  STL [R1+0x1b4], R3 ;  /* 0x0001b40301007387 */ /* 0x0007e80000100800 */
[----:B------:R-:W2:Y:S01]  /*abd50*/  LDL.LU R22, [R1+0x1150] ;  /* 0x0011500001167983 */ /* 0x000ea20000300800 */
[----:B0-----:R-:W-:Y:S01]  /*abd60*/  IMAD.X R5, R0, 0x1, R14, P3 ;  /* 0x0000000100057824 */ /* 0x001fe200018e060e */
[----:B---3--:R-:W-:-:S02]  /*abd70*/  F2FP.SATFINITE.E5M2.F32.PACK_AB_MERGE_C R3, R17, R23, RZ ;  /* 0x000000171103723e */ /* 0x008fc400048060ff */
[----:B------:R-:W-:Y:S04]  /*abd80*/  STL.64 [R1+0xb38], R24 ;  /* 0x000b381801007387 */ /* 0x000fe80000100a00 */
[----:B------:R-:W-:Y:S04]  /*abd90*/  STL [R1+0xd5c], R3 ;  /* 0x000d5c0301007387 */ /* 0x000fe80000100800 */
[----:B------:R-:W-:Y:S04]  /*abda0*/  STL [R1+0x36d4], R27 ;  /* 0x0036d41b01007387 */ /* 0x000fe80000100800 */
[----:B------:R-:W-:Y:S04]  /*abdb0*/  STL [R1+0x38f8], R13 ;  /* 0x0038f80d01007387 */ /* 0x000fe80000100800 */
[----:B------:R0:W-:Y:S01]  /*abdc0*/  STL.64 [R1+0xb30], R4 ;  /* 0x000b300401007387 */ /* 0x0001e20000100a00 */
[----:B------:R-:W-:-:S03]  /*abdd0*/  F2FP.SATFINITE.E5M2.F32.PACK_AB_MERGE_C R23, R21, R19, RZ ;  /* 0x000000131517723e */ /* 0x000fc600048060ff */
[----:B------:R-:W3:Y:S04]  /*abde0*/  LDL.LU R17, [R1+0xcb0] ;  /* 0x000cb00001117983 */ /* 0x000ee80000300800 */
[----:B------:R-:W3:Y:S01]  /*abdf0*/  LDL.LU R18, [R1+0xcb4] ;  /* 0x000cb40001127983 */ /* 0x000ee20000300800 */
[----:B0-----:R-:W-:-:S05]  /*abe00*/  IADD3 R4, P3, PT, R7, R15, RZ ;  /* 0x0000000f07047210 */ /* 0x001fca0007f7e0ff */
[----:B------:R-:W-:-:S05]  /*abe10*/  IMAD.X R5, R0, 0x1, R16, P3 ;  /* 0x0000000100057824 */ /* 0x000fca00018e0610 */
[----:B------:R0:W-:Y:S04]  /*abe20*/  STL.64 [R1+0xb28], R4 ;  /* 0x000b280401007387 */ /* 0x0001e80000100a00 */
[----:B0-----:R-:W4:Y:S04]  /*abe30*/  LDL.LU R4, [R1+0xcb8] ;  /* 0x000cb80001047983 */ /* 0x001f280000300800 */
[----:B------:R-:W4:Y:S04]  /*abe40*/  LDL.LU R7, [R1+0xcbc] ;  /* 0x000cbc0001077983 */ /* 0x000f280000300800 */
[----:B------:R0:W-:Y:S04]  /*abe50*/  STL [R1+0x36d8], R23 ;  /* 0x0036d81701007387 */ /* 0x0001e80000100800 */
[----:B------:R-:W2:Y:S04]  /*abe60*/  LDL.LU R13, [R1+0xca0] ;  /* 0x000ca000010d7983 */ /* 0x000ea80000300800 */
[----:B------:R-:W-:Y:S04]  /*abe70*/  STL [R1+0x674], R2 ;  /* 0x0006740201007387 */ /* 0x000fe80000100800 */
[----:B0-----:R-:W2:Y:S01]  /*abe80*/  LDL.LU R23, [R1+0xc90] ;  /* 0x000c900001177983 */ /* 0x001ea20000300800 */
[----:B------:R-:W-:-:S05]  /*abe90*/  F2FP.SATFINITE.E5M2.F32.PACK_AB_MERGE_C R0, R20, R8, RZ ;  /* 0x000000081400723e */ /* 0x000fca00048060ff */
[----:B------:R-:W-:Y:S04]  /*abea0*/  STL [R1+0x670], R0 ;  /* 0x0006700001007387 */ /* 0x000fe80000100800 */
        /* <DEDUP_REMOVED lines=11> */
[----:B--2---:R0:W-:Y:S04]  /*abf60*/  STL [R1+0x38e0], R26 ;  /* 0x0038e01a01007387 */ /* 0x0041e80000100800 */
[----:B------:R-:W2:Y:S01]  /*abf70*/  LDL.LU R2, [R1+0xc74] ;  /* 0x000c740001027983 */ /* 0x000ea20000300800 */
[----:B------:R-:W-:-:S02]  /*abf80*/  IADD3 R20, P3, PT, R23, R9, RZ ;  /* 0x0000000917147210 */ /* 0x000fc40007f7e0ff */
[----:B0-----:R-:W-:Y:S02]  /*abf90*/  SHF.R.S32.HI R26, RZ, 0x1f, R23 ;  /* 0x0000001fff1a7819 */ /* 0x001fe40000011417 */
[----:B---3--:R-:W-:-:S03]  /*abfa0*/  F2FP.SATFINITE.E5M2.F32.PACK_AB_MERGE_C R17, R18, R17, RZ ;  /* 0x000000111211723e */ /* 0x008fc600048060ff */
[----:B------:R-:W-:Y:S01]  /*abfb0*/  IMAD.X R21, R26, 0x1, R10, P3 ;  /* 0x000000011a157824 */ /* 0x000fe200018e060a */
[----:B------:R-:W-:Y:S01]  /*abfc0*/  IADD3 R18, P3, PT, R23, R11, RZ ;  /* 0x0000000b17127210 */ /* 0x000fe20007f7e0ff */
[----:B--2---:R0:W-:Y:S04]  /*abfd0*/  STL.64 [R1+0x38f0], R2 ;  /* 0x0038f00201007387 */ /* 0x0041e80000100a00 */
[----:B0-----:R-:W2:Y:S01]  /*abfe0*/  LDL.LU R2, [R1+0xca4] ;  /* 0x000ca40001027983 */ /* 0x001ea20000300800 */
[----:B----4-:R-:W-:-:S03]  /*abff0*/  F2FP.SATFINITE.E5M2.F32.PACK_AB_MERGE_C R4, R7, R4, RZ ;  /* 0x000000040704723e */ /* 0x010fc600048060ff */
[----:B------:R-:W3:Y:S01]  /*ac000*/  LDL.LU R3, [R1+0xca8] ;  /* 0x000ca80001037983 */ /* 0x000ee20000300800 */
[----:B------:R-:W-:-:S03]  /*ac010*/  IMAD.X R19, R26, 0x1, R12, P3 ;  /* 0x000000011a137824 */ /* 0x000fc600018e060c */
[----:B------:R-:W4:Y:S04]  /*ac020*/  LDL.LU R8, [R1+0xc78] ;  /* 0x000c780001087983 */ /* 0x000f280000300800 */
[----:B------:R0:W-:Y:S04]  /*ac030*/  STL.64 [R1+0xb20], R20 ;  /* 0x000b201401007387 */ /* 0x0001e80000100a00 */
[----:B0-----:R-:W4:Y:S04]  /*ac040*/  LDL.LU R20, [R1+0xc7c] ;  /* 0x000c7c0001147983 */ /* 0x001f280000300800 */
[----:B------:R-:W4:Y:S04]  /*ac050*/  LDL.LU R29, [R1+0x2a0] ;  /* 0x0002a000011d7983 */ /* 0x000f280000300800 */
[----:B------:R-:W4:Y:S04]  /*ac060*/  LDL.LU R24, [R1+0x2a4] ;  /* 0x0002a40001187983 */ /* 0x000f280000300800 */
[----:B------:R-:W-:Y:S04]  /*ac070*/  STL [R1+0x65c], R17 ;  /* 0x00065c1101007387 */ /* 0x000fe80000100800 */
[----:B------:R-:W-:Y:S04]  /*ac080*/  STL [R1+0x658], R4 ;  /* 0x0006580401007387 */ /* 0x000fe80000100800 */
[----:B------:R0:W-:Y:S04]  /*ac090*/  STL.64 [R1+0xb18], R18 ;  /* 0x000b181201007387 */ /* 0x0001e80000100a00 */
[----:B0-----:R-:W4:Y:S04]  /*ac0a0*/  LDL.LU R19, [R1+0x2a8] ;  /* 0x0002a80001137983 */ /* 0x001f280000300800 */
[----:B------:R-:W4:Y:S04]  /*ac0b0*/  LDL.LU R21, [R1+0x2ac] ;  /* 0x0002ac0001157983 */ /* 0x000f280000300800 */
[----:B------:R-:W4:Y:S04]  /*ac0c0*/  LDL.LU R17, [R1+0xbe0] ;  /* 0x000be00001117983 */ /* 0x000f280000300800 */
[----:B------:R-:W4:Y:S04]  /*ac0d0*/  LDL.LU R18, [R1+0xbe4] ;  /* 0x000be40001127983 */ /* 0x000f280000300800 */
[----:B------:R-:W4:Y:S04]  /*ac0e0*/  LDL.LU R4, [R1+0xbe8] ;  /* 0x000be80001047983 */ /* 0x000f280000300800 */
[----:B------:R-:W4:Y:S01]  /*ac0f0*/  LDL.LU R7, [R1+0xbec] ;  /* 0x000bec0001077983 */ /* 0x000f220000300800 */
[----:B--2---:R-:W-:-:S03]  /*ac100*/  F2FP.SATFINITE.E5M2.F32.PACK_AB_MERGE_C R2, R2, R13, RZ ;  /* 0x0000000d0202723e */ /* 0x004fc600048060ff */
[----:B------:R-:W2:Y:S01]  /*ac110*/  LDL.LU R13, [R1+0x38f8] ;  /* 0x0038f800010d7983 */ /* 0x000ea20000300800 */
[----:B---3--:R-:W-:-:S03]  /*ac120*/  F2FP.SATFINITE.E5M2.F32.PACK_AB_MERGE_C R22, R22, R3, RZ ;  /* 0x000000031616723e */ /* 0x008fc600048060ff */
[----:B------:R2:W-:Y:S04]  /*ac130*/  STL [R1+0x2f0], R2 ;  /* 0x0002f00201007387 */ /* 0x0005e80000100800 */
[----:B------:R0:W-:Y:S01]  /*ac140*/  STL [R1+0x2ec], R22 ;  /* 0x0002ec1601007387 */ /* 0x0001e20000100800 */
[----:B--2---:R-:W-:-:S05]  /*ac150*/  IADD3 R2, P3, PT, R23, R13, RZ ;  /* 0x0000000d17027210 */ /* 0x004fca0007f7e0ff */
[----:B------:R-:W-:Y:S01]  /*ac160*/  IMAD.X R3, R26, 0x1, R14, P3 ;  /* 0x000000011a037824 */ /* 0x000fe200018e060e */
[----:B0-----:R-:W-:-:S05]  /*ac170*/  IADD3 R22, P3, PT, R23, R15, RZ ;  /* 0x0000000f17167210 */ /* 0x001fca0007f7e0ff */
[----:B------:R-:W-:Y:S01]  /*ac180*/  IMAD.X R23, R26, 0x1, R16, P3 ;  /* 0x000000011a177824 */ /* 0x000fe200018e0610 */
[----:B------:R0:W-:Y:S04]  /*ac190*/  STL.64 [R1+0xb10], R2 ;  /* 0x000b100201007387 */ /* 0x0001e80000100a00 */
[----:B0-----:R-:W2:Y:S04]  /*ac1a0*/  LDL.LU.64 R2, [R1+0x38f0] ;  /* 0x0038f00001027983 */ /* 0x001ea80000300a00 */
[----:B------:R0:W-:Y:S04]  /*ac1b0*/  STL.64 [R1+0xb08], R22 ;  /* 0x000b081601007387 */ /* 0x0001e80000100a00 */
[----:B0-----:R-:W3:Y:S01]  /*ac1c0*/  LDL.LU.64 R22, [R1+0x38e8] ;  /* 0x0038e80001167983 */ /* 0x001ee20000300a00 */
[----:B--2---:R-:W-:-:S02]  /*ac1d0*/  F2FP.SATFINITE.E5M2.F32.PACK_AB_MERGE_C R6, R3, R6, RZ ;  /* 0x000000060306723e */ /* 0x004fc400048060ff */
[----:B------:R-:W-:Y:S02]  /*ac1e0*/  F2FP.SATFINITE.E5M2.F32.PACK_AB_MERGE_C R3, R0, R5, RZ ;  /* 0x000000050003723e */ /* 0x000fe400048060ff */
[----:B---3--:R-:W-:Y:S02]  /*ac1f0*/  SHF.R.S32.HI R0, RZ, 0x1f, R22 ;  /* 0x0000001fff007819 */ /* 0x008fe40000011416 */
[----:B------:R-:W-:Y:S02]  /*ac200*/  IADD3 R26, P3, PT, R22, R9, RZ ;  /* 0x00000009161a7210 */ /* 0x000fe40007f7e0ff */
[----:B------:R-:W-:-:S03]  /*ac210*/  F2FP.SATFINITE.E5M2.F32.PACK_AB_MERGE_C R23, R27, R23, RZ ;  /* 0x000000171b17723e */ /* 0x000fc600048060ff */
[----:B------:R-:W-:Y:S02]  /*ac220*/  IMAD.X R27, R0, 0x1, R10, P3 ;  /* 0x00000001001b7824 */ /* 0x000fe400018e060a */
[----:B------:R-:W-:Y:S04]  /*ac230*/  STL [R1+0x224], R23 ;  /* 0x0002241701007387 */ /* 0x000fe80000100800 */
[----:B------:R-:W-:Y:S04]  /*ac240*/  STL [R1+0x2d0], R6 ;  /* 0x0002d00601007387 */ /* 0x000fe80000100800 */
[----:B------:R-:W-:Y:S04]  /*ac250*/  STL [R1+0x1d8], R3 ;  /* 0x0001d80301007387 */ /* 0x000fe80000100800 */
[----:B------:R0:W-:Y:S04]  /*ac260*/  STL.64 [R1+0xb00], R26 ;  /* 0x000b001a01007387 */ /* 0x0001e80000100a00 */
[----:B0-----:R-:W2:Y:S01]  /*ac270*/  LDL.LU R26, [R1+0x38e0] ;  /* 0x0038e000011a7983 */ /* 0x001ea20000300800 */
[----:B------:R-:W-:-:S05]  /*ac280*/  F2FP.SATFINITE.E5M2.F32.PACK_AB_MERGE_C R6, R28, R25, RZ ;  /* 0x000000191c06723e */ /* 0x000fca00048060ff */
[----:B------:R-:W-:Y:S01]  /*ac290*/  STL [R1+0x1e4], R6 ;  /* 0x0001e40601007387 */ /* 0x000fe20000100800 */
[----:B--2---:R-:W-:Y:S02]  /*ac2a0*/  F2FP.SATFINITE.E5M2.F32.PACK_AB_MERGE_C R5, R2, R26, RZ ;  /* 0x0000001a0205723e */ /* 0x004fe400048060ff */
[----:B------:R-:W-:-:S05]  /*ac2b0*/  IADD3 R2, P3, PT, R22, R11, RZ ;  /* 0x0000000b16027210 */ /* 0x000fca0007f7e0ff */
[----:B------:R-:W-:Y:S01]  /*ac2c0*/  IMAD.X R3, R0, 0x1, R12, P3 ;  /* 0x0000000100037824 */ /* 0x000fe200018e060c */
[----:B------:R-:W-:Y:S04]  /*ac2d0*/  STL [R1+0x17c], R5 ;  /* 0x00017c0501007387 */ /* 0x000fe80000100800 */
[----:B------:R-:W2:Y:S04]  /*ac2e0*/  LDL.LU R26, [R1+0xbd0] ;  /* 0x000bd000011a7983 */ /* 0x000ea80000300800 */
[----:B------:R4:W-:Y:S02]  /*ac2f0*/  STL.64 [R1+0xa78], R2 ;  /* 0x000a780201007387 */ /* 0x0009e40000100a00 */
[----:B----4-:R-:W-:-:S02]  /*ac300*/  F2FP.SATFINITE.E5M2.F32.PACK_AB_MERGE_C R3, R20, R8, RZ ;  /* 0x000000081403723e */ /* 0x010fc400048060ff */
[----:B------:R-:W2:Y:S04]  /*ac310*/  LDL.LU R2, [R1+0xbd4] ;  /* 0x000bd40001027983 */ /* 0x000ea80000300800 */
[----:B------:R-:W3:Y:S04]  /*ac320*/  LDL.LU R8, [R1+0xbd8] ;  /* 0x000bd80001087983 */ /* 0x000ee80000300800 */
[----:B------:R-:W3:Y:S04]  /*ac330*/  LDL.LU R20, [R1+0xbdc] ;  /* 0x000bdc0001147983 */ /* 0x000ee80000300800 */
[----:B------:R0:W-:Y:S02]  /*ac340*/  STL [R1+0xb8], R3 ;  /* 0x0000b80301007387 */ /* 0x0001e40000100800 */
[----:B0-----:R-:W-:-:S02]  /*ac350*/  F2FP.SATFINITE.E5M2.F32.PACK_AB_MERGE_C R3, R24, R29, RZ ;  /* 0x0000001d1803723e */ /* 0x001fc400048060ff */
[----:B------:R-:W-:-:S05]  /*ac360*/  IADD3 R24, P3, PT, R22, R13, RZ ;  /* 0x0000000d16187210 */ /* 0x000fca0007f7e0ff */
[----:B------:R-:W-:Y:S01]  /*ac370*/  IMAD.X R25, R0, 0x1, R14, P3 ;  /* 0x0000000100197824 */ /* 0x000fe200018e060e */
[----:B------:R-:W-:Y:S01]  /*ac380*/  IADD3 R22, P3, PT, R22, R15, RZ ;  /* 0x0000000f16167210 */ /* 0x000fe20007f7e0ff */
[----:B------:R-:W-:Y:S04]  /*ac390*/  STL [R1+0xc70], R3 ;  /* 0x000c700301007387 */ /* 0x000fe80000100800 */
[----:B------:R-:W-:Y:S01]  /*ac3a0*/  IMAD.X R23, R0, 0x1, R16, P3 ;  /* 0x0000000100177824 */ /* 0x000fe200018e0610 */
[----:B------:R-:W-:Y:S01]  /*ac3b0*/  F2FP.SATFINITE.E5M2.F32.PACK_AB_MERGE_C R0, R21, R19, RZ ;  /* 0x000000131500723e */ /* 0x000fe200048060ff */
[----:B------:R0:W-:Y:S01]  /*ac3c0*/  STL.64 [R1+0xa70], R24 ;  /* 0x000a701801007387 */ /* 0x0001e20000100a00 */
[----:B------:R-:W-:Y:S02]  /*ac3d0*/  F2FP.SATFINITE.E5M2.F32.PACK_AB_MERGE_C R19, R18, R17, RZ ;  /* 0x000000111213723e */ /* 0x000fe400048060ff */
[----:B------:R-:W-:Y:S01]  /*ac3e0*/  F2FP.SATFINITE.E5M2.F32.PACK_AB_MERGE_C R17, R7, R4, RZ ;  /* 0x000000040711723e */ /* 0x000fe200048060ff */
[----:B0-----:R-:W4:Y:S04]  /*ac3f0*/  LDL.LU R25, [R1+0x1158] ;  /* 0x0011580001197983 */ /* 0x001f280000300800 */
[----:B------:R-:W-:Y:S04]  /*ac400*/  STL.64 [R1+0xa68], R22 ;  /* 0x000a681601007387 */ /* 0x000fe80000100a00 */
[----:B------:R0:W-:Y:S04]  /*ac410*/  STL [R1+0xc74], R0 ;  /* 0x000c740001007387 */ /* 0x0001e80000100800 */
[----:B------:R-:W-:Y:S04]  /*ac420*/  STL [R1+0x36cc], R19 ;  /* 0x0036cc1301007387 */ /* 0x000fe80000100800 */
[----:B------:R-:W2:Y:S04]  /*ac430*/  LDL.LU R4, [R1+0xbc8] ;  /* 0x000bc80001047983 */ /* 0x000ea80000300800 */
[----:B------:R-:W2:Y:S04]  /*ac440*/  LDL.LU R7, [R1+0xbcc] ;  /* 0x000bcc0001077983 */ /* 0x000ea80000300800 */
[----:B0-----:R-:W2:Y:S04]  /*ac450*/  LDL.LU R0, [R1+0xbbc] ;  /* 0x000bbc0001007983 */ /* 0x001ea80000300800 */
[----:B------:R-:W4:Y:S04]  /*ac460*/  LDL.LU R24, [R1+0xba0] ;  /* 0x000ba00001187983 */ /* 0x000f280000300800 */
[----:B----4-:R0:W-:Y:S04]  /*ac470*/  STL.64 [R1+0x38c8], R24 ;  /* 0x0038c81801007387 */ /* 0x0101e80000100a00 */
[----:B0-----:R-:W4:Y:S04]  /*ac480*/  LDL.LU R24, [R1+0xbc4] ;  /* 0x000bc40001187983 */ /* 0x001f280000300800 */
[----:B------:R-:W2:Y:S04]  /*ac490*/  LDL.LU R25, [R1+0x1154] ;  /* 0x0011540001197983 */ /* 0x000ea80000300800 */
[----:B------:R-:W3:Y:S04]  /*ac4a0*/  LDL.LU R18, [R1+0xba4] ;  /* 0x000ba40001127983 */ /* 0x000ee80000300800 */
[----:B------:R0:W-:Y:S04]  /*ac4b0*/  STL [R1+0x36e0], R17 ;  /* 0x0036e01101007387 */ /* 0x0001e80000100800 */
[----:B0-----:R-:W3:Y:S01]  /*ac4c0*/  LDL.LU R17, [R1+0xbb8] ;  /* 0x000bb80001117983 */ /* 0x001ee20000300800 */
[----:B--2---:R-:W-:-:S02]  /*ac4d0*/  SHF.R.S32.HI R3, RZ, 0x1f, R25 ;  /* 0x0000001fff037819 */ /* 0x004fc40000011419 */
[----:B------:R-:W-:Y:S01]  /*ac4e0*/  IADD3 R22, P3, PT, R25, R9, RZ ;  /* 0x0000000919167210 */ /* 0x000fe20007f7e0ff */
[----:B---3--:R0:W-:Y:S04]  /*ac4f0*/  STL.64 [R1+0x38d8], R16 ;  /* 0x0038d81001007387 */ /* 0x0081e80000100a00 */
[----:B0-----:R-:W4:Y:S04]  /*ac500*/  LDL.LU R17, [R1+0xbc0] ;  /* 0x000bc00001117983 */ /* 0x001f280000300800 */
[----:B------:R0:W-:Y:S04]  /*ac510*/  STL [R1+0x38d0], R9 ;  /* 0x0038d00901007387 */ /* 0x0001e80000100800 */
[----:B------:R-:W-:Y:S04]  /*ac520*/  STL [R1+0x8], R3 ;  /* 0x0000080301007387 */ /* 0x000fe80000100800 */
[----:B0-----:R-:W2:Y:S01]  /*ac530*/  LDL.LU R9, [R1+0x8] ;  /* 0x0000080001097983 */ /* 0x001ea20000300800 */
[----:B------:R-:W-:-:S02]  /*ac540*/  F2FP.SATFINITE.E5M2.F32.PACK_AB_MERGE_C R29, R2, R26, RZ ;  /* 0x0000001a021d723e */ /* 0x000fc400048060ff */
[----:B------:R-:W-:-:S03]  /*ac550*/  F2FP.SATFINITE.E5M2.F32.PACK_AB_MERGE_C R2, R20, R8, RZ ;  /* 0x000000081402723e */ /* 0x000fc600048060ff */
[----:B------:R0:W-:Y:S04]  /*ac560*/  STL [R1+0x3704], R29 ;  /* 0x0037041d01007387 */ /* 0x0001e80000100800 */
[----:B0-----:R-:W3:Y:S01]  /*ac570*/  LDL.LU R29, [R1+0xbb4] ;  /* 0x000bb400011d7983 */ /* 0x001ee20000300800 */
[----:B--2---:R-:W-:-:S05]  /*ac580*/  IMAD.X R23, R9, 0x1, R10, P3 ;  /* 0x0000000109177824 */ /* 0x004fca00018e060a */
[----:B------:R0:W-:Y:S04]  /*ac590*/  STL.64 [R1+0xa60], R22 ;  /* 0x000a601601007387 */ /* 0x0001e80000100a00 */
[----:B------:R-:W2:Y:S04]  /*ac5a0*/  LDL.LU R19, [R1+0xba8] ;  /* 0x000ba80001137983 */ /* 0x000ea80000300800 */
[----:B0-----:R-:W2:Y:S04]  /*ac5b0*/  LDL.LU R23, [R1+0xbac] ;  /* 0x000bac0001177983 */ /* 0x001ea80000300800 */
[----:B------:R-:W-:Y:S04]  /*ac5c0*/  STL [R1+0x678], R2 ;  /* 0x0006780201007387 */ /* 0x000fe80000100800 */
        /* <DEDUP_REMOVED lines=8> */
[----:B------:R-:W-:-:S05]  /*ac650*/  IADD3 R20, P3, PT, R25, R11, RZ ;  /* 0x0000000b19147210 */ /* 0x000fca0007f7e0ff */
[----:B------:R-:W-:Y:S01]  /*ac660*/  IMAD.X R21, R9, 0x1, R12, P3 ;  /* 0x0000000109157824 */ /* 0x000fe200018e060c */
[----:B----4-:R-:W-:Y:S02]  /*ac670*/  F2FP.SATFINITE.E5M2.F32.PACK_AB_MERGE_C R17, R24, R17, RZ ;  /* 0x000000111811723e */ /* 0x010fe400048060ff */
[----:B------:R-:W-:Y:S01]  /*ac680*/  F2FP.SATFINITE.E5M2.F32.PACK_AB_MERGE_C R16, R7, R4, RZ ;  /* 0x000000040710723e */ /* 0x000fe200048060ff */
[----:B--2---:R0:W-:Y:S04]  /*ac690*/  STL [R1+0x38c4], R28 ;  /* 0x0038c41c01007387 */ /* 0x0041e80000100800 */
[----:B0-----:R-:W3:Y:S04]  /*ac6a0*/  LDL.LU R28, [R1+0xbb0] ;  /* 0x000bb000011c7983 */ /* 0x001ee80000300800 */
[----:B------:R0:W-:Y:S04]  /*ac6b0*/  STL.64 [R1+0xa58], R20 ;  /* 0x000a581401007387 */ /* 0x0001e80000100a00 */
[----:B0-----:R-:W2:Y:S04]  /*ac6c0*/  LDL.LU R21, [R1+0xb8c] ;  /* 0x000b8c0001157983 */ /* 0x001ea80000300800 */
[----:B------:R-:W4:Y:S04]  /*ac6d0*/  LDL.LU R2, [R1+0x10f0] ;  /* 0x0010f00001027983 */ /* 0x000f280000300800 */
[----:B------:R-:W4:Y:S04]  /*ac6e0*/  LDL.LU R20, [R1+0x10f4] ;  /* 0x0010f40001147983 */ /* 0x000f280000300800 */
[----:B------:R-:W2:Y:S04]  /*ac6f0*/  LDL.LU R4, [R1+0xaf0] ;  /* 0x000af00001047983 */ /* 0x000ea80000300800 */
[----:B------:R-:W-:Y:S04]  /*ac700*/  STL [R1+0x300], R17 ;  /* 0x0003001101007387 */ /* 0x000fe80000100800 */
[----:B------:R-:W2:Y:S04]  /*ac710*/  LDL.LU R7, [R1+0xaf4] ;  /* 0x000af40001077983 */ /* 0x000ea80000300800 */
[----:B------:R0:W-:Y:S02]  /*ac720*/  STL [R1+0xbc0], R16 ;  /* 0x000bc01001007387 */ /* 0x0001e40000100800 */
[----:B0-----:R-:W-:-:S05]  /*ac730*/  IADD3 R16, P3, PT, R25, R13, RZ ;  /* 0x0000000d19107210 */ /* 0x001fca0007f7e0ff */
[----:B------:R-:W-:-:S05]  /*ac740*/  IMAD.X R17, R9, 0x1, R14, P3 ;  /* 0x0000000109117824 */ /* 0x000fca00018e060e */
[----:B------:R0:W-:Y:S04]  /*ac750*/  STL.64 [R1+0xa50], R16 ;  /* 0x000a501001007387 */ /* 0x0001e80000100a00 */
[----:B0-----:R-:W2:Y:S01]  /*ac760*/  LDL.LU.64 R16, [R1+0x38d8] ;  /* 0x0038d80001107983 */ /* 0x001ea20000300a00 */
[----:B------:R-:W-:-:S05]  /*ac770*/  IADD3 R24, P3, PT, R25, R15, RZ ;  /* 0x0000000f19187210 */ /* 0x000fca0007f7e0ff */
[----:B--2---:R-:W-:Y:S02]  /*ac780*/  IMAD.X R25, R9, 0x1, R16, P3 ;  /* 0x0000000109197824 */ /* 0x004fe400018e0610 */
[----:B------:R-:W2:Y:S04]  /*ac790*/  LDL.LU R9, [R1+0x38d0] ;  /* 0x0038d00001097983 */ /* 0x000ea80000300800 */
[----:B------:R0:W-:Y:S04]  /*ac7a0*/  STL.64 [R1+0xa48], R24 ;  /* 0x000a481801007387 */ /* 0x0001e80000100a00 */
[----:B0-----:R-:W2:Y:S01]  /*ac7b0*/  LDL.LU.64 R24, [R1+0x38c8] ;  /* 0x0038c80001187983 */ /* 0x001ea20000300a00 */
[----:B---3--:R-:W-:-:S02]  /*ac7c0*/  F2FP.SATFINITE.E5M2.F32.PACK_AB_MERGE_C R28, R29, R28, RZ ;  /* 0x0000001c1d1c723e */ /* 0x008fc400048060ff */
[----:B------:R-:W-:-:S03]  /*ac7d0*/  F2FP.SATFINITE.E5M2.F32.PACK_AB_MERGE_C R17, R0, R17, RZ ;  /* 0x000000110011723e */ /* 0x000fc600048060ff */
[----:B------:R0:W-:Y:S01]  /*ac7e0*/  STL [R1+0x2a4], R28 ;  /* 0x0002a41c01007387 */ /* 0x0001e20000100800 */
[----:B--2---:R-:W-:-:S03]  /*ac7f0*/  F2FP.SATFINITE.E5M2.F32.PACK_AB_MERGE_C R0, R18, R24, RZ ;  /* 0x000000181200723e */ /* 0x004fc600048060ff */
[----:B------:R-:W2:Y:S01]  /*ac800*/  LDL.LU R24, [R1+0xaf8] ;  /* 0x000af80001187983 */ /* 0x000ea20000300800 */
[----:B0-----:R-:W-:-:S03]  /*ac810*/  IADD3 R28, P3, PT, R25, R9, RZ ;  /* 0x00000009191c7210 */ /* 0x001fc60007f7e0ff */
[----:B------:R0:W-:Y:S01]  /*ac820*/  STL [R1+0x2a0], R17 ;  /* 0x0002a01101007387 */ /* 0x0001e20000100800 */
[----:B------:R-:W-:Y:S02]  /*ac830*/  F2FP.SATFINITE.E5M2.F32.PACK_AB_MERGE_C R6, R6, R27, RZ ;  /* 0x0000001b0606723e */ /* 0x000fe400048060ff */
[----:B------:R-:W-:Y:S02]  /*ac840*/  F2FP.SATFINITE.E5M2.F32.PACK_AB_MERGE_C R5, R5, R3, RZ ;  /* 0x000000030505723e */ /* 0x000fe400048060ff */
[----:B0-----:R-:W-:Y:S02]  /*ac850*/  F2FP.SATFINITE.E5M2.F32.PACK_AB_MERGE_C R17, R23, R19, RZ ;  /* 0x000000131711723e */ /* 0x001fe400048060ff */
[----:B------:R-:W-:Y:S01]  /*ac860*/  F2FP.SATFINITE.E5M2.F32.PACK_AB_MERGE_C R3, R26, R22, RZ ;  /* 0x000000161a03723e */ /* 0x000fe200048060ff */
[----:B--2---:R-:W-:Y:S04]  /*ac870*/  STL [R1+0x38c0], R24 ;  /* 0x0038c01801007387 */ /* 0x004fe80000100800 */
[----:B------:R0:W-:Y:S04]  /*ac880*/  STL [R1+0x1dc], R0 ;  /* 0x0001dc0001007387 */ /* 0x0001e80000100800 */
[----:B------:R-:W2:Y:S01]  /*ac890*/  LDL.LU R18, [R1+0xafc] ;  /* 0x000afc0001127983 */ /* 0x000ea20000300800 */
[----:B0-----:R-:W-:-:S05]  /*ac8a0*/  SHF.R.S32.HI R0, RZ, 0x1f, R25 ;  /* 0x0000001fff007819 */ /* 0x001fca0000011419 */
[----:B------:R-:W-:-:S05]  /*ac8b0*/  IMAD.X R29, R0, 0x1, R10, P3 ;  /* 0x00000001001d7824 */ /* 0x000fca00018e060a */
[----:B------:R0:W-:Y:S04]  /*ac8c0*/  STL.64 [R1+0xa40], R28 ;  /* 0x000a401c01007387 */ /* 0x0001e80000100a00 */
[----:B------:R-:W-:Y:S01]  /*ac8d0*/  STL [R1+0x1ec], R17 ;  /* 0x0001ec1101007387 */ /* 0x000fe20000100800 */
[----:B0-----:R-:W-:-:S03]  /*ac8e0*/  IADD3 R28, P3, PT, R25, R11, RZ ;  /* 0x0000000b191c7210 */ /* 0x001fc60007f7e0ff */
[----:B------:R-:W-:Y:S02]  /*ac8f0*/  STL [R1+0x198], R6 ;  /* 0x0001980601007387 */ /* 0x000fe40000100800 */
[----:B------:R-:W-:Y:S02]  /*ac900*/  IMAD.X R29, R0, 0x1, R12, P3 ;  /* 0x00000001001d7824 */ /* 0x000fe400018e060c */
[----:B------:R-:W3:Y:S04]  /*ac910*/  LDL.LU R22, [R1+0xae0] ;  /* 0x000ae00001167983 */ /* 0x000ee80000300800 */
[----:B------:R0:W-:Y:S04]  /*ac920*/  STL.64 [R1+0xa38], R28 ;  /* 0x000a381c01007387 */ /* 0x0001e80000100a00 */
[----:B------:R-:W-:Y:S04]  /*ac930*/  STL [R1+0xb90], R5 ;  /* 0x000b900501007387 */ /* 0x000fe80000100800 */
[----:B------:R-:W3:Y:S01]  /*ac940*/  LDL.LU R26, [R1+0xae4] ;  /* 0x000ae400011a7983 */ /* 0x000ee20000300800 */
[----:B0-----:R-:W-:-:S03]  /*ac950*/  IADD3 R28, P3, PT, R25, R13, RZ ;  /* 0x0000000d191c7210 */ /* 0x001fc60007f7e0ff */
[----:B------:R-:W-:Y:S02]  /*ac960*/  STL [R1+0x9c], R3 ;  /* 0x00009c0301007387 */ /* 0x000fe40000100800 */
[----:B------:R-:W-:-:S05]  /*ac970*/  IMAD.X R29, R0, 0x1, R14, P3 ;  /* 0x00000001001d7824 */ /* 0x000fca00018e060e */
[----:B------:R0:W-:Y:S04]  /*ac980*/  STL.64 [R1+0xa30], R28 ;  /* 0x000a301c01007387 */ /* 0x0001e80000100a00 */
[----:B0-----:R-:W2:Y:S01]  /*ac990*/  LDL.LU R28, [R1+0x38c4] ;  /* 0x0038c400011c7983 */ /* 0x001ea20000300800 */
[----:B------:R-:W-:-:S05]  /*ac9a0*/  IADD3 R24, P3, PT, R25, R15, RZ ;  /* 0x0000000f19187210 */ /* 0x000fca0007f7e0ff */
[----:B------:R-:W-:Y:S01]  /*ac9b0*/  IMAD.X R25, R0, 0x1, R16, P3 ;  /* 0x0000000100197824 */ /* 0x000fe200018e0610 */
[----:B------:R-:W-:Y:S01]  /*ac9c0*/  STL.64 [R1+0x38b8], R14 ;  /* 0x0038b80e01007387 */ /* 0x000fe20000100a00 */
[----:B----4-:R-:W-:-:S03]  /*ac9d0*/  F2FP.SATFINITE.E5M2.F32.PACK_AB_MERGE_C R0, R20, R2, RZ ;  /* 0x000000021400723e */ /* 0x010fc600048060ff */
[----:B------:R0:W-:Y:S04]  /*ac9e0*/  STL.64 [R1+0xa28], R24 ;  /* 0x000a281801007387 */ /* 0x0001e80000100a00 */
[----:B0-----:R-:W4:Y:S01]  /*ac9f0*/  LDL.LU R24, [R1+0x38c0] ;  /* 0x0038c00001187983 */ /* 0x001f220000300800 */
[----:B--2---:R-:W-:-:S03]  /*aca00*/  F2FP.SATFINITE.E5M2.F32.PACK_AB_MERGE_C R3, R21, R28, RZ ;  /* 0x0000001c1503723e */ /* 0x004fc600048060ff */
[----:B------:R-:W2:Y:S04]  /*aca10*/  LDL.LU R21, [R1+0xae8] ;  /* 0x000ae80001157983 */ /* 0x000ea80000300800 */
[----:B------:R-:W-:Y:S04]  /*aca20*/  STL [R1+0xb4], R3 ;  /* 0x0000b40301007387 */ /* 0x000fe80000100800 */
[----:B------:R-:W2:Y:S04]  /*aca30*/  LDL.LU R20, [R1+0xaec] ;  /* 0x000aec0001147983 */ /* 0x000ea80000300800 */
[----:B------:R-:W-:Y:S04]  /*aca40*/  STL [R1+0xb80], R0 ;  /* 0x000b800001007387 */ /* 0x000fe80000100800 */
[----:B------:R-:W2:Y:S01]  /*aca50*/  LDL.LU R5, [R1+0x1160] ;  /* 0x0011600001057983 */ /* 0x000ea20000300800 */
[----:B------:R-:W-:-:S02]  /*aca60*/  F2FP.SATFINITE.E5M2.F32.PACK_AB_MERGE_C R27, R7, R4, RZ ;  /* 0x00000004071b723e */ /* 0x000fc400048060ff */
[----:B------:R-:W-:Y:S02]  /*aca70*/  SHF.R.S32.HI R2, RZ, 0x1f, R8 ;  /* 0x0000001fff027819 */ /* 0x000fe40000011408 */
[----:B------:R-:W-:Y:S01]  /*aca80*/  IADD3 R4, P3, PT, R8, R9, RZ ;  /* 0x0000000908047210 */ /* 0x000fe20007f7e0ff */
[----:B--2---:R0:W-:Y:S04]  /*aca90*/  STL [R1+0x38a0], R5 ;  /* 0x0038a00501007387 */ /* 0x0041e80000100800 */
[----:B------:R-:W-:Y:S01]  /*acaa0*/  STL [R1+0x36e4], R27 ;  /* 0x0036e41b01007387 */ /* 0x000fe20000100800 */
[----:B0-----:R-:W-:-:S03]  /*acab0*/  IMAD.X R5, R2, 0x1, R10, P3 ;  /* 0x0000000102057824 */ /* 0x001fc600018e060a */
[----:B------:R-:W-:Y:S04]  /*acac0*/  STL [R1+0x38a4], R9 ;  /* 0x0038a40901007387 */ /* 0x000fe80000100800 */
[----:B------:R0:W-:Y:S04]  /*acad0*/  STL.64 [R1+0xa20], R4 ;  /* 0x000a200401007387 */ /* 0x0001e80000100a00 */
[----:B0-----:R-:W2:Y:S04]  /*acae0*/  LDL.LU R4, [R1+0xad0] ;  /* 0x000ad00001047983 */ /* 0x001ea80000300800 */
[----:B------:R-:W2:Y:S04]  /*acaf0*/  LDL.LU R7, [R1+0xad4] ;  /* 0x000ad40001077983 */ /* 0x000ea80000300800 */
[----:B------:R0:W-:Y:S04]  /*acb00*/  STL [R1+0x38a8], R10 ;  /* 0x0038a80a01007387 */ /* 0x0001e80000100800 */
[----:B0-----:R-:W2:Y:S04]  /*acb10*/  LDL.LU R10, [R1+0xad8] ;  /* 0x000ad800010a7983 */ /* 0x001ea80000300800 */
[----:B------:R-:W2:Y:S04]  /*acb20*/  LDL.LU R9, [R1+0xadc] ;  /* 0x000adc0001097983 */ /* 0x000ea80000300800 */
[----:B--2---:R-:W-:Y:S04]  /*acb30*/  STL [R1+0x38ac], R9 ;  /* 0x0038ac0901007387 */ /* 0x004fe80000100800 */
[----:B------:R-:W2:Y:S01]  /*acb40*/  LDL.LU R5, [R1+0xac0] ;  /* 0x000ac00001057983 */ /* 0x000ea20000300800 */
[----:B----4-:R-:W-:-:S03]  /*acb50*/  F2FP.SATFINITE.E5M2.F32.PACK_AB_MERGE_C R3, R18, R24, RZ ;  /* 0x000000181203723e */ /* 0x010fc600048060ff */
[----:B--2---:R-:W-:Y:S04]  /*acb60*/  STL [R1+0x38b0], R5 ;  /* 0x0038b00501007387 */ /* 0x004fe80000100800 */
[----:B------:R-:W2:Y:S01]  /*acb70*/  LDL.LU R18, [R1+0x1164] ;  /* 0x0011640001127983 */ /* 0x000ea20000300800 */
[----:B---3--:R-:W-:-:S03]  /*acb80*/  F2FP.SATFINITE.E5M2.F32.PACK_AB_MERGE_C R0, R26, R22, RZ ;  /* 0x000000161a00723e */ /* 0x008fc600048060ff */
[----:B--2---:R0:W-:Y:S04]  /*acb90*/  STL [R1+0x3898], R18 ;  /* 0x0038981201007387 */ /* 0x0041e80000100800 */
[----:B0-----:R-:W2:Y:S04]  /*acba0*/  LDL.LU R18, [R1+0xacc] ;  /* 0x000acc0001127983 */ /* 0x001ea80000300800 */
[----:B------:R0:W-:Y:S04]  /*acbb0*/  STL [R1+0x3708], R3 ;  /* 0x0037080301007387 */ /* 0x0001e80000100800 */
[----:B0-----:R-:W2:Y:S04]  /*acbc0*/  LDL.LU R3, [R1+0xac8] ;  /* 0x000ac80001037983 */ /* 0x001ea80000300800 */
[----:B------:R-:W3:Y:S04]  /*acbd0*/  LDL.LU R27, [R1+0xab0] ;  /* 0x000ab000011b7983 */ /* 0x000ee80000300800 */
[----:B------:R-:W3:Y:S04]  /*acbe0*/  LDL.LU R29, [R1+0xab4] ;  /* 0x000ab400011d7983 */ /* 0x000ee80000300800 */
[----:B------:R-:W-:Y:S04]  /*acbf0*/  STL [R1+0x2d4], R0 ;  /* 0x0002d40001007387 */ /* 0x000fe80000100800 */
[----:B------:R-:W4:Y:S04]  /*acc00*/  LDL.LU R24, [R1+0xab8] ;  /* 0x000ab80001187983 */ /* 0x000f280000300800 */
[----:B------:R-:W4:Y:S04]  /*acc10*/  LDL.LU R26, [R1+0xabc] ;  /* 0x000abc00011a7983 */ /* 0x000f280000300800 */
[----:B------:R-:W2:Y:S04]  /*acc20*/  LDL.LU R17, [R1+0xaa0] ;  /* 0x000aa00001117983 */ /* 0x000ea80000300800 */
[----:B------:R-:W2:Y:S01]  /*acc30*/  LDL.LU R19, [R1+0xaa4] ;  /* 0x000aa40001137983 */ /* 0x000ea20000300800 */
[----:B------:R-:W-:-:S05]  /*acc40*/  IADD3 R14, P3, PT, R8, R11, RZ ;  /* 0x0000000b080e7210 */ /* 0x000fca0007f7e0ff */
[----:B------:R-:W-:Y:S01]  /*acc50*/  IMAD.X R15, R2, 0x1, R12, P3 ;  /* 0x00000001020f7824 */ /* 0x000fe200018e060c */
[----:B------:R-:W-:Y:S01]  /*acc60*/  F2FP.SATFINITE.E5M2.F32.PACK_AB_MERGE_C R5, R20, R21, RZ ;  /* 0x000000151405723e */ /* 0x000fe200048060ff */
[----:B--2---:R0:W-:Y:S04]  /*acc70*/  STL [R1+0x389c], R19 ;  /* 0x00389c1301007387 */ /* 0x0041e80000100800 */
[----:B0-----:R-:W2:Y:S04]  /*acc80*/  LDL.LU R19, [R1+0xac4] ;  /* 0x000ac40001137983 */ /* 0x001ea80000300800 */
[----:B------:R-:W2:Y:S04]  /*acc90*/  LDL.LU R23, [R1+0xaa8] ;  /* 0x000aa80001177983 */ /* 0x000ea80000300800 */
[----:B------:R-:W2:Y:S04]  /*acca0*/  LDL.LU R6, [R1+0xaac] ;  /* 0x000aac0001067983 */ /* 0x000ea80000300800 */
[----:B------:R0:W-:Y:S04]  /*accb0*/  STL.64 [R1+0xa18], R14 ;  /* 0x000a180e01007387 */ /* 0x0001e80000100a00 */
[----:B0-----:R-:W2:Y:S01]  /*accc0*/  LDL.LU.64 R14, [R1+0x38b8] ;  /* 0x0038b800010e7983 */ /* 0x001ea20000300a00 */
[----:B------:R-:W-:-:S03]  /*accd0*/  F2FP.SATFINITE.E5M2.F32.PACK_AB_MERGE_C R4, R7, R4, RZ ;  /* 0x000000040704723e */ /* 0x000fc600048060ff */
[----:B------:R-:W3:Y:S04]  /*acce0*/  LDL.LU R25, [R1+0xa90] ;  /* 0x000a900001197983 */ /* 0x000ee80000300800 */
[----:B------:R-:W3:Y:S04]  /*accf0*/  LDL.LU R0, [R1+0xa94] ;  /* 0x000a940001007983 */ /* 0x000ee80000300800 */
[----:B------:R-:W-:Y:S04]  /*acd00*/  STL [R1+0x2a8], R5 ;  /* 0x0002a80501007387 */ /* 0x000fe80000100800 */
[----:B------:R-:W3:Y:S04]  /*acd10*/  LDL.LU R22, [R1+0xa98] ;  /* 0x000a980001167983 */ /* 0x000ee80000300800 */
[----:B------:R-:W3:Y:S04]  /*acd20*/  LDL.LU R20, [R1+0xa9c] ;  /* 0x000a9c0001147983 */ /* 0x000ee80000300800 */
[----:B------:R-:W3:Y:S04]  /*acd30*/  LDL.LU R28, [R1+0xa00] ;  /* 0x000a0000011c7983 */ /* 0x000ee80000300800 */
[----:B------:R-:W3:Y:S04]  /*acd40*/  LDL.LU R7, [R1+0xa04] ;  /* 0x000a040001077983 */ /* 0x000ee80000300800 */
[----:B------:R0:W-:Y:S02]  /*acd50*/  STL [R1+0x1fc], R4 ;  /* 0x0001fc0401007387 */ /* 0x0001e40000100800 */
[----:B0-----:R-:W-:-:S05]  /*acd60*/  IADD3 R4, P3, PT, R8, R13, RZ ;  /* 0x0000000d08047210 */ /* 0x001fca0007f7e0ff */
[----:B--2---:R-:W-:Y:S01]  /*acd70*/  IMAD.X R5, R2, 0x1, R14, P3 ;  /* 0x0000000102057824 */ /* 0x004fe200018e060e */
[----:B------:R-:W-:-:S05]  /*acd80*/  IADD3 R8, P3, PT, R8, R15, RZ ;  /* 0x0000000f08087210 */ /* 0x000fca0007f7e0ff */
[----:B------:R-:W-:Y:S01]  /*acd90*/  IMAD.X R9, R2, 0x1, R16, P3 ;  /* 0x0000000102097824 */ /* 0x000fe200018e0610 */
[----:B------:R0:W-:Y:S04]  /*acda0*/  STL.64 [R1+0xa10], R4 ;  /* 0x000a100401007387 */ /* 0x0001e80000100a00 */
[----:B0-----:R-:W2:Y:S04]  /*acdb0*/  LDL.LU R5, [R1+0x38b0] ;  /* 0x0038b00001057983 */ /* 0x001ea80000300800 */
[----:B------:R0:W-:Y:S04]  /*acdc0*/  STL.64 [R1+0x988], R8 ;  /* 0x0009880801007387 */ /* 0x0001e80000100a00 */
[----:B0-----:R-:W3:Y:S04]  /*acdd0*/  LDL.LU R9, [R1+0x38ac] ;  /* 0x0038ac0001097983 */ /* 0x001ee80000300800 */
[----:B------:R-:W4:Y:S04]  /*acde0*/  LDL.LU R21, [R1+0xa08] ;  /* 0x000a080001157983 */ /* 0x000f280000300800 */
[----:B------:R-:W4:Y:S04]  /*acdf0*/  LDL.LU R8, [R1+0xa0c] ;  /* 0x000a0c0001087983 */ /* 0x000f280000300800 */
[----:B------:R-:W4:Y:S04]  /*ace00*/  LDL.LU R2, [R1+0x9f0] ;  /* 0x0009f00001027983 */ /* 0x000f280000300800 */
[----:B------:R-:W4:Y:S01]  /*ace10*/  LDL.LU R4, [R1+0x9f4] ;  /* 0x0009f40001047983 */ /* 0x000f220000300800 */
[----:B--2---:R-:W-:-:S02]  /*ace20*/  F2FP.SATFINITE.E5M2.F32.PACK_AB_MERGE_C R19, R19, R5, RZ ;  /* 0x000000051313723e */ /* 0x004fc400048060ff */
[----:B---3--:R-:W-:Y:S02]  /*ace30*/  F2FP.SATFINITE.E5M2.F32.PACK_AB_MERGE_C R9, R9, R10, RZ ;  /* 0x0000000a0909723e */ /* 0x008fe400048060ff */
[----:B------:R-:W2:Y:S04]  /*ace40*/  LDL.LU R10, [R1+0x38a8] ;  /* 0x0038a800010a7983 */ /* 0x000ea80000300800 */
[----:B------:R0:W-:Y:S04]  /*ace50*/  STL [R1+0x200], R9 ;  /* 0x0002000901007387 */ /* 0x0001e80000100800 */
[----:B0-----:R-:W3:Y:S04]  /*ace60*/  LDL.LU R9, [R1+0x38a4] ;  /* 0x0038a40001097983 */ /* 0x001ee80000300800 */
[----:B------:R-:W2:Y:S04]  /*ace70*/  LDL.LU R5, [R1+0x38a0] ;  /* 0x0038a00001057983 */ /* 0x000ea80000300800 */
[----:B------:R0:W-:Y:S02]  /*ace80*/  STL [R1+0x1a0], R19 ;  /* 0x0001a01301007387 */ /* 0x0001e40000100800 */
[----:B0-----:R-:W-:-:S05]  /*ace90*/  F2FP.SATFINITE.E5M2.F32.PACK_AB_MERGE_C R19, R18, R3, RZ ;  /* 0x000000031213723e */ /* 0x001fca00048060ff */
[----:B------:R0:W-:Y:S01]  /*acea0*/  STL [R1+0x1ac], R19 ;  /* 0x0001ac1301007387 */ /* 0x0001e20000100800 */
[----:B--2---:R-:W-:Y:S02]  /*aceb0*/  SHF.R.S32.HI R3, RZ, 0x1f, R5 ;  /* 0x0000001fff037819 */ /* 0x004fe40000011405 */
[----:B---3--:R-:W-:-:S05]  /*acec0*/  IADD3 R18, P3, PT, R5, R9, RZ ;  /* 0x0000000905127210 */ /* 0x008fca0007f7e0ff */
[----:B0-----:R-:W-:-:S05]  /*aced0*/  IMAD.X R19, R3, 0x1, R10, P3 ;  /* 0x0000000103137824 */ /* 0x001fca00018e060a */
[----:B------:R0:W-:Y:S02]  /*acee0*/  STL.64 [R1+0x980], R18 ;  /* 0x0009801201007387 */ /* 0x0001e40000100a00 */
[----:B0-----:R-:W-:Y:S02]  /*acef0*/  F2FP.SATFINITE.E5M2.F32.PACK_AB_MERGE_C R19, R29, R27, RZ ;  /* 0x0000001b1d13723e */ /* 0x001fe400048060ff */
[----:B----4-:R-:W-:Y:S02]  /*acf00*/  F2FP.SATFINITE.E5M2.F32.PACK_AB_MERGE_C R18, R26, R24, RZ ;  /* 0x000000181a12723e */ /* 0x010fe400048060ff */
[----:B------:R-:W2:Y:S04]  /*acf10*/  LDL.LU R24, [R1+0x9f8] ;  /* 0x0009f80001187983 */ /* 0x000ea80000300800 */
[----:B------:R-:W-:Y:S04]  /*acf20*/  STL [R1+0x144], R19 ;  /* 0x0001441301007387 */ /* 0x000fe80000100800 */
[----:B------:R-:W2:Y:S04]  /*acf30*/  LDL.LU R26, [R1+0x9fc] ;  /* 0x0009fc00011a7983 */ /* 0x000ea80000300800 */
[----:B------:R0:W-:Y:S02]  /*acf40*/  STL [R1+0x13c], R18 ;  /* 0x00013c1201007387 */ /* 0x0001e40000100800 */
[----:B0-----:R-:W-:-:S05]  /*acf50*/  IADD3 R18, P3, PT, R5, R11, RZ ;  /* 0x0000000b05127210 */ /* 0x001fca0007f7e0ff */
[----:B------:R-:W-:-:S05]  /*acf60*/  IMAD.X R19, R3, 0x1, R12, P3 ;  /* 0x0000000103137824 */ /* 0x000fca00018e060c */
[----:B------:R0:W-:Y:S04]  /*acf70*/  STL.64 [R1+0x978], R18 ;  /* 0x0009781201007387 */ /* 0x0001e80000100a00 */
[----:B0-----:R-:W3:Y:S01]  /*acf80*/  LDL.LU R19, [R1+0x389c] ;  /* 0x00389c0001137983 */ /* 0x001ee20000300800 */
[----:B------:R-:W-:Y:S02]  /*acf90*/  IADD3 R18, P3, PT, R5, R13, RZ ;  /* 0x0000000d05127210 */ /* 0x000fe40007f7e0ff */
[----:B------:R-:W-:Y:S02]  /*acfa0*/  F2FP.SATFINITE.E5M2.F32.PACK_AB_MERGE_C R6, R6, R23, RZ ;  /* 0x000000170606723e */ /* 0x000fe400048060ff */
[----:B---3--:R-:W-:Y:S01]  /*acfb0*/  F2FP.SATFINITE.E5M2.F32.PACK_AB_MERGE_C R17, R19, R17, RZ ;  /* 0x000000111311723e */ /* 0x008fe200048060ff */
[----:B------:R-:W-:-:S04]  /*acfc0*/  IMAD.X R19, R3, 0x1, R14, P3 ;  /* 0x0000000103137824 */ /* 0x000fc800018e060e */
[----:B------:R-:W-:Y:S04]  /*acfd0*/  STL [R1+0x98], R17 ;  /* 0x0000981101007387 */ /* 0x000fe80000100800 */
[----:B------:R-:W-:Y:S04]  /*acfe0*/  STL [R1+0xb0], R6 ;  /* 0x0000b00601007387 */ /* 0x000fe80000100800 */
[----:B------:R0:W-:Y:S02]  /*acff0*/  STL.64 [R1+0x970], R18 ;  /* 0x0009701201007387 */ /* 0x0001e40000100a00 */
[----:B0-----:R-:W-:-:S05]  /*ad000*/  IADD3 R18, P3, PT, R5, R15, RZ ;  /* 0x0000000f05127210 */ /* 0x001fca0007f7e0ff */
[----:B------:R-:W-:-:S05]  /*ad010*/  IMAD.X R19, R3, 0x1, R16, P3 ;  /* 0x0000000103137824 */ /* 0x000fca00018e0610 */
[----:B------:R0:W-:Y:S04]  /*ad020*/  STL.64 [R1+0x968], R18 ;  /* 0x0009681201007387 */ /* 0x0001e80000100a00 */
[----:B0-----:R-:W3:Y:S01]  /*ad030*/  LDL.LU R18, [R1+0x3898] ;  /* 0x0038980001127983 */ /* 0x001ee20000300800 */
[----:B------:R-:W-:Y:S02]  /*ad040*/  F2FP.SATFINITE.E5M2.F32.PACK_AB_MERGE_C R3, R0, R25, RZ ;  /* 0x000000190003723e */ /* 0x000fe400048060ff */
[----:B------:R-:W-:Y:S02]  /*ad050*/  F2FP.SATFINITE.E5M2.F32.PACK_AB_MERGE_C R6, R7, R28, RZ ;  /* 0x0000001c0706723e */ /* 0x000fe400048060ff */
[----:B------:R-:W-:Y:S02]  /*ad060*/  F2FP.SATFINITE.E5M2.F32.PACK_AB_MERGE_C R0, R20, R22, RZ ;  /* 0x000000161400723e */ /* 0x000fe400048060ff */
[----:B------:R-:W4:Y:S01]  /*ad070*/  LDL.LU R22, [R1+0x9e0] ;  /* 0x0009e00001167983 */ /* 0x000f220000300800 */
[----:B------:R-:W-:-:S03]  /*ad080*/  F2FP.SATFINITE.E5M2.F32.PACK_AB_MERGE_C R8, R8, R21, RZ ;  /* 0x000000150808723e */ /* 0x000fc600048060ff */
[----:B------:R0:W-:Y:S01]  /*ad090*/  STL [R1+0x78], R3 ;  /* 0x0000780301007387 */ /* 0x0001e20000100800 */
[----:B------:R-:W-:-:S03]  /*ad0a0*/  F2FP.SATFINITE.E5M2.F32.PACK_AB_MERGE_C R2, R4, R2, RZ ;  /* 0x000000020402723e */ /* 0x000fc600048060ff */
[----:B------:R-:W4:Y:S04]  /*ad0b0*/  LDL.LU R20, [R1+0x9e4] ;  /* 0x0009e40001147983 */ /* 0x000f280000300800 */
[----:B------:R1:W-:Y:S04]  /*ad0c0*/  STL [R1+0x48], R0 ;  /* 0x0000480001007387 */ /* 0x0003e80000100800 */
[----:B------:R-:W2:Y:S04]  /*ad0d0*/  LDL.LU R19, [R1+0x1168] ;  /* 0x0011680001137983 */ /* 0x000ea80000300800 */
[----:B------:R-:W-:Y:S04]  /*ad0e0*/  STL [R1+0x3830], R6 ;  /* 0x0038300601007387 */ /* 0x000fe80000100800 */
[----:B------:R-:W-:Y:S01]  /*ad0f0*/  STL [R1+0x3598], R8 ;  /* 0x0035980801007387 */ /* 0x000fe20000100800 */
[----:B---3--:R-:W-:-:S02]  /*ad100*/  SHF.R.S32.HI R7, RZ, 0x1f, R18 ;  /* 0x0000001fff077819 */ /* 0x008fc40000011412 */
[----:B------:R-:W-:-:S05]  /*ad110*/  IADD3 R28, P3, PT, R18, R9, RZ ;  /* 0x00000009121c7210 */ /* 0x000fca0007f7e0ff */
[----:B------:R-:W-:Y:S01]  /*ad120*/  IMAD.X R29, R7, 0x1, R10, P3 ;  /* 0x00000001071d7824 */ /* 0x000fe200018e060a */
[----:B------:R-:W-:-:S04]  /*ad130*/  IADD3 R4, P3, PT, R18, R11, RZ ;  /* 0x0000000b12047210 */ /* 0x000fc80007f7e0ff */
[----:B------:R3:W-:Y:S01]  /*ad140*/  STL.64 [R1+0x960], R28 ;  /* 0x0009601c01007387 */ /* 0x0007e20000100a00 */
[----:B------:R-:W-:-:S03]  /*ad150*/  IMAD.X R5, R7, 0x1, R12, P3 ;  /* 0x0000000107057824 */ /* 0x000fc600018e060c */
[----:B0-----:R-:W2:Y:S04]  /*ad160*/  LDL.LU R3, [R1+0x9d4] ;  /* 0x0009d40001037983 */ /* 0x001ea80000300800 */
[----:B-1----:R-:W2:Y:S04]  /*ad170*/  LDL.LU R0, [R1+0x9d8] ;  /* 0x0009d80001007983 */ /* 0x002ea80000300800 */
[----:B------:R0:W-:Y:S04]  /*ad180*/  STL [R1+0x208], R2 ;  /* 0x0002080201007387 */ /* 0x0001e80000100800 */
[----:B------:R-:W2:Y:S04]  /*ad190*/  LDL.LU R21, [R1+0x9dc] ;  /* 0x0009dc0001157983 */ /* 0x000ea80000300800 */
[----:B---3--:R-:W3:Y:S04]  /*ad1a0*/  LDL.LU R28, [R1+0x116c] ;  /* 0x00116c00011c7983 */ /* 0x008ee80000300800 */
[----:B------:R-:W-:Y:S04]  /*ad1b0*/  STL.64 [R1+0x3890], R10 ;  /* 0x0038900a01007387 */ /* 0x000fe80000100a00 */
[----:B0-----:R-:W2:Y:S04]  /*ad1c0*/  LDL.LU R2, [R1+0x9c0] ;  /* 0x0009c00001027983 */ /* 0x001ea80000300800 */
[----:B------:R0:W-:Y:S04]  /*ad1d0*/  STL.64 [R1+0x958], R4 ;  /* 0x0009580401007387 */ /* 0x0001e80000100a00 */
[----:B0-----:R-:W2:Y:S04]  /*ad1e0*/  LDL.LU R4, [R1+0x9c4] ;  /* 0x0009c40001047983 */ /* 0x001ea80000300800 */
[----:B------:R-:W2:Y:S04]  /*ad1f0*/  LDL.LU R8, [R1+0x9cc] ;  /* 0x0009cc0001087983 */ /* 0x000ea80000300800 */
[----:B------:R-:W2:Y:S04]  /*ad200*/  LDL.LU R6, [R1+0x9b0] ;  /* 0x0009b00001067983 */ /* 0x000ea80000300800 */
[----:B------:R-:W2:Y:S04]  /*ad210*/  LDL.LU R27, [R1+0x9b4] ;  /* 0x0009b400011b7983 */ /* 0x000ea80000300800 */
[----:B------:R-:W3:Y:S04]  /*ad220*/  LDL.LU R29, [R1+0x9b8] ;  /* 0x0009b800011d7983 */ /* 0x000ee80000300800 */
[----:B---3--:R0:W-:Y:S04]  /*ad230*/  STL.64 [R1+0x3880], R28 ;  /* 0x0038801c01007387 */ /* 0x0081e80000100a00 */
[----:B0-----:R-:W3:Y:S04]  /*ad240*/  LDL.LU R28, [R1+0x9d0] ;  /* 0x0009d000011c7983 */ /* 0x001ee80000300800 */
[----:B------:R-:W3:Y:S01]  /*ad250*/  LDL.LU R29, [R1+0x9c8] ;  /* 0x0009c800011d7983 */ /* 0x000ee20000300800 */
[----:B--2---:R-:W-:-:S02]  /*ad260*/  F2FP.SATFINITE.E5M2.F32.PACK_AB_MERGE_C R26, R26, R24, RZ ;  /* 0x000000181a1a723e */ /* 0x004fc400048060ff */
[----:B----4-:R-:W-:Y:S01]  /*ad270*/  F2FP.SATFINITE.E5M2.F32.PACK_AB_MERGE_C R10, R20, R22, RZ ;  /* 0x00000016140a723e */ /* 0x010fe200048060ff */
[----:B---3--:R0:W-:Y:S04]  /*ad280*/  STL [R1+0x3888], R29 ;  /* 0x0038881d01007387 */ /* 0x0081e80000100800 */
[----:B0-----:R-:W2:Y:S04]  /*ad290*/  LDL.LU R29, [R1+0x9ec] ;  /* 0x0009ec00011d7983 */ /* 0x001ea80000300800 */
[----:B------:R-:W3:Y:S04]  /*ad2a0*/  LDL.LU R17, [R1+0x9bc] ;  /* 0x0009bc0001117983 */ /* 0x000ee80000300800 */
[----:B------:R0:W-:Y:S04]  /*ad2b0*/  STL [R1+0x371c], R26 ;  /* 0x00371c1a01007387 */ /* 0x0001e80000100800 */
[----:B0-----:R-:W2:Y:S04]  /*ad2c0*/  LDL.LU R26, [R1+0x9e8] ;  /* 0x0009e800011a7983 */ /* 0x001ea80000300800 */
[----:B------:R-:W4:Y:S04]  /*ad2d0*/  LDL.LU R23, [R1+0x2c0] ;  /* 0x0002c00001177983 */ /* 0x000f280000300800 */
[----:B------:R-:W4:Y:S04]  /*ad2e0*/  LDL.LU R5, [R1+0x2c4] ;  /* 0x0002c40001057983 */ /* 0x000f280000300800 */
[----:B------:R0:W-:Y:S04]  /*ad2f0*/  STL [R1+0x1d0], R10 ;  /* 0x0001d00a01007387 */ /* 0x0001e80000100800 */
[----:B------:R-:W3:Y:S04]  /*ad300*/  LDL.LU R25, [R1+0x2c8] ;  /* 0x0002c80001197983 */ /* 0x000ee80000300800 */
[----:B------:R-:W3:Y:S01]  /*ad310*/  LDL.LU R24, [R1+0x2cc] ;  /* 0x0002cc0001187983 */ /* 0x000ee20000300800 */
[----:B0-----:R-:W-:-:S03]  /*ad320*/  IADD3 R10, P3, PT, R18, R13, RZ ;  /* 0x0000000d120a7210 */ /* 0x001fc60007f7e0ff */
[----:B------:R-:W3:Y:S02]  /*ad330*/  LDL.LU R22, [R1+0x910] ;  /* 0x0009100001167983 */ /* 0x000ee40000300800 */
[----:B------:R-:W-:Y:S02]  /*ad340*/  IMAD.X R11, R7, 0x1, R14, P3 ;  /* 0x00000001070b7824 */ /* 0x000fe400018e060e */
[----:B------:R-:W3:Y:S04]  /*ad350*/  LDL.LU R20, [R1+0x914] ;  /* 0x0009140001147983 */ /* 0x000ee80000300800 */
[----:B------:R0:W-:Y:S02]  /*ad360*/  STL.64 [R1+0x950], R10 ;  /* 0x0009500a01007387 */ /* 0x0001e40000100a00 */
[----:B0-----:R-:W-:Y:S01]  /*ad370*/  IADD3 R10, P3, PT, R18, R15, RZ ;  /* 0x0000000f120a7210 */ /* 0x001fe20007f7e0ff */
[----:B------:R-:W-:Y:S01]  /*ad380*/  IMAD.MOV.U32 R11, RZ, RZ, R7 ;  /* 0x000000ffff0b7224 */ /* 0x000fe200078e0007 */
[----:B------:R-:W3:Y:S03]  /*ad390*/  LDL.LU R18, [R1+0x918] ;  /* 0x0009180001127983 */ /* 0x000ee60000300800 */
[----:B------:R-:W-:Y:S01]  /*ad3a0*/  IMAD.X R11, R11, 0x1, R16, P3 ;  /* 0x000000010b0b7824 */ /* 0x000fe200018e0610 */
[----:B------:R-:W3:Y:S04]  /*ad3b0*/  LDL.LU R7, [R1+0x91c] ;  /* 0x00091c0001077983 */ /* 0x000ee80000300800 */
[----:B------:R0:W-:Y:S04]  /*ad3c0*/  STL.64 [R1+0x948], R10 ;  /* 0x0009480a01007387 */ /* 0x0001e80000100a00 */
[----:B0-----:R-:W3:Y:S01]  /*ad3d0*/  LDL.LU.64 R10, [R1+0x3890] ;  /* 0x00389000010a7983 */ /* 0x001ee20000300a00 */
[----:B--2---:R-:W-:-:S02]  /*ad3e0*/  F2FP.SATFINITE.E5M2.F32.PACK_AB_MERGE_C R29, R29, R26, RZ ;  /* 0x0000001a1d1d723e */ /* 0x004fc400048060ff */
[----:B------:R-:W-:Y:S02]  /*ad3f0*/  F2FP.SATFINITE.E5M2.F32.PACK_AB_MERGE_C R26, R3, R28, RZ ;  /* 0x0000001c031a723e */ /* 0x000fe400048060ff */
[----:B------:R-:W-:Y:S01]  /*ad400*/  F2FP.SATFINITE.E5M2.F32.PACK_AB_MERGE_C R3, R21, R0, RZ ;  /* 0x000000001503723e */ /* 0x000fe200048060ff */
[----:B------:R-:W-:Y:S04]  /*ad410*/  STL [R1+0x1b0], R29 ;  /* 0x0001b01d01007387 */ /* 0x000fe80000100800 */
[----:B------:R-:W2:Y:S01]  /*ad420*/  LDL.LU R0, [R1+0x900] ;  /* 0x0009000001007983 */ /* 0x000ea20000300800 */
[----:B------:R-:W-:-:S03]  /*ad430*/  IADD3 R28, P3, PT, R19, R9, RZ ;  /* 0x00000009131c7210 */ /* 0x000fc60007f7e0ff */
[----:B------:R-:W-:Y:S04]  /*ad440*/  STL [R1+0x148], R26 ;  /* 0x0001481a01007387 */ /* 0x000fe80000100800 */
[----:B------:R-:W2:Y:S04]  /*ad450*/  LDL.LU R21, [R1+0x904] ;  /* 0x0009040001157983 */ /* 0x000ea80000300800 */
[----:B------:R0:W-:Y:S02]  /*ad460*/  STL [R1+0xa04], R3 ;  /* 0x000a040301007387 */ /* 0x0001e40000100800 */
[----:B0-----:R-:W-:-:S02]  /*ad470*/  SHF.R.S32.HI R3, RZ, 0x1f, R19 ;  /* 0x0000001fff037819 */ /* 0x001fc40000011413 */
[----:B------:R-:W-:-:S03]  /*ad480*/  F2FP.SATFINITE.E5M2.F32.PACK_AB_MERGE_C R26, R4, R2, RZ ;  /* 0x00000002041a723e */ /* 0x000fc600048060ff */
[----:B---3--:R-:W-:-:S05]  /*ad490*/  IMAD.X R29, R3, 0x1, R10, P3 ;  /* 0x00000001031d7824 */ /* 0x008fca00018e060a */
[----:B------:R0:W-:Y:S04]  /*ad4a0*/  STL.64 [R1+0x940], R28 ;  /* 0x0009401c01007387 */ /* 0x0001e80000100a00 */
[----:B0-----:R-:W3:Y:S04]  /*ad4b0*/  LDL.LU R29, [R1+0x3888] ;  /* 0x00388800011d7983 */ /* 0x001ee80000300800 */
[----:B------:R-:W2:Y:S04]  /*ad4c0*/  LDL.LU R2, [R1+0x908] ;  /* 0x0009080001027983 */ /* 0x000ea80000300800 */
[----:B------:R-:W2:Y:S01]  /*ad4d0*/  LDL.LU R4, [R1+0x90c] ;  /* 0x00090c0001047983 */ /* 0x000ea20000300800 */
[----:B------:R-:W-:-:S03]  /*ad4e0*/  IADD3 R28, P3, PT, R19, R11, RZ ;  /* 0x0000000b131c7210 */ /* 0x000fc60007f7e0ff */
[----:B------:R-:W-:Y:S04]  /*ad4f0*/  STL [R1+0x118], R26 ;  /* 0x0001181a01007387 */ /* 0x000fe80000100800 */
[----:B--2---:R3:W-:Y:S02]  /*ad500*/  STL [R1+0x3878], R4 ;  /* 0x0038780401007387 */ /* 0x0047e40000100800 */
[----:B---3--:R-:W-:Y:S01]  /*ad510*/  F2FP.SATFINITE.E5M2.F32.PACK_AB_MERGE_C R4, R8, R29, RZ ;  /* 0x0000001d0804723e */ /* 0x008fe200048060ff */
[----:B------:R-:W-:-:S04]  /*ad520*/  IMAD.X R29, R3, 0x1, R12, P3 ;  /* 0x00000001031d7824 */ /* 0x000fc800018e060c */
[----:B------:R-:W-:Y:S04]  /*ad530*/  STL [R1+0x128], R4 ;  /* 0x0001280401007387 */ /* 0x000fe80000100800 */
[----:B------:R0:W-:Y:S04]  /*ad540*/  STL.64 [R1+0x938], R28 ;  /* 0x0009381c01007387 */ /* 0x0001e80000100a00 */
[----:B0-----:R-:W2:Y:S01]  /*ad550*/  LDL.LU.64 R28, [R1+0x3880] ;  /* 0x00388000011c7983 */ /* 0x001ea20000300a00 */
[----:B------:R-:W-:Y:S02]  /*ad560*/  IADD3 R26, P3, PT, R19, R13, RZ ;  /* 0x0000000d131a7210 */ /* 0x000fe40007f7e0ff */
[----:B------:R-:W-:-:S03]  /*ad570*/  F2FP.SATFINITE.E5M2.F32.PACK_AB_MERGE_C R6, R27, R6, RZ ;  /* 0x000000061b06723e */ /* 0x000fc600048060ff */
[----:B------:R-:W-:Y:S02]  /*ad580*/  IMAD.X R27, R3, 0x1, R14, P3 ;  /* 0x00000001031b7824 */ /* 0x000fe400018e060e */
[----:B------:R-:W-:Y:S01]  /*ad590*/  STL [R1+0x7c], R6 ;  /* 0x00007c0601007387 */ /* 0x000fe20000100800 */
[----:B--2---:R-:W-:-:S05]  /*ad5a0*/  F2FP.SATFINITE.E5M2.F32.PACK_AB_MERGE_C R4, R17, R29, RZ ;  /* 0x0000001d1104723e */ /* 0x004fca00048060ff */
[----:B------:R-:W-:Y:S04]  /*ad5b0*/  STL [R1+0x90], R4 ;  /* 0x0000900401007387 */ /* 0x000fe80000100800 */
[----:B------:R0:W-:Y:S02]  /*ad5c0*/  STL.64 [R1+0x930], R26 ;  /* 0x0009301a01007387 */ /* 0x0001e40000100a00 */
[----:B0-----:R-:W-:Y:S02]  /*ad5d0*/  IADD3 R26, P3, PT, R19, R15, RZ ;  /* 0x0000000f131a7210 */ /* 0x001fe40007f7e0ff */
[----:B----4-:R-:W-:-:S03]  /*ad5e0*/  F2FP.SATFINITE.E5M2.F32.PACK_AB_MERGE_C R4, R5, R23, RZ ;  /* 0x000000170504723e */ /* 0x010fc600048060ff */
[----:B------:R-:W-:Y:S01]  /*ad5f0*/  IMAD.X R27, R3, 0x1, R16, P3 ;  /* 0x00000001031b7824 */ /* 0x000fe200018e0610 */
[----:B------:R-:W-:-:S04]  /*ad600*/  F2FP.SATFINITE.E5M2.F32.PACK_AB_MERGE_C R19, R20, R22, RZ ;  /* 0x000000161413723e */ /* 0x000fc800048060ff */
[----:B------:R0:W-:Y:S01]  /*ad610*/  STL.64 [R1+0x928], R26 ;  /* 0x0009281a01007387 */ /* 0x0001e20000100a00 */
[----:B------:R-:W-:Y:S02]  /*ad620*/  SHF.R.S32.HI R20, RZ, 0x1f, R28 ;  /* 0x0000001fff147819 */ /* 0x000fe4000001141c */
[----:B------:R-:W-:Y:S01]  /*ad630*/  F2FP.SATFINITE.E5M2.F32.PACK_AB_MERGE_C R3, R24, R25, RZ ;  /* 0x000000191803723e */ /* 0x000fe200048060ff */
[----:B0-----:R-:W2:Y:S04]  /*ad640*/  LDL.LU R27, [R1+0x1170] ;  /* 0x00117000011b7983 */ /* 0x001ea80000300800 */
[----:B------:R0:W-:Y:S01]  /*ad650*/  STL [R1+0x64], R4 ;  /* 0x0000640401007387 */ /* 0x0001e20000100800 */
[----:B------:R-:W-:-:S03]  /*ad660*/  F2FP.SATFINITE.E5M2.F32.PACK_AB_MERGE_C R24, R7, R18, RZ ;  /* 0x000000120718723e */ /* 0x000fc600048060ff */
[----:B------:R1:W-:Y:S01]  /*ad670*/  STL [R1+0xab0], R3 ;  /* 0x000ab00301007387 */ /* 0x0003e20000100800 */
[----:B0-----:R-:W-:-:S03]  /*ad680*/  IADD3 R4, P3, PT, R28, R9, RZ ;  /* 0x000000091c047210 */ /* 0x001fc60007f7e0ff */
[----:B------:R-:W-:Y:S02]  /*ad690*/  STL [R1+0x3720], R19 ;  /* 0x0037201301007387 */ /* 0x000fe40000100800 */
[----:B------:R-:W-:Y:S02]  /*ad6a0*/  IMAD.X R5, R20, 0x1, R10, P3 ;  /* 0x0000000114057824 */ /* 0x000fe400018e060a */
[----:B------:R-:W3:Y:S01]  /*ad6b0*/  LDL.LU R22, [R1+0x8fc] ;  /* 0x0008fc0001167983 */ /* 0x000ee20000300800 */
[----:B-1----:R-:W-:-:S03]  /*ad6c0*/  F2FP.SATFINITE.E5M2.F32.PACK_AB_MERGE_C R3, R21, R0, RZ ;  /* 0x000000001503723e */ /* 0x002fc600048060ff */
[----:B------:R-:W4:Y:S04]  /*ad6d0*/  LDL.LU R18, [R1+0x8e8] ;  /* 0x0008e80001127983 */ /* 0x000f280000300800 */
[----:B------:R0:W-:Y:S04]  /*ad6e0*/  STL.64 [R1+0x920], R4 ;  /* 0x0009200401007387 */ /* 0x0001e80000100a00 */
[----:B------:R-:W4:Y:S04]  /*ad6f0*/  LDL.LU R7, [R1+0x8ec] ;  /* 0x0008ec0001077983 */ /* 0x000f280000300800 */
[----:B------:R1:W-:Y:S01]  /*ad700*/  STL [R1+0x384c], R24 ;  /* 0x00384c1801007387 */ /* 0x0003e20000100800 */
[----:B0-----:R-:W-:-:S05]  /*ad710*/  IADD3 R4, P3, PT, R28, R11, RZ ;  /* 0x0000000b1c047210 */ /* 0x001fca0007f7e0ff */
[----:B------:R-:W-:Y:S01]  /*ad720*/  IMAD.X R5, R20, 0x1, R12, P3 ;  /* 0x0000000114057824 */ /* 0x000fe200018e060c */
[----:B-1----:R-:W2:Y:S04]  /*ad730*/  LDL.LU R24, [R1+0x8e4] ;  /* 0x0008e40001187983 */ /* 0x002ea80000300800 */
[----:B------:R0:W-:Y:S04]  /*ad740*/  STL [R1+0x3728], R3 ;  /* 0x0037280301007387 */ /* 0x0001e80000100800 */
[----:B0-----:R-:W2:Y:S04]  /*ad750*/  LDL.LU R3, [R1+0x8f4] ;  /* 0x0008f40001037983 */ /* 0x001ea80000300800 */
[----:B------:R0:W-:Y:S04]  /*ad760*/  STL.64 [R1+0x3870], R10 ;  /* 0x0038700a01007387 */ /* 0x0001e80000100a00 */
[----:B0-----:R-:W2:Y:S04]  /*ad770*/  LDL.LU R11, [R1+0x8f0] ;  /* 0x0008f000010b7983 */ /* 0x001ea80000300800 */
[----:B------:R0:W-:Y:S04]  /*ad780*/  STL.64 [R1+0x910], R4 ;  /* 0x0009100401007387 */ /* 0x0001e80000100a00 */
[----:B0-----:R-:W3:Y:S04]  /*ad790*/  LDL.LU R4, [R1+0x3878] ;  /* 0x0038780001047983 */ /* 0x001ee80000300800 */
[----:B------:R-:W4:Y:S04]  /*ad7a0*/  LDL.LU R5, [R1+0x8d0] ;  /* 0x0008d00001057983 */ /* 0x000f280000300800 */
[----:B------:R-:W4:Y:S04]  /*ad7b0*/  LDL.LU R25, [R1+0x8d4] ;  /* 0x0008d40001197983 */ /* 0x000f280000300800 */
[----:B------:R-:W4:Y:S04]  /*ad7c0*/  LDL.LU R0, [R1+0x8d8] ;  /* 0x0008d80001007983 */ /* 0x000f280000300800 */
[----:B------:R-:W4:Y:S04]  /*ad7d0*/  LDL.LU R21, [R1+0x8dc] ;  /* 0x0008dc0001157983 */ /* 0x000f280000300800 */
[----:B------:R-:W4:Y:S04]  /*ad7e0*/  LDL.LU R19, [R1+0x8c0] ;  /* 0x0008c00001137983 */ /* 0x000f280000300800 */
[----:B------:R-:W4:Y:S04]  /*ad7f0*/  LDL.LU R26, [R1+0x8c4] ;  /* 0x0008c400011a7983 */ /* 0x000f280000300800 */
[----:B------:R-:W4:Y:S01]  /*ad800*/  LDL.LU R8, [R1+0x8c8] ;  /* 0x0008c80001087983 */ /* 0x000f220000300800 */
[----:B------:R-:W-:-:S03]  /*ad810*/  IADD3 R10, P3, PT, R28, R13, RZ ;  /* 0x0000000d1c0a7210 */ /* 0x000fc60007f7e0ff */
[----:B------:R-:W4:Y:S04]  /*ad820*/  LDL.LU R6, [R1+0x8cc] ;  /* 0x0008cc0001067983 */ /* 0x000f280000300800 */
[----:B------:R-:W4:Y:S04]  /*ad830*/  LDL.LU R17, [R1+0x2b0] ;  /* 0x0002b00001117983 */ /* 0x000f280000300800 */
[----:B------:R-:W4:Y:S01]  /*ad840*/  LDL.LU R23, [R1+0x2b4] ;  /* 0x0002b40001177983 */ /* 0x000f220000300800 */
[----:B--2---:R-:W-:Y:S01]  /*ad850*/  F2FP.SATFINITE.E5M2.F32.PACK_AB_MERGE_C R3, R3, R11, RZ ;  /* 0x0000000b0303723e */ /* 0x004fe200048060ff */
[----:B------:R-:W-:Y:S01]  /*ad860*/  IMAD.X R11, R20, 0x1, R14, P3 ;  /* 0x00000001140b7824 */ /* 0x000fe200018e060e */
[----:B---3--:R-:W-:-:S02]  /*ad870*/  F2FP.SATFINITE.E5M2.F32.PACK_AB_MERGE_C R29, R4, R2, RZ ;  /* 0x00000002041d723e */ /* 0x008fc400048060ff */
[----:B------:R-:W2:Y:S04]  /*ad880*/  LDL.LU R2, [R1+0x2b8] ;  /* 0x0002b80001027983 */ /* 0x000ea80000300800 */
[----:B------:R-:W2:Y:S04]  /*ad890*/  LDL.LU R4, [R1+0x2bc] ;  /* 0x0002bc0001047983 */ /* 0x000ea80000300800 */
[----:B------:R0:W-:Y:S04]  /*ad8a0*/  STL [R1+0x3828], R29 ;  /* 0x0038281d01007387 */ /* 0x0001e80000100800 */
[----:B0-----:R-:W3:Y:S04]  /*ad8b0*/  LDL.LU R29, [R1+0x8e0] ;  /* 0x0008e000011d7983 */ /* 0x001ee80000300800 */
[----:B------:R0:W-:Y:S04]  /*ad8c0*/  STL [R1+0x372c], R3 ;  /* 0x00372c0301007387 */ /* 0x0001e80000100800 */
[----:B0-----:R-:W2:Y:S04]  /*ad8d0*/  LDL.LU R3, [R1+0x8f8] ;  /* 0x0008f80001037983 */ /* 0x001ea80000300800 */
[----:B------:R0:W-:Y:S02]  /*ad8e0*/  STL.64 [R1+0x900], R10 ;  /* 0x0009000a01007387 */ /* 0x0001e40000100a00 */
[----:B0-----:R-:W-:-:S05]  /*ad8f0*/  IADD3 R10, P3, PT, R28, R15, RZ ;  /* 0x0000000f1c0a7210 */ /* 0x001fca0007f7e0ff */
[----:B------:R-:W-:-:S05]  /*ad900*/  IMAD.X R11, R20, 0x1, R16, P3 ;  /* 0x00000001140b7824 */ /* 0x000fca00018e0610 */
[----:B------:R0:W-:Y:S04]  /*ad910*/  STL.64 [R1+0x8f0], R10 ;  /* 0x0008f00a01007387 */ /* 0x0001e80000100a00 */
[----:B0-----:R-:W2:Y:S04]  /*ad920*/  LDL.LU.64 R10, [R1+0x3870] ;  /* 0x00387000010a7983 */ /* 0x001ea80000300a00 */
[----:B----4-:R3:W-:Y:S04]  /*ad930*/  STL.64 [R1+0x3868], R16 ;  /* 0x0038681001007387 */ /* 0x0107e80000100a00 */
[----:B------:R-:W4:Y:S04]  /*ad940*/  LDL.LU R28, [R1+0x820] ;  /* 0x00082000011c7983 */ /* 0x000f280000300800 */
[----:B------:R-:W4:Y:S01]  /*ad950*/  LDL.LU R20, [R1+0x824] ;  /* 0x0008240001147983 */ /* 0x000f220000300800 */
[----:B------:R-:W-:-:S02]  /*ad960*/  F2FP.SATFINITE.E5M2.F32.PACK_AB_MERGE_C R0, R21, R0, RZ ;  /* 0x000000001500723e */ /* 0x000fc400048060ff */
[----:B------:R-:W-:Y:S02]  /*ad970*/  F2FP.SATFINITE.E5M2.F32.PACK_AB_MERGE_C R19, R26, R19, RZ ;  /* 0x000000131a13723e */ /* 0x000fe400048060ff */
[----:B------:R-:W-:Y:S02]  /*ad980*/  F2FP.SATFINITE.E5M2.F32.PACK_AB_MERGE_C R6, R6, R8, RZ ;  /* 0x000000080606723e */ /* 0x000fe400048060ff */
[----:B---3--:R-:W-:Y:S02]  /*ad990*/  F2FP.SATFINITE.E5M2.F32.PACK_AB_MERGE_C R16, R24, R29, RZ ;  /* 0x0000001d1810723e */ /* 0x008fe400048060ff */
[----:B--2---:R-:W-:Y:S02]  /*ad9a0*/  F2FP.SATFINITE.E5M2.F32.PACK_AB_MERGE_C R3, R22, R3, RZ ;  /* 0x000000031603723e */ /* 0x004fe400048060ff */
[----:B------:R-:W2:Y:S04]  /*ad9b0*/  LDL R22, [R1+0x1174] ;  /* 0x0011740001167983 */ /* 0x000ea80000100800 */
[----:B------:R0:W-:Y:S02]  /*ad9c0*/  STL [R1+0x3738], R3 ;  /* 0x0037380301007387 */ /* 0x0001e40000100800 */
[----:B0-----:R-:W-:-:S02]  /*ad9d0*/  F2FP.SATFINITE.E5M2.F32.PACK_AB_MERGE_C R3, R7, R18, RZ ;  /* 0x000000120703723e */ /* 0x001fc400048060ff */
[----:B------:R-:W3:Y:S04]  /*ad9e0*/  LDL.LU R18, [R1+0x828] ;  /* 0x0008280001127983 */ /* 0x000ee80000300800 */
[----:B------:R0:W-:Y:S04]  /*ad9f0*/  STL [R1+0x130], R16 ;  /* 0x0001301001007387 */ /* 0x0001e80000100800 */
[----:B------:R-:W3:Y:S04]  /*ada00*/  LDL.LU R7, [R1+0x82c] ;  /* 0x00082c0001077983 */ /* 0x000ee80000300800 */
[----:B------:R1:W-:Y:S01]  /*ada10*/  STL [R1+0x12c], R3 ;  /* 0x00012c0301007387 */ /* 0x0003e20000100800 */
[----:B0-----:R-:W-:-:S02]  /*ada20*/  IADD3 R16, P3, PT, R27, R9, RZ ;  /* 0x000000091b107210 */ /* 0x001fc40007f7e0ff */
[----:B-1----:R-:W-:-:S05]  /*ada30*/  SHF.R.S32.HI R3, RZ, 0x1f, R27 ;  /* 0x0000001fff037819 */ /* 0x002fca000001141b */
[----:B------:R-:W-:-:S05]  /*ada40*/  IMAD.X R17, R3, 0x1, R10, P3 ;  /* 0x0000000103117824 */ /* 0x000fca00018e060a */
[----:B------:R0:W-:Y:S02]  /*ada50*/  STL.64 [R1+0x8e0], R16 ;  /* 0x0008e01001007387 */ /* 0x0001e40000100a00 */
[----:B0-----:R-:W-:Y:S02]  /*ada60*/  F2FP.SATFINITE.E5M2.F32.PACK_AB_MERGE_C R16, R25, R5, RZ ;  /* 0x000000051910723e */ /* 0x001fe400048060ff */
[----:B------:R-:W2:Y:S04]  /*ada70*/  LDL.LU R5, [R1+0x810] ;  /* 0x0008100001057983 */ /* 0x000ea80000300800 */
[----:B------:R-:W2:Y:S04]  /*ada80*/  LDL.LU R25, [R1+0x814] ;  /* 0x0008140001197983 */ /* 0x000ea80000300800 */
[----:B------:R0:W-:Y:S02]  /*ada90*/  STL [R1+0x94], R16 ;  /* 0x0000941001007387 */ /* 0x0001e40000100800 */
[----:B0-----:R-:W-:-:S02]  /*adaa0*/  IADD3 R16, P3, PT, R27, R11, RZ ;  /* 0x0000000b1b107210 */ /* 0x001fc40007f7e0ff */
[----:B------:R0:W-:Y:S03]  /*adab0*/  STL [R1+0xf0], R0 ;  /* 0x0000f00001007387 */ /* 0x0001e60000100800 */
[----:B------:R-:W-:Y:S01]  /*adac0*/  IMAD.X R17, R3, 0x1, R12, P3 ;  /* 0x0000000103117824 */ /* 0x000fe200018e060c */
[----:B0-----:R-:W2:Y:S04]  /*adad0*/  LDL.LU R0, [R1+0x818] ;  /* 0x0008180001007983 */ /* 0x001ea80000300800 */
[----:B------:R-:W2:Y:S04]  /*adae0*/  LDL.LU R21, [R1+0x81c] ;  /* 0x00081c0001157983 */ /* 0x000ea80000300800 */
[----:B------:R0:W-:Y:S04]  /*adaf0*/  STL.64 [R1+0x8d0], R16 ;  /* 0x0008d01001007387 */ /* 0x0001e80000100a00 */
[----:B------:R-:W-:Y:S01]  /*adb00*/  STL [R1+0x68], R19 ;  /* 0x0000681301007387 */ /* 0x000fe20000100800 */
[----:B0-----:R-:W-:-:S03]  /*adb10*/  IADD3 R16, P3, PT, R27, R13, RZ ;  /* 0x0000000d1b107210 */ /* 0x001fc60007f7e0ff */
[----:B------:R-:W-:Y:S02]  /*adb20*/  STL [R1+0x74], R6 ;  /* 0x0000740601007387 */ /* 0x000fe40000100800 */
[----:B------:R-:W-:-:S05]  /*adb30*/  IMAD.X R17, R3, 0x1, R14, P3 ;  /* 0x0000000103117824 */ /* 0x000fca00018e060e */
[----:B------:R0:W-:Y:S04]  /*adb40*/  STL.64 [R1+0x888], R16 ;  /* 0x0008881001007387 */ /* 0x0001e80000100a00 */
[----:B0-----:R-:W2:Y:S01]  /*adb50*/  LDL.LU.64 R16, [R1+0x3868] ;  /* 0x0038680001107983 */ /* 0x001ea20000300a00 */
[----:B------:R-:W-:-:S05]  /*adb60*/  IADD3 R26, P3, PT, R27, R15, RZ ;  /* 0x0000000f1b1a7210 */ /* 0x000fca0007f7e0ff */
[----:B--2---:R-:W-:Y:S01]  /*adb70*/  IMAD.X R27, R3, 0x1, R16, P3 ;  /* 0x00000001031b7824 */ /* 0x004fe200018e0610 */
[----:B------:R-:W-:Y:S02]  /*adb80*/  F2FP.SATFINITE.E5M2.F32.PACK_AB_MERGE_C R6, R23, R17, RZ ;  /* 0x000000111706723e */ /* 0x000fe400048060ff */
[----:B------:R-:W-:Y:S02]  /*adb90*/  F2FP.SATFINITE.E5M2.F32.PACK_AB_MERGE_C R3, R4, R2, RZ ;  /* 0x000000020403723e */ /* 0x000fe400048060ff */
[----:B------:R-:W2:Y:S04]  /*adba0*/  LDL.LU R2, [R1+0x800] ;  /* 0x0008000001027983 */ /* 0x000ea80000300800 */
[----:B------:R0:W-:Y:S04]  /*adbb0*/  STL.64 [R1+0x880], R26 ;  /* 0x0008801a01007387 */ /* 0x0001e80000100a00 */
[----:B------:R-:W-:Y:S04]  /*adbc0*/  STL [R1+0x58], R6 ;  /* 0x0000580601007387 */ /* 0x000fe80000100800 */
[----:B------:R-:W2:Y:S04]  /*adbd0*/  LDL.LU R4, [R1+0x804] ;  /* 0x0008040001047983 */ /* 0x000ea80000300800 */
[----:B------:R-:W-:Y:S04]  /*adbe0*/  STL [R1+0x54], R3 ;  /* 0x0000540301007387 */ /* 0x000fe80000100800 */
[----:B------:R-:W2:Y:S01]  /*adbf0*/  LDL.LU R23, [R1+0x1178] ;  /* 0x0011780001177983 */ /* 0x000ea20000300800 */
[----:B----4-:R-:W-:-:S02]  /*adc00*/  F2FP.SATFINITE.E5M2.F32.PACK_AB_MERGE_C R20, R20, R28, RZ ;  /* 0x0000001c1414723e */ /* 0x010fc400048060ff */
[----:B0-----:R-:W-:Y:S01]  /*adc10*/  IADD3 R26, P3, PT, R22, R9, RZ ;  /* 0x00000009161a7210 */ /* 0x001fe20007f7e0ff */
[----:B--2---:R-:W-:Y:S04]  /*adc20*/  STL [R1+0x385c], R23 ;  /* 0x00385c1701007387 */ /* 0x004fe80000100800 */
[----:B------:R-:W-:Y:S04]  /*adc30*/  STL [R1+0x373c], R20 ;  /* 0x00373c1401007387 */ /* 0x000fe80000100800 */
[----:B------:R0:W-:Y:S04]  /*adc40*/  STL [R1+0x3860], R9 ;  /* 0x0038600901007387 */ /* 0x0001e80000100800 */
[----:B0-----:R-:W2:Y:S01]  /*adc50*/  LDL.LU R9, [R1+0x1174] ;  /* 0x0011740001097983 */ /* 0x001ea20000300800 */
[----:B------:R-:W-:-:S02]  /*adc60*/  SHF.R.S32.HI R23, RZ, 0x1f, R22 ;  /* 0x0000001fff177819 */ /* 0x000fc40000011416 */
[----:B---3--:R-:W-:Y:S01]  /*adc70*/  F2FP.SATFINITE.E5M2.F32.PACK_AB_MERGE_C R3, R7, R18, RZ ;  /* 0x000000120703723e */ /* 0x008fe200048060ff */
[----:B------:R-:W3:Y:S02]  /*adc80*/  LDL.LU R28, [R1+0x808] ;  /* 0x00080800011c7983 */ /* 0x000ee40000300800 */
[----:B------:R-:W-:Y:S01]  /*adc90*/  IMAD.X R27, R23, 0x1, R10, P3 ;  /* 0x00000001171b7824 */ /* 0x000fe200018e060a */
[----:B------:R-:W-:Y:S01]  /*adca0*/  F2FP.SATFINITE.E5M2.F32.PACK_AB_MERGE_C R5, R25, R5, RZ ;  /* 0x000000051905723e */ /* 0x000fe200048060ff */
[----:B------:R-:W3:Y:S04]  /*adcb0*/  LDL.LU R22, [R1+0x80c] ;  /* 0x00080c0001167983 */ /* 0x000ee80000300800 */
[----:B------:R-:W-:Y:S04]  /*adcc0*/  STL.64 [R1+0x878], R26 ;  /* 0x0008781a01007387 */ /* 0x000fe80000100a00 */
[----:B------:R0:W-:Y:S04]  /*adcd0*/  STL [R1+0x1e8], R3 ;  /* 0x0001e80301007387 */ /* 0x0001e80000100800 */
[----:B0-----:R-:W4:Y:S04]  /*adce0*/  LDL.LU R3, [R1+0x7f4] ;  /* 0x0007f40001037983 */ /* 0x001f280000300800 */
[----:B------:R-:W3:Y:S04]  /*adcf0*/  LDL.LU R18, [R1+0x7f8] ;  /* 0x0007f80001127983 */ /* 0x000ee80000300800 */
[----:B------:R-:W3:Y:S04]  /*add00*/  LDL.LU R7, [R1+0x7fc] ;  /* 0x0007fc0001077983 */ /* 0x000ee80000300800 */
[----:B------:R0:W-:Y:S04]  /*add10*/  STL [R1+0x3740], R5 ;  /* 0x0037400501007387 */ /* 0x0001e80000100800 */
[----:B0-----:R-:W4:Y:S04]  /*add20*/  LDL.LU R5, [R1+0x7f0] ;  /* 0x0007f00001057983 */ /* 0x001f280000300800 */
[----:B------:R-:W3:Y:S04]  /*add30*/  LDL.LU R19, [R1+0x7e0] ;  /* 0x0007e00001137983 */ /* 0x000ee80000300800 */
[----:B------:R-:W3:Y:S01]  /*add40*/  LDL.LU R26, [R1+0x7e4] ;  /* 0x0007e400011a7983 */ /* 0x000ee20000300800 */
[----:B--2---:R-:W-:-:S05]  /*add50*/  IADD3 R24, P3, PT, R9, R11, RZ ;  /* 0x0000000b09187210 */ /* 0x004fca0007f7e0ff */
[----:B------:R-:W-:-:S05]  /*add60*/  IMAD.X R25, R23, 0x1, R12, P3 ;  /* 0x0000000117197824 */ /* 0x000fca00018e060c */
[----:B------:R0:W-:Y:S04]  /*add70*/  STL.64 [R1+0x870], R24 ;  /* 0x0008701801007387 */ /* 0x0001e80000100a00 */
[----:B------:R-:W2:Y:S04]  /*add80*/  LDL.LU R8, [R1+0x7e8] ;  /* 0x0007e80001087983 */ /* 0x000ea80000300800 */
[----:B------:R-:W2:Y:S04]  /*add90*/  LDL.LU R6, [R1+0x7ec] ;  /* 0x0007ec0001067983 */ /* 0x000ea80000300800 */
[----:B------:R-:W2:Y:S04]  /*adda0*/  LDL.LU R20, [R1+0x7d0] ;  /* 0x0007d00001147983 */ /* 0x000ea80000300800 */
[----:B------:R-:W2:Y:S04]  /*addb0*/  LDL.LU R29, [R1+0x7d4] ;  /* 0x0007d400011d7983 */ /* 0x000ea80000300800 */
[----:B0-----:R-:W2:Y:S04]  /*addc0*/  LDL.LU R24, [R1+0x7d8] ;  /* 0x0007d80001187983 */ /* 0x001ea80000300800 */
[----:B------:R-:W2:Y:S04]  /*addd0*/  LDL.LU R17, [R1+0x7dc] ;  /* 0x0007dc0001117983 */ /* 0x000ea80000300800 */
[----:B------:R-:W2:Y:S01]  /*adde0*/  LDL.LU R25, [R1+0x117c] ;  /* 0x00117c0001197983 */ /* 0x000ea20000300800 */
[----:B------:R-:W-:-:S02]  /*addf0*/  F2FP.SATFINITE.E5M2.F32.PACK_AB_MERGE_C R27, R21, R0, RZ ;  /* 0x00000000151b723e */ /* 0x000fc400048060ff */
[----:B------:R-:W-:Y:S01]  /*ade00*/  F2FP.SATFINITE.E5M2.F32.PACK_AB_MERGE_C R0, R4, R2, RZ ;  /* 0x000000020400723e */ /* 0x000fe200048060ff */
[----:B--2---:R-:W-:Y:S04]  /*ade10*/  STL [R1+0x3854], R25 ;  /* 0x0038541901007387 */ /* 0x004fe80000100800 */
[----:B------:R0:W-:Y:S04]  /*ade20*/  STL [R1+0x3858], R24 ;  /* 0x0038581801007387 */ /* 0x0001e80000100800 */
[----:B------:R-:W-:Y:S01]  /*ade30*/  STL [R1+0x36e8], R27 ;  /* 0x0036e81b01007387 */ /* 0x000fe20000100800 */
[----:B0-----:R-:W-:-:S03]  /*ade40*/  IADD3 R24, P3, PT, R9, R13, RZ ;  /* 0x0000000d09187210 */ /* 0x001fc60007f7e0ff */
[----:B------:R0:W-:Y:S02]  /*ade50*/  STL [R1+0x9e8], R0 ;  /* 0x0009e80001007387 */ /* 0x0001e40000100800 */
[----:B------:R-:W-:Y:S02]  /*ade60*/  IMAD.X R25, R23, 0x1, R14, P3 ;  /* 0x0000000117197824 */ /* 0x000fe400018e060e */
[----:B0-----:R-:W2:Y:S04]  /*ade70*/  LDL.LU R0, [R1+0x7c0] ;  /* 0x0007c00001007983 */ /* 0x001ea80000300800 */
[----:B------:R-:W2:Y:S04]  /*ade80*/  LDL.LU R21, [R1+0x7c4] ;  /* 0x0007c40001157983 */ /* 0x000ea80000300800 */
[----:B------:R-:W2:Y:S04]  /*ade90*/  LDL.LU R2, [R1+0x7c8] ;  /* 0x0007c80001027983 */ /* 0x000ea80000300800 */
[----:B------:R0:W-:Y:S04]  /*adea0*/  STL.64 [R1+0x868], R24 ;  /* 0x0008681801007387 */ /* 0x0001e80000100a00 */
[----:B------:R-:W2:Y:S01]  /*adeb0*/  LDL.LU R4, [R1+0x7cc] ;  /* 0x0007cc0001047983 */ /* 0x000ea20000300800 */
[----:B0-----:R-:W-:-:S03]  /*adec0*/  IADD3 R24, P3, PT, R9, R15, RZ ;  /* 0x0000000f09187210 */ /* 0x001fc60007f7e0ff */
[----:B------:R-:W2:Y:S02]  /*aded0*/  LDL.LU R9, [R1+0x3860] ;  /* 0x0038600001097983 */ /* 0x000ea40000300800 */
[----:B------:R-:W-:Y:S02]  /*adee0*/  IMAD.X R25, R23, 0x1, R16, P3 ;  /* 0x0000000117197824 */ /* 0x000fe400018e0610 */
[----:B------:R-:W2:Y:S04]  /*adef0*/  LDL.LU R23, [R1+0x385c] ;  /* 0x00385c0001177983 */ /* 0x000ea80000300800 */
[----:B------:R3:W-:Y:S01]  /*adf00*/  STL.64 [R1+0x860], R24 ;  /* 0x0008601801007387 */ /* 0x0007e20000100a00 */
[----:B----4-:R-:W-:Y:S02]  /*adf10*/  F2FP.SATFINITE.E5M2.F32.PACK_AB_MERGE_C R5, R3, R5, RZ ;  /* 0x000000050305723e */ /* 0x010fe400048060ff */
[----:B---3--:R-:W-:-:S02]  /*adf20*/  F2FP.SATFINITE.E5M2.F32.PACK_AB_MERGE_C R24, R22, R28, RZ ;  /* 0x0000001c1618723e */ /* 0x008fc400048060ff */
[----:B------:R-:W3:Y:S04]  /*adf30*/  LDL.LU R28, [R1+0x730] ;  /* 0x00073000011c7983 */ /* 0x000ee80000300800 */
[----:B------:R-:W3:Y:S04]  /*adf40*/  LDL.LU R22, [R1+0x734] ;  /* 0x0007340001167983 */ /* 0x000ee80000300800 */
[----:B------:R-:W-:Y:S01]  /*adf50*/  STL [R1+0x9e4], R24 ;  /* 0x0009e41801007387 */ /* 0x000fe20000100800 */
[----:B------:R-:W-:-:S03]  /*adf60*/  F2FP.SATFINITE.E5M2.F32.PACK_AB_MERGE_C R27, R7, R18, RZ ;  /* 0x00000012071b723e */ /* 0x000fc600048060ff */
[----:B------:R0:W-:Y:S04]  /*adf70*/  STL [R1+0x3758], R5 ;  /* 0x0037580501007387 */ /* 0x0001e80000100800 */
[----:B------:R-:W4:Y:S04]  /*adf80*/  LDL.LU R18, [R1+0x738] ;  /* 0x0007380001127983 */ /* 0x000f280000300800 */
[----:B------:R-:W4:Y:S01]  /*adf90*/  LDL.LU R7, [R1+0x73c] ;  /* 0x00073c0001077983 */ /* 0x000f220000300800 */
[----:B0-----:R-:W-:-:S03]  /*adfa0*/  F2FP.SATFINITE.E5M2.F32.PACK_AB_MERGE_C R5, R26, R19, RZ ;  /* 0x000000131a05723e */ /* 0x001fc600048060ff */
[----:B------:R-:W3:Y:S04]  /*adfb0*/  LDL.LU R19, [R1+0x720] ;  /* 0x0007200001137983 */ /* 0x000ee80000300800 */
[----:B------:R-:W3:Y:S01]  /*adfc0*/  LDL.LU R26, [R1+0x724] ;  /* 0x00072400011a7983 */ /* 0x000ee20000300800 */
[----:B--2---:R-:W-:Y:S02]  /*adfd0*/  SHF.R.S32.HI R3, RZ, 0x1f, R23 ;  /* 0x0000001fff037819 */ /* 0x004fe40000011417 */
[----:B------:R-:W-:-:S05]  /*adfe0*/  IADD3 R24, P3, PT, R23, R9, RZ ;  /* 0x0000000917187210 */ /* 0x000fca0007f7e0ff */
[----:B------:R-:W-:-:S05]  /*adff0*/  IMAD.X R25, R3, 0x1, R10, P3 ;  /* 0x0000000103197824 */ /* 0x000fca00018e060a */
[----:B------:R0:W-:Y:S04]  /*ae000*/  STL.64 [R1+0x858], R24 ;  /* 0x0008581801007387 */ /* 0x0001e80000100a00 */
[----:B------:R1:W-:Y:S01]  /*ae010*/  STL [R1+0x70], R5 ;  /* 0x0000700501007387 */ /* 0x0003e20000100800 */
[----:B0-----:R-:W-:Y:S02]  /*ae020*/  IADD3 R24, P3, PT, R23, R11, RZ ;  /* 0x0000000b17187210 */ /* 0x001fe40007f7e0ff */
[----:B-1----:R-:W-:Y:S02]  /*ae030*/  F2FP.SATFINITE.E5M2.F32.PACK_AB_MERGE_C R5, R6, R8, RZ ;  /* 0x000000080605723e */ /* 0x002fe400048060ff */
[----:B------:R-:W2:Y:S04]  /*ae040*/  LDL.LU R8, [R1+0x728] ;  /* 0x0007280001087983 */ /* 0x000ea80000300800 */
[----:B------:R-:W2:Y:S01]  /*ae050*/  LDL.LU R6, [R1+0x72c] ;  /* 0x00072c0001067983 */ /* 0x000ea20000300800 */
[----:B------:R-:W-:-:S03]  /*ae060*/  IMAD.X R25, R3, 0x1, R12, P3 ;  /* 0x0000000103197824 */ /* 0x000fc600018e060c */
        /* <DEDUP_REMOVED lines=9> */
[----:B------:R0:W-:Y:S02]  /*ae100*/  STL.64 [R1+0x848], R24 ;  /* 0x0008481801007387 */ /* 0x0001e40000100a00 */
[----:B0-----:R-:W-:-:S05]  /*ae110*/  IADD3 R24, P3, PT, R23, R15, RZ ;  /* 0x0000000f17187210 */ /* 0x001fca0007f7e0ff */
[----:B------:R-:W-:Y:S01]  /*ae120*/  IMAD.X R25, R3, 0x1, R16, P3 ;  /* 0x0000000103197824 */ /* 0x000fe200018e0610 */
[----:B------:R-:W-:-:S04]  /*ae130*/  F2FP.SATFINITE.E5M2.F32.PACK_AB_MERGE_C R5, R21, R0, RZ ;  /* 0x000000001505723e */ /* 0x000fc800048060ff */
[----:B------:R0:W-:Y:S01]  /*ae140*/  STL.64 [R1+0x840], R24 ;  /* 0x0008401801007387 */ /* 0x0001e20000100a00 */
[----:B------:R-:W-:-:S03]  /*ae150*/  F2FP.SATFINITE.E5M2.F32.PACK_AB_MERGE_C R0, R4, R2, RZ ;  /* 0x000000020400723e */ /* 0x000fc600048060ff */
[----:B0-----:R-:W2:Y:S04]  /*ae160*/  LDL.LU R25, [R1+0x3854] ;  /* 0x0038540001197983 */ /* 0x001ea80000300800 */
[----:B------:R-:W2:Y:S04]  /*ae170*/  LDL.LU R3, [R1+0x710] ;  /* 0x0007100001037983 */ /* 0x000ea80000300800 */
[----:B------:R-:W2:Y:S04]  /*ae180*/  LDL.LU R24, [R1+0x714] ;  /* 0x0007140001187983 */ /* 0x000ea80000300800 */
[----:B------:R-:W2:Y:S04]  /*ae190*/  LDL.LU R21, [R1+0x718] ;  /* 0x0007180001157983 */ /* 0x000ea80000300800 */
[----:B------:R-:W-:Y:S04]  /*ae1a0*/  STL [R1+0x40], R5 ;  /* 0x0000400501007387 */ /* 0x000fe80000100800 */
[----:B------:R-:W2:Y:S04]  /*ae1b0*/  LDL.LU R4, [R1+0x71c] ;  /* 0x00071c0001047983 */ /* 0x000ea80000300800 */
[----:B------:R2:W-:Y:S01]  /*ae1c0*/  STL [R1+0x3c], R0 ;  /* 0x00003c0001007387 */ /* 0x0005e20000100800 */
[----:B---3--:R-:W-:-:S02]  /*ae1d0*/  F2FP.SATFINITE.E5M2.F32.PACK_AB_MERGE_C R23, R22, R28, RZ ;  /* 0x0000001c1617723e */ /* 0x008fc400048060ff */
[----:B----4-:R-:W-:Y:S02]  /*ae1e0*/  F2FP.SATFINITE.E5M2.F32.PACK_AB_MERGE_C R17, R7, R18, RZ ;  /* 0x000000120711723e */ /* 0x010fe400048060ff */
[----:B------:R-:W-:Y:S02]  /*ae1f0*/  F2FP.SATFINITE.E5M2.F32.PACK_AB_MERGE_C R19, R26, R19, RZ ;  /* 0x000000131a13723e */ /* 0x000fe400048060ff */
[----:B--2---:R-:W-:Y:S01]  /*ae200*/  SHF.R.S32.HI R0, RZ, 0x1f, R25 ;  /* 0x0000001fff007819 */ /* 0x004fe20000011419 */
[----:B------:R0:W-:Y:S04]  /*ae210*/  STL [R1+0x3850], R4 ;  /* 0x0038500401007387 */ /* 0x0001e80000100800 */
[----:B------:R-:W2:Y:S04]  /*ae220*/  LDL.LU R2, [R1+0x1180] ;  /* 0x0011800001027983 */ /* 0x000ea80000300800 */
[----:B------:R-:W-:Y:S04]  /*ae230*/  STL [R1+0x382c], R23 ;  /* 0x00382c1701007387 */ /* 0x000fe80000100800 */
[----:B------:R-:W3:Y:S04]  /*ae240*/  LDL.LU R28, [R1+0x700] ;  /* 0x00070000011c7983 */ /* 0x000ee80000300800 */
[----:B------:R-:W3:Y:S01]  /*ae250*/  LDL.LU R22, [R1+0x704] ;  /* 0x0007040001167983 */ /* 0x000ee20000300800 */
[----:B0-----:R-:W-:-:S05]  /*ae260*/  IADD3 R4, P3, PT, R25, R9, RZ ;  /* 0x0000000919047210 */ /* 0x001fca0007f7e0ff */
[----:B------:R-:W-:-:S05]  /*ae270*/  IMAD.X R5, R0, 0x1, R10, P3 ;  /* 0x0000000100057824 */ /* 0x000fca00018e060a */
[----:B------:R-:W-:Y:S04]  /*ae280*/  STL.64 [R1+0x838], R4 ;  /* 0x0008380401007387 */ /* 0x000fe80000100a00 */
[----:B------:R-:W4:Y:S04]  /*ae290*/  LDL.LU R18, [R1+0x708] ;  /* 0x0007080001127983 */ /* 0x000f280000300800 */
[----:B------:R-:W4:Y:S04]  /*ae2a0*/  LDL.LU R7, [R1+0x70c] ;  /* 0x00070c0001077983 */ /* 0x000f280000300800 */
[----:B------:R-:W-:Y:S04]  /*ae2b0*/  STL [R1+0x375c], R17 ;  /* 0x00375c1101007387 */ /* 0x000fe80000100800 */
[----:B------:R0:W-:Y:S04]  /*ae2c0*/  STL [R1+0x3808], R19 ;  /* 0x0038081301007387 */ /* 0x0001e80000100800 */
[----:B0-----:R-:W2:Y:S01]  /*ae2d0*/  LDL.LU R19, [R1+0x6e0] ;  /* 0x0006e00001137983 */ /* 0x001ea20000300800 */
[----:B------:R-:W-:-:S05]  /*ae2e0*/  IADD3 R4, P3, PT, R25, R11, RZ ;  /* 0x0000000b19047210 */ /* 0x000fca0007f7e0ff */
[----:B------:R-:W-:Y:S01]  /*ae2f0*/  IMAD.X R5, R0, 0x1, R12, P3 ;  /* 0x0000000100057824 */ /* 0x000fe200018e060c */
[----:B------:R-:W-:Y:S02]  /*ae300*/  F2FP.SATFINITE.E5M2.F32.PACK_AB_MERGE_C R26, R6, R8, RZ ;  /* 0x00000008061a723e */ /* 0x000fe400048060ff */
[----:B------:R-:W-:Y:S01]  /*ae310*/  F2FP.SATFINITE.E5M2.F32.PACK_AB_MERGE_C R20, R24, R3, RZ ;  /* 0x000000031814723e */ /* 0x000fe200048060ff */
[----:B--2---:R-:W-:Y:S04]  /*ae320*/  STL [R1+0x3848], R19 ;  /* 0x0038481301007387 */ /* 0x004fe80000100800 */
[----:B------:R0:W-:Y:S04]  /*ae330*/  STL.64 [R1+0x830], R4 ;  /* 0x0008300401007387 */ /* 0x0001e80000100a00 */
[----:B------:R-:W2:Y:S04]  /*ae340*/  LDL.LU R29, [R1+0x6e4] ;  /* 0x0006e400011d7983 */ /* 0x000ea80000300800 */
[----:B------:R-:W2:Y:S04]  /*ae350*/  LDL.LU R8, [R1+0x6e8] ;  /* 0x0006e80001087983 */ /* 0x000ea80000300800 */
[----:B------:R-:W2:Y:S04]  /*ae360*/  LDL.LU R6, [R1+0x6ec] ;  /* 0x0006ec0001067983 */ /* 0x000ea80000300800 */
[----:B------:R1:W-:Y:S01]  /*ae370*/  STL.64 [R1+0x3748], R26 ;  /* 0x0037481a01007387 */ /* 0x0003e20000100a00 */
[----:B0-----:R-:W-:-:S03]  /*ae380*/  IADD3 R4, P3, PT, R25, R13, RZ ;  /* 0x0000000d19047210 */ /* 0x001fc60007f7e0ff */
[----:B-1----:R-:W2:Y:S02]  /*ae390*/  LDL.LU R26, [R1+0x6f8] ;  /* 0x0006f800011a7983 */ /* 0x002ea40000300800 */
[----:B------:R-:W-:Y:S02]  /*ae3a0*/  IMAD.X R5, R0, 0x1, R14, P3 ;  /* 0x0000000100057824 */ /* 0x000fe400018e060e */
[----:B------:R-:W2:Y:S04]  /*ae3b0*/  LDL.LU R27, [R1+0x6fc] ;  /* 0x0006fc00011b7983 */ /* 0x000ea80000300800 */
[----:B------:R0:W-:Y:S04]  /*ae3c0*/  STL [R1+0x3804], R20 ;  /* 0x0038041401007387 */ /* 0x0001e80000100800 */
[----:B0-----:R-:W2:Y:S04]  /*ae3d0*/  LDL.LU R20, [R1+0x6f4] ;  /* 0x0006f40001147983 */ /* 0x001ea80000300800 */
[----:B------:R0:W-:Y:S04]  /*ae3e0*/  STL.64 [R1+0x820], R4 ;  /* 0x0008200401007387 */ /* 0x0001e80000100a00 */
[----:B0-----:R-:W2:Y:S01]  /*ae3f0*/  LDL.LU R4, [R1+0x3850] ;  /* 0x0038500001047983 */ /* 0x001ea20000300800 */
[----:B------:R-:W-:-:S05]  /*ae400*/  IADD3 R24, P3, PT, R25, R15, RZ ;  /* 0x0000000f19187210 */ /* 0x000fca0007f7e0ff */
[----:B------:R-:W-:Y:S01]  /*ae410*/  IMAD.X R25, R0, 0x1, R16, P3 ;  /* 0x0000000100197824 */ /* 0x000fe200018e0610 */
[----:B---3--:R-:W-:-:S04]  /*ae420*/  F2FP.SATFINITE.E5M2.F32.PACK_AB_MERGE_C R17, R22, R28, RZ ;  /* 0x0000001c1611723e */ /* 0x008fc800048060ff */
[----:B------:R0:W-:Y:S01]  /*ae430*/  STL.64 [R1+0x818], R24 ;  /* 0x0008181801007387 */ /* 0x0001e20000100a00 */
[----:B----4-:R-:W-:Y:S02]  /*ae440*/  F2FP.SATFINITE.E5M2.F32.PACK_AB_MERGE_C R5, R7, R18, RZ ;  /* 0x000000120705723e */ /* 0x010fe400048060ff */
[----:B------:R-:W-:Y:S01]  /*ae450*/  IADD3 R18, P3, PT, R2, R9, RZ ;  /* 0x0000000902127210 */ /* 0x000fe20007f7e0ff */
[----:B0-----:R-:W3:Y:S04]  /*ae460*/  LDL.LU R24, [R1+0x384c] ;  /* 0x00384c0001187983 */ /* 0x001ee80000300800 */
[----:B------:R-:W4:Y:S04]  /*ae470*/  LDL.LU R25, [R1+0x290] ;  /* 0x0002900001197983 */ /* 0x000f280000300800 */
[----:B------:R-:W4:Y:S01]  /*ae480*/  LDL.LU R0, [R1+0x294] ;  /* 0x0002940001007983 */ /* 0x000f220000300800 */
[----:B--2---:R-:W-:-:S03]  /*ae490*/  F2FP.SATFINITE.E5M2.F32.PACK_AB_MERGE_C R3, R4, R21, RZ ;  /* 0x000000150403723e */ /* 0x004fc600048060ff */
[----:B------:R-:W2:Y:S04]  /*ae4a0*/  LDL.LU R21, [R1+0x298] ;  /* 0x0002980001157983 */ /* 0x000ea80000300800 */
[----:B------:R-:W2:Y:S04]  /*ae4b0*/  LDL.LU R4, [R1+0x29c] ;  /* 0x00029c0001047983 */ /* 0x000ea80000300800 */
[----:B------:R-:W2:Y:S04]  /*ae4c0*/  LDL.LU R23, [R1+0x1184] ;  /* 0x0011840001177983 */ /* 0x000ea80000300800 */
[----:B------:R0:W-:Y:S04]  /*ae4d0*/  STL [R1+0x3770], R3 ;  /* 0x0037700301007387 */ /* 0x0001e80000100800 */
[----:B------:R1:W-:Y:S01]  /*ae4e0*/  STL [R1+0x3774], R17 ;  /* 0x0037741101007387 */ /* 0x0003e20000100800 */
[----:B0-----:R-:W-:-:S03]  /*ae4f0*/  SHF.R.S32.HI R3, RZ, 0x1f, R2 ;  /* 0x0000001fff037819 */ /* 0x001fc60000011402 */
[----:B-1----:R-:W2:Y:S04]  /*ae500*/  LDL.LU R17, [R1+0x6f0] ;  /* 0x0006f00001117983 */ /* 0x002ea80000300800 */
[----:B------:R-:W3:Y:S01]  /*ae510*/  LDL.LU R28, [R1+0x640] ;  /* 0x00064000011c7983 */ /* 0x000ee20000300800 */
[----:B------:R-:W-:-:S03]  /*ae520*/  IMAD.X R19, R3, 0x1, R10, P3 ;  /* 0x0000000103137824 */ /* 0x000fc600018e060a */
[----:B------:R-:W3:Y:S04]  /*ae530*/  LDL.LU R22, [R1+0x644] ;  /* 0x0006440001167983 */ /* 0x000ee80000300800 */
[----:B------:R-:W-:Y:S04]  /*ae540*/  STL [R1+0x3778], R5 ;  /* 0x0037780501007387 */ /* 0x000fe80000100800 */
[----:B------:R0:W-:Y:S04]  /*ae550*/  STL.64 [R1+0x7e8], R18 ;  /* 0x0007e81201007387 */ /* 0x0001e80000100a00 */
[----:B0-----:R-:W3:Y:S04]  /*ae560*/  LDL.LU R19, [R1+0x3848] ;  /* 0x0038480001137983 */ /* 0x001ee80000300800 */
[----:B------:R-:W4:Y:S04]  /*ae570*/  LDL.LU R18, [R1+0x648] ;  /* 0x0006480001127983 */ /* 0x000f280000300800 */
[----:B------:R-:W4:Y:S01]  /*ae580*/  LDL.LU R7, [R1+0x64c] ;  /* 0x00064c0001077983 */ /* 0x000f220000300800 */
[----:B--2---:R-:W-:-:S02]  /*ae590*/  F2FP.SATFINITE.E5M2.F32.PACK_AB_MERGE_C R5, R20, R17, RZ ;  /* 0x000000111405723e */ /* 0x004fc400048060ff */
[----:B------:R-:W-:Y:S02]  /*ae5a0*/  F2FP.SATFINITE.E5M2.F32.PACK_AB_MERGE_C R17, R27, R26, RZ ;  /* 0x0000001a1b11723e */ /* 0x000fe400048060ff */
[----:B------:R-:W-:-:S05]  /*ae5b0*/  IADD3 R26, P3, PT, R2, R11, RZ ;  /* 0x0000000b021a7210 */ /* 0x000fca0007f7e0ff */
[----:B------:R-:W-:Y:S01]  /*ae5c0*/  IMAD.X R27, R3, 0x1, R12, P3 ;  /* 0x00000001031b7824 */ /* 0x000fe200018e060c */
[----:B------:R-:W-:Y:S04]  /*ae5d0*/  STL [R1+0x377c], R5 ;  /* 0x00377c0501007387 */ /* 0x000fe80000100800 */
[----:B------:R3:W-:Y:S04]  /*ae5e0*/  STL [R1+0x3780], R17 ;  /* 0x0037801101007387 */ /* 0x0007e80000100800 */
[----:B------:R0:W-:Y:S01]  /*ae5f0*/  STL.64 [R1+0x7d0], R26 ;  /* 0x0007d01a01007387 */ /* 0x0001e20000100a00 */
[----:B---3--:R-:W-:-:S02]  /*ae600*/  F2FP.SATFINITE.E5M2.F32.PACK_AB_MERGE_C R17, R29, R19, RZ ;  /* 0x000000131d11723e */ /* 0x008fc400048060ff */
[----:B------:R-:W-:Y:S02]  /*ae610*/  F2FP.SATFINITE.E5M2.F32.PACK_AB_MERGE_C R5, R6, R8, RZ ;  /* 0x000000080605723e */ /* 0x000fe400048060ff */
[----:B0-----:R-:W-:Y:S01]  /*ae620*/  IADD3 R26, P3, PT, R2, R13, RZ ;  /* 0x0000000d021a7210 */ /* 0x001fe20007f7e0ff */
[----:B------:R-:W-:Y:S04]  /*ae630*/  STL [R1+0x2c], R17 ;  /* 0x00002c1101007387 */ /* 0x000fe80000100800 */
[----:B------:R0:W-:Y:S01]  /*ae640*/  STL.64 [R1+0x3840], R12 ;  /* 0x0038400c01007387 */ /* 0x0001e20000100a00 */
[----:B------:R-:W-:-:S03]  /*ae650*/  IMAD.X R27, R3, 0x1, R14, P3 ;  /* 0x00000001031b7824 */ /* 0x000fc600018e060e */
[----:B------:R-:W-:Y:S04]  /*ae660*/  STL [R1+0x30], R5 ;  /* 0x0000300501007387 */ /* 0x000fe80000100800 */
[----:B------:R1:W-:Y:S01]  /*ae670*/  STL.64 [R1+0x3838], R14 ;  /* 0x0038380e01007387 */ /* 0x0003e20000100a00 */
[----:B0-----:R-:W-:-:S03]  /*ae680*/  IADD3 R12, P3, PT, R2, R15, RZ ;  /* 0x0000000f020c7210 */ /* 0x001fc60007f7e0ff */
[----:B-1----:R-:W2:Y:S04]  /*ae690*/  LDL.LU R14, [R1+0x630] ;  /* 0x00063000010e7983 */ /* 0x002ea80000300800 */
[----:B------:R4:W-:Y:S01]  /*ae6a0*/  STL.64 [R1+0x798], R26 ;  /* 0x0007981a01007387 */ /* 0x0009e20000100a00 */
[----:B------:R-:W-:-:S03]  /*ae6b0*/  IMAD.X R13, R3, 0x1, R16, P3 ;  /* 0x00000001030d7824 */ /* 0x000fc600018e0610 */
[----:B------:R-:W2:Y:S04]  /*ae6c0*/  LDL.LU R15, [R1+0x634] ;  /* 0x00063400010f7983 */ /* 0x000ea80000300800 */
[----:B------:R-:W3:Y:S04]  /*ae6d0*/  LDL.LU R6, [R1+0x638] ;  /* 0x0006380001067983 */ /* 0x000ee80000300800 */
[----:B------:R-:W3:Y:S01]  /*ae6e0*/  LDL.LU R2, [R1+0x1188] ;  /* 0x0011880001027983 */ /* 0x000ee20000300800 */
[----:B------:R-:W-:Y:S02]  /*ae6f0*/  SHF.R.S32.HI R29, RZ, 0x1f, R23 ;  /* 0x0000001fff1d7819 */ /* 0x000fe40000011417 */
[----:B----4-:R-:W-:Y:S01]  /*ae700*/  F2FP.SATFINITE.E5M2.F32.PACK_AB_MERGE_C R27, R0, R25, RZ ;  /* 0x00000019001b723e */ /* 0x010fe200048060ff */
[----:B------:R-:W4:Y:S01]  /*ae710*/  LDL.LU R26, [R1+0x62c] ;  /* 0x00062c00011a7983 */ /* 0x000f220000300800 */
[----:B------:R-:W-:-:S03]  /*ae720*/  F2FP.SATFINITE.E5M2.F32.PACK_AB_MERGE_C R0, R4, R21, RZ ;  /* 0x000000150400723e */ /* 0x000fc600048060ff */
[----:B------:R0:W-:Y:S04]  /*ae730*/  STL.64 [R1+0x790], R12 ;  /* 0x0007900c01007387 */ /* 0x0001e80000100a00 */
[----:B------:R-:W3:Y:S01]  /*ae740*/  LDL.LU R19, [R1+0x610] ;  /* 0x0006100001137983 */ /* 0x000ee20000300800 */
[----:B------:R-:W-:-:S03]  /*ae750*/  F2FP.SATFINITE.E5M2.F32.PACK_AB_MERGE_C R25, R22, R28, RZ ;  /* 0x0000001c1619723e */ /* 0x000fc600048060ff */
[----:B------:R1:W-:Y:S01]  /*ae760*/  STL [R1+0x1c], R0 ;  /* 0x00001c0001007387 */ /* 0x0003e20000100800 */
[----:B0-----:R-:W-:-:S03]  /*ae770*/  IADD3 R12, P3, PT, R23, R9, RZ ;  /* 0x00000009170c7210 */ /* 0x001fc60007f7e0ff */
[----:B-1----:R-:W3:Y:S04]  /*ae780*/  LDL.LU R0, [R1+0x614] ;  /* 0x0006140001007983 */ /* 0x002ee80000300800 */
[----:B------:R-:W3:Y:S01]  /*ae790*/  LDL.LU R21, [R1+0x618] ;  /* 0x0006180001157983 */ /* 0x000ee20000300800 */
[----:B------:R-:W-:-:S03]  /*ae7a0*/  IMAD.X R13, R29, 0x1, R10, P3 ;  /* 0x000000011d0d7824 */ /* 0x000fc600018e060a */
[----:B------:R-:W3:Y:S04]  /*ae7b0*/  LDL.LU R4, [R1+0x61c] ;  /* 0x00061c0001047983 */ /* 0x000ee80000300800 */
[----:B------:R0:W-:Y:S01]  /*ae7c0*/  STL.64 [R1+0x36f0], R24 ;  /* 0x0036f01801007387 */ /* 0x0001e20000100a00 */
[----:B------:R-:W-:-:S03]  /*ae7d0*/  F2FP.SATFINITE.E5M2.F32.PACK_AB_MERGE_C R7, R7, R18, RZ ;  /* 0x000000120707723e */ /* 0x000fc600048060ff */
[----:B0-----:R-:W4:Y:S04]  /*ae7e0*/  LDL.LU R25, [R1+0x628] ;  /* 0x0006280001197983 */ /* 0x001f280000300800 */
[----:B------:R0:W-:Y:S04]  /*ae7f0*/  STL.64 [R1+0x750], R12 ;  /* 0x0007500c01007387 */ /* 0x0001e80000100a00 */
[----:B0-----:R-:W3:Y:S04]  /*ae800*/  LDL.LU.64 R12, [R1+0x3840] ;  /* 0x00384000010c7983 */ /* 0x001ee80000300a00 */
        /* <DEDUP_REMOVED lines=8> */
[----:B------:R0:W-:Y:S04]  /*ae890*/  STL [R1+0x359c], R7 ;  /* 0x00359c0701007387 */ /* 0x0001e80000100800 */
[----:B0-----:R-:W4:Y:S01]  /*ae8a0*/  LDL.LU R7, [R1+0x63c] ;  /* 0x00063c0001077983 */ /* 0x001f220000300800 */
[----:B--2---:R-:W-:-:S02]  /*ae8b0*/  F2FP.SATFINITE.E5M2.F32.PACK_AB_MERGE_C R24, R15, R14, RZ ;  /* 0x0000000e0f18723e */ /* 0x004fc400048060ff */
[----:B------:R-:W-:-:S03]  /*ae8c0*/  IADD3 R14, P3, PT, R23, R11, RZ ;  /* 0x0000000b170e7210 */ /* 0x000fc60007f7e0ff */
[----:B------:R0:W-:Y:S04]  /*ae8d0*/  STL [R1+0x3730], R24 ;  /* 0x0037301801007387 */ /* 0x0001e80000100800 */
[----:B0-----:R-:W2:Y:S01]  /*ae8e0*/  LDL.LU R24, [R1+0x624] ;  /* 0x0006240001187983 */ /* 0x001ea20000300800 */
[----:B---3--:R-:W-:-:S05]  /*ae8f0*/  IMAD.X R15, R29, 0x1, R12, P3 ;  /* 0x000000011d0f7824 */ /* 0x008fca00018e060c */
[----:B------:R0:W-:Y:S04]  /*ae900*/  STL.64 [R1+0x740], R14 ;  /* 0x0007400e01007387 */ /* 0x0001e80000100a00 */
[----:B0-----:R-:W3:Y:S01]  /*ae910*/  LDL.LU.64 R14, [R1+0x3838] ;  /* 0x00383800010e7983 */ /* 0x001ee20000300a00 */
[----:B----4-:R-:W-:-:S03]  /*ae920*/  F2FP.SATFINITE.E5M2.F32.PACK_AB_MERGE_C R7, R7, R6, RZ ;  /* 0x000000060707723e */ /* 0x010fc600048060ff */
[----:B------:R-:W4:Y:S04]  /*ae930*/  LDL.LU R6, [R1+0x3830] ;  /* 0x0038300001067983 */ /* 0x000f280000300800 */
[----:B----4-:R0:W-:Y:S04]  /*ae940*/  STL.64 [R1+0x3710], R6 ;  /* 0x0037100601007387 */ /* 0x0101e80000100a00 */
[----:B0-----:R-:W2:Y:S01]  /*ae950*/  LDL.LU R7, [R1+0x620] ;  /* 0x0006200001077983 */ /* 0x001ea20000300800 */
[----:B------:R-:W-:Y:S02]  /*ae960*/  IADD3 R6, P3, PT, R23, R13, RZ ;  /* 0x0000000d17067210 */ /* 0x000fe40007f7e0ff */
[----:B------:R-:W-:-:S02]  /*ae970*/  F2FP.SATFINITE.E5M2.F32.PACK_AB_MERGE_C R3, R3, R17, RZ ;  /* 0x000000110303723e */ /* 0x000fc400048060ff */
[----:B--2---:R-:W-:Y:S01]  /*ae980*/  F2FP.SATFINITE.E5M2.F32.PACK_AB_MERGE_C R24, R24, R7, RZ ;  /* 0x000000071818723e */ /* 0x004fe200048060ff */
[----:B---3--:R-:W-:-:S04]  /*ae990*/  IMAD.X R7, R29, 0x1, R14, P3 ;  /* 0x000000011d077824 */ /* 0x008fc800018e060e */
[----:B------:R-:W-:Y:S04]  /*ae9a0*/  STL [R1+0x3768], R24 ;  /* 0x0037681801007387 */ /* 0x000fe80000100800 */
[----:B------:R0:W-:Y:S02]  /*ae9b0*/  STL.64 [R1+0x730], R6 ;  /* 0x0007300601007387 */ /* 0x0001e40000100a00 */
[----:B0-----:R-:W-:Y:S02]  /*ae9c0*/  IADD3 R6, P3, PT, R23, R15, RZ ;  /* 0x0000000f17067210 */ /* 0x001fe40007f7e0ff */
[----:B------:R-:W2:Y:S03]  /*ae9d0*/  LDL.LU R23, [R1+0x382c] ;  /* 0x00382c0001177983 */ /* 0x000ea60000300800 */
[----:B------:R-:W-:-:S02]  /*ae9e0*/  IMAD.X R7, R29, 0x1, R16, P3 ;  /* 0x000000011d077824 */ /* 0x000fc400018e0610 */
[----:B------:R-:W3:Y:S04]  /*ae9f0*/  LDL.LU R29, [R1+0x3828] ;  /* 0x00382800011d7983 */ /* 0x000ee80000300800 */
[----:B------:R0:W-:Y:S02]  /*aea00*/  STL.64 [R1+0x728], R6 ;  /* 0x0007280601007387 */ /* 0x0001e40000100a00 */
[----:B0-----:R-:W-:Y:S02]  /*aea10*/  F2FP.SATFINITE.E5M2.F32.PACK_AB_MERGE_C R6, R26, R25, RZ ;  /* 0x000000191a06723e */ /* 0x001fe400048060ff */
[----:B------:R-:W-:Y:S02]  /*aea20*/  F2FP.SATFINITE.E5M2.F32.PACK_AB_MERGE_C R7, R0, R19, RZ ;  /* 0x000000130007723e */ /* 0x000fe400048060ff */
[----:B------:R-:W-:-:S03]  /*aea30*/  F2FP.SATFINITE.E5M2.F32.PACK_AB_MERGE_C R0, R4, R21, RZ ;  /* 0x000000150400723e */ /* 0x000fc600048060ff */
[----:B------:R-:W-:Y:S04]  /*aea40*/  STL.64 [R1+0x3760], R6 ;  /* 0x0037600601007387 */ /* 0x000fe80000100a00 */
[----:B------:R-:W4:Y:S04]  /*aea50*/  LDL.LU R26, [R1+0x280] ;  /* 0x00028000011a7983 */ /* 0x000f280000300800 */
[----:B------:R-:W4:Y:S04]  /*aea60*/  LDL.LU R19, [R1+0x284] ;  /* 0x0002840001137983 */ /* 0x000f280000300800 */
[----:B------:R0:W-:Y:S04]  /*aea70*/  STL [R1+0x9d4], R0 ;  /* 0x0009d40001007387 */ /* 0x0001e80000100800 */
[----:B0-----:R-:W2:Y:S04]  /*aea80*/  LDL.LU R0, [R1+0x288] ;  /* 0x0002880001007983 */ /* 0x001ea80000300800 */
[----:B------:R-:W2:Y:S01]  /*aea90*/  LDL.LU R21, [R1+0x28c] ;  /* 0x00028c0001157983 */ /* 0x000ea20000300800 */
[----:B------:R-:W-:-:S02]  /*aeaa0*/  SHF.R.S32.HI R4, RZ, 0x1f, R2 ;  /* 0x0000001fff047819 */ /* 0x000fc40000011402 */
[----:B------:R-:W-:Y:S01]  /*aeab0*/  IADD3 R6, P3, PT, R2, R9, RZ ;  /* 0x0000000902067210 */ /* 0x000fe20007f7e0ff */
[----:B------:R-:W-:Y:S04]  /*aeac0*/  STL [R1+0x37d8], R3 ;  /* 0x0037d80301007387 */ /* 0x000fe80000100800 */
[----:B------:R-:W-:Y:S01]  /*aead0*/  IMAD.X R7, R4, 0x1, R10, P3 ;  /* 0x0000000104077824 */ /* 0x000fe200018e060a */
[----:B------:R-:W-:-:S04]  /*aeae0*/  F2FP.SATFINITE.E5M2.F32.PACK_AB_MERGE_C R25, R18, R28, RZ ;  /* 0x0000001c1219723e */ /* 0x000fc800048060ff */
[----:B------:R0:W-:Y:S01]  /*aeaf0*/  STL.64 [R1+0x708], R6 ;  /* 0x0007080601007387 */ /* 0x0001e20000100a00 */
[----:B------:R-:W-:-:S03]  /*aeb00*/  F2FP.SATFINITE.E5M2.F32.PACK_AB_MERGE_C R17, R20, R5, RZ ;  /* 0x000000051411723e */ /* 0x000fc600048060ff */
[----:B------:R-:W3:Y:S04]  /*aeb10*/  LDL.LU R28, [R1+0x570] ;  /* 0x00057000011c7983 */ /* 0x000ee80000300800 */
[----:B------:R-:W3:Y:S04]  /*aeb20*/  LDL.LU R18, [R1+0x574] ;  /* 0x0005740001127983 */ /* 0x000ee80000300800 */
[----:B------:R-:W-:Y:S01]  /*aeb30*/  STL [R1+0x37b8], R25 ;  /* 0x0037b81901007387 */ /* 0x000fe20000100800 */
[----:B0-----:R-:W-:-:S03]  /*aeb40*/  IADD3 R6, P3, PT, R2, R11, RZ ;  /* 0x0000000b02067210 */ /* 0x001fc60007f7e0ff */
[----:B------:R-:W-:Y:S02]  /*aeb50*/  STL [R1+0x380c], R17 ;  /* 0x00380c1101007387 */ /* 0x000fe40000100800 */
[----:B------:R-:W-:-:S05]  /*aeb60*/  IMAD.X R7, R4, 0x1, R12, P3 ;  /* 0x0000000104077824 */ /* 0x000fca00018e060c */
[----:B------:R0:W-:Y:S01]  /*aeb70*/  STL.64 [R1+0x6e8], R6 ;  /* 0x0006e80601007387 */ /* 0x0001e20000100a00 */
[----:B------:R-:W-:-:S03]  /*aeb80*/  F2FP.SATFINITE.E5M2.F32.PACK_AB_MERGE_C R5, R22, R8, RZ ;  /* 0x000000081605723e */ /* 0x000fc600048060ff */
[----:B------:R-:W3:Y:S04]  /*aeb90*/  LDL.LU R24, [R1+0x578] ;  /* 0x0005780001187983 */ /* 0x000ee80000300800 */
[----:B------:R-:W3:Y:S01]  /*aeba0*/  LDL.LU R22, [R1+0x57c] ;  /* 0x00057c0001167983 */ /* 0x000ee20000300800 */
[----:B0-----:R-:W-:-:S05]  /*aebb0*/  IADD3 R6, P3, PT, R2, R13, RZ ;  /* 0x0000000d02067210 */ /* 0x001fca0007f7e0ff */
[----:B------:R-:W-:Y:S01]  /*aebc0*/  IMAD.X R7, R4, 0x1, R14, P3 ;  /* 0x0000000104077824 */ /* 0x000fe200018e060e */
[----:B------:R-:W-:Y:S01]  /*aebd0*/  IADD3 R2, P3, PT, R2, R15, RZ ;  /* 0x0000000f02027210 */ /* 0x000fe20007f7e0ff */
[----:B------:R-:W-:Y:S04]  /*aebe0*/  STL [R1+0x3818], R5 ;  /* 0x0038180501007387 */ /* 0x000fe80000100800 */
[----:B------:R0:W-:Y:S01]  /*aebf0*/  STL.64 [R1+0x3820], R14 ;  /* 0x0038200e01007387 */ /* 0x0001e20000100a00 */
[----:B------:R-:W-:-:S03]  /*aec00*/  IMAD.X R3, R4, 0x1, R16, P3 ;  /* 0x0000000104037824 */ /* 0x000fc600018e0610 */
[----:B------:R-:W-:Y:S04]  /*aec10*/  STL.64 [R1+0x698], R6 ;  /* 0x0006980601007387 */ /* 0x000fe80000100a00 */
[----:B0-----:R-:W3:Y:S04]  /*aec20*/  LDL.LU R15, [R1+0x560] ;  /* 0x00056000010f7983 */ /* 0x001ee80000300800 */
[----:B------:R0:W-:Y:S04]  /*aec30*/  STL.64 [R1+0x690], R2 ;  /* 0x0006900201007387 */ /* 0x0001e80000100a00 */
[----:B0-----:R-:W3:Y:S04]  /*aec40*/  LDL.LU R3, [R1+0x564] ;  /* 0x0005640001037983 */ /* 0x001ee80000300800 */
[----:B------:R-:W3:Y:S04]  /*aec50*/  LDL.LU R6, [R1+0x568] ;  /* 0x0005680001067983 */ /* 0x000ee80000300800 */
[----:B------:R-:W3:Y:S04]  /*aec60*/  LDL.LU R8, [R1+0x56c] ;  /* 0x00056c0001087983 */ /* 0x000ee80000300800 */
[----:B------:R-:W3:Y:S04]  /*aec70*/  LDL.LU R2, [R1+0x550] ;  /* 0x0005500001027983 */ /* 0x000ee80000300800 */
[----:B------:R-:W3:Y:S01]  /*aec80*/  LDL.LU R4, [R1+0x554] ;  /* 0x0005540001047983 */ /* 0x000ee20000300800 */
[----:B----4-:R-:W-:-:S05]  /*aec90*/  F2FP.SATFINITE.E5M2.F32.PACK_AB_MERGE_C R26, R19, R26, RZ ;  /* 0x0000001a131a723e */ /* 0x010fca00048060ff */
[----:B------:R0:W-:Y:S01]  /*aeca0*/  STL.64 [R1+0x3788], R26 ;  /* 0x0037881a01007387 */ /* 0x0001e20000100a00 */
[----:B--2---:R-:W-:-:S03]  /*aecb0*/  F2FP.SATFINITE.E5M2.F32.PACK_AB_MERGE_C R0, R21, R0, RZ ;  /* 0x000000001500723e */ /* 0x004fc600048060ff */
[----:B0-----:R-:W2:Y:S04]  /*aecc0*/  LDL.LU R27, [R1+0x1190] ;  /* 0x00119000011b7983 */ /* 0x001ea80000300800 */
[----:B------:R-:W4:Y:S04]  /*aecd0*/  LDL.LU R17, [R1+0x558] ;  /* 0x0005580001117983 */ /* 0x000f280000300800 */
[----:B------:R-:W4:Y:S04]  /*aece0*/  LDL.LU R19, [R1+0x55c] ;  /* 0x00055c0001137983 */ /* 0x000f280000300800 */
[----:B------:R0:W-:Y:S04]  /*aecf0*/  STL [R1+0x9ec], R0 ;  /* 0x0009ec0001007387 */ /* 0x0001e80000100800 */
[----:B------:R-:W2:Y:S04]  /*aed00*/  LDL.LU R25, [R1+0x540] ;  /* 0x0005400001197983 */ /* 0x000ea80000300800 */
[----:B------:R-:W2:Y:S04]  /*aed10*/  LDL.LU R20, [R1+0x544] ;  /* 0x0005440001147983 */ /* 0x000ea80000300800 */
[----:B0-----:R-:W2:Y:S04]  /*aed20*/  LDL.LU R0, [R1+0x548] ;  /* 0x0005480001007983 */ /* 0x001ea80000300800 */
[----:B------:R-:W2:Y:S01]  /*aed30*/  LDL.LU R21, [R1+0x54c] ;  /* 0x00054c0001157983 */ /* 0x000ea20000300800 */
[----:B---3--:R-:W-:-:S03]  /*aed40*/  F2FP.SATFINITE.E5M2.F32.PACK_AB_MERGE_C R28, R18, R28, RZ ;  /* 0x0000001c121c723e */ /* 0x008fc600048060ff */
[----:B--2---:R0:W-:Y:S04]  /*aed50*/  STL.64 [R1+0x3810], R20 ;  /* 0x0038101401007387 */ /* 0x0041e80000100a00 */
[----:B0-----:R-:W2:Y:S04]  /*aed60*/  LDL.LU R21, [R1+0x118c] ;  /* 0x00118c0001157983 */ /* 0x001ea80000300800 */
[----:B------:R0:W-:Y:S04]  /*aed70*/  STL [R1+0x35a0], R28 ;  /* 0x0035a01c01007387 */ /* 0x0001e80000100800 */
[----:B------:R1:W-:Y:S04]  /*aed80*/  STL [R1+0x3718], R29 ;  /* 0x0037181d01007387 */ /* 0x0003e80000100800 */
[----:B------:R-:W3:Y:S04]  /*aed90*/  LDL.LU R7, [R1+0x538] ;  /* 0x0005380001077983 */ /* 0x000ee80000300800 */
[----:B------:R-:W3:Y:S01]  /*aeda0*/  LDL.LU R18, [R1+0x53c] ;  /* 0x00053c0001127983 */ /* 0x000ee20000300800 */
[----:B------:R-:W-:-:S02]  /*aedb0*/  F2FP.SATFINITE.E5M2.F32.PACK_AB_MERGE_C R22, R22, R24, RZ ;  /* 0x000000181616723e */ /* 0x000fc400048060ff */
[----:B------:R-:W-:Y:S02]  /*aedc0*/  F2FP.SATFINITE.E5M2.F32.PACK_AB_MERGE_C R3, R3, R15, RZ ;  /* 0x0000000f0303723e */ /* 0x000fe400048060ff */
[----:B--2---:R-:W-:Y:S02]  /*aedd0*/  SHF.R.S32.HI R5, RZ, 0x1f, R21 ;  /* 0x0000001fff057819 */ /* 0x004fe40000011415 */
[----:B0-----:R-:W-:-:S05]  /*aede0*/  IADD3 R28, P3, PT, R21, R9, RZ ;  /* 0x00000009151c7210 */ /* 0x001fca0007f7e0ff */
[----:B-1----:R-:W-:Y:S01]  /*aedf0*/  IMAD.X R29, R5, 0x1, R10, P3 ;  /* 0x00000001051d7824 */ /* 0x002fe200018e060a */
[----:B------:R-:W-:-:S04]  /*aee00*/  IADD3 R14, P3, PT, R21, R11, RZ ;  /* 0x0000000b150e7210 */ /* 0x000fc80007f7e0ff */
[----:B------:R0:W-:Y:S01]  /*aee10*/  STL.64 [R1+0x650], R28 ;  /* 0x0006501c01007387 */ /* 0x0001e20000100a00 */
[----:B------:R-:W-:-:S03]  /*aee20*/  IMAD.X R15, R5, 0x1, R12, P3 ;  /* 0x00000001050f7824 */ /* 0x000fc600018e060c */
        /* <DEDUP_REMOVED lines=8> */
[----:B------:R-:W-:Y:S04]  /*aeeb0*/  STL [R1+0x8c0], R3 ;  /* 0x0008c00301007387 */ /* 0x000fe80000100800 */
[----:B------:R0:W-:Y:S04]  /*aeec0*/  STL.64 [R1+0x640], R14 ;  /* 0x0006400e01007387 */ /* 0x0001e80000100a00 */
[----:B0-----:R-:W2:Y:S01]  /*aeed0*/  LDL.LU.64 R14, [R1+0x3820] ;  /* 0x00382000010e7983 */ /* 0x001ea20000300a00 */
[----:B------:R-:W-:-:S02]  /*aeee0*/  F2FP.SATFINITE.E5M2.F32.PACK_AB_MERGE_C R4, R4, R2, RZ ;  /* 0x000000020404723e */ /* 0x000fc400048060ff */
[----:B------:R-:W-:Y:S02]  /*aeef0*/  IADD3 R2, P3, PT, R21, R13, RZ ;  /* 0x0000000d15027210 */ /* 0x000fe40007f7e0ff */
[----:B------:R-:W-:-:S05]  /*aef00*/  F2FP.SATFINITE.E5M2.F32.PACK_AB_MERGE_C R6, R8, R6, RZ ;  /* 0x000000060806723e */ /* 0x000fca00048060ff */
[----:B------:R-:W-:Y:S04]  /*aef10*/  STL [R1+0x2cc], R6 ;  /* 0x0002cc0601007387 */ /* 0x000fe80000100800 */
[----:B------:R-:W-:Y:S01]  /*aef20*/  STL [R1+0x9c0], R4 ;  /* 0x0009c00401007387 */ /* 0x000fe20000100800 */
[----:B--2---:R-:W-:Y:S01]  /*aef30*/  IMAD.X R3, R5, 0x1, R14, P3 ;  /* 0x0000000105037824 */ /* 0x004fe200018e060e */
[----:B------:R-:W-:-:S04]  /*aef40*/  IADD3 R20, P3, PT, R21, R15, RZ ;  /* 0x0000000f15147210 */ /* 0x000fc80007f7e0ff */
[----:B------:R0:W-:Y:S01]  /*aef50*/  STL.64 [R1+0x620], R2 ;  /* 0x0006200201007387 */ /* 0x0001e20000100a00 */
[----:B------:R-:W-:-:S03]  /*aef60*/  IMAD.X R21, R5, 0x1, R16, P3 ;  /* 0x0000000105157824 */ /* 0x000fc600018e0610 */
[----:B0-----:R-:W2:Y:S04]  /*aef70*/  LDL.LU R3, [R1+0x510] ;  /* 0x0005100001037983 */ /* 0x001ea80000300800 */
[----:B------:R-:W2:Y:S04]  /*aef80*/  LDL.LU R6, [R1+0x514] ;  /* 0x0005140001067983 */ /* 0x000ea80000300800 */
[----:B------:R-:W2:Y:S04]  /*aef90*/  LDL.LU R2, [R1+0x518] ;  /* 0x0005180001027983 */ /* 0x000ea80000300800 */
[----:B------:R-:W2:Y:S04]  /*aefa0*/  LDL.LU R4, [R1+0x51c] ;  /* 0x00051c0001047983 */ /* 0x000ea80000300800 */
[----:B------:R-:W2:Y:S04]  /*aefb0*/  LDL.LU R8, [R1+0x1194] ;  /* 0x0011940001087983 */ /* 0x000ea80000300800 */
[----:B------:R-:W2:Y:S04]  /*aefc0*/  LDL.LU R5, [R1+0x3818] ;  /* 0x0038180001057983 */ /* 0x000ea80000300800 */
[----:B------:R0:W-:Y:S04]  /*aefd0*/  STL.64 [R1+0x618], R20 ;  /* 0x0006181401007387 */ /* 0x0001e80000100a00 */
[----:B0-----:R-:W2:Y:S01]  /*aefe0*/  LDL.LU.64 R20, [R1+0x3810] ;  /* 0x0038100001147983 */ /* 0x001ea20000300a00 */
[----:B----4-:R-:W-:-:S03]  /*aeff0*/  F2FP.SATFINITE.E5M2.F32.PACK_AB_MERGE_C R19, R19, R17, RZ ;  /* 0x000000111313723e */ /* 0x010fc600048060ff */
[----:B------:R-:W4:Y:S04]  /*af000*/  LDL.LU R17, [R1+0x380c] ;  /* 0x00380c0001117983 */ /* 0x000f280000300800 */
[----:B------:R0:W-:Y:S04]  /*af010*/  STL [R1+0x9b8], R19 ;  /* 0x0009b81301007387 */ /* 0x0001e80000100800 */
[----:B0-----:R-:W4:Y:S01]  /*af020*/  LDL.LU R19, [R1+0x3808] ;  /* 0x0038080001137983 */ /* 0x001f220000300800 */
[----:B---3--:R-:W-:Y:S02]  /*af030*/  F2FP.SATFINITE.E5M2.F32.PACK_AB_MERGE_C R18, R18, R7, RZ ;  /* 0x000000071212723e */ /* 0x008fe400048060ff */
[----:B--2---:R-:W-:-:S02]  /*af040*/  F2FP.SATFINITE.E5M2.F32.PACK_AB_MERGE_C R20, R20, R25, RZ ;  /* 0x000000191414723e */ /* 0x004fc400048060ff */
[----:B------:R-:W-:-:S03]  /*af050*/  SHF.R.S32.HI R25, RZ, 0x1f, R27 ;  /* 0x0000001fff197819 */ /* 0x000fc6000001141b */
[----:B------:R0:W-:Y:S01]  /*af060*/  STL [R1+0x2ac], R20 ;  /* 0x0002ac1401007387 */ /* 0x0001e20000100800 */
[----:B------:R-:W-:Y:S02]  /*af070*/  F2FP.SATFINITE.E5M2.F32.PACK_AB_MERGE_C R0, R21, R0, RZ ;  /* 0x000000001500723e */ /* 0x000fe400048060ff */
[----:B0-----:R-:W-:-:S03]  /*af080*/  IADD3 R20, P3, PT, R27, R9, RZ ;  /* 0x000000091b147210 */ /* 0x001fc60007f7e0ff */
[----:B------:R-:W-:Y:S02]  /*af090*/  STL [R1+0x29c], R0 ;  /* 0x00029c0001007387 */ /* 0x000fe40000100800 */
[----:B------:R-:W-:-:S05]  /*af0a0*/  IMAD.X R21, R25, 0x1, R10, P3 ;  /* 0x0000000119157824 */ /* 0x000fca00018e060a */
[----:B------:R0:W-:Y:S04]  /*af0b0*/  STL.64 [R1+0x5b0], R20 ;  /* 0x0005b01401007387 */ /* 0x0001e80000100a00 */
[----:B0-----:R-:W2:Y:S04]  /*af0c0*/  LDL.LU R20, [R1+0x3804] ;  /* 0x0038040001147983 */ /* 0x001ea80000300800 */
[----:B------:R-:W3:Y:S04]  /*af0d0*/  LDL.LU R0, [R1+0x490] ;  /* 0x0004900001007983 */ /* 0x000ee80000300800 */
[----:B------:R-:W3:Y:S04]  /*af0e0*/  LDL.LU R21, [R1+0x494] ;  /* 0x0004940001157983 */ /* 0x000ee80000300800 */
[----:B------:R-:W2:Y:S01]  /*af0f0*/  LDL.LU R7, [R1+0x498] ;  /* 0x0004980001077983 */ /* 0x000ea20000300800 */
[----:B------:R-:W-:-:S05]  /*af100*/  F2FP.SATFINITE.E5M2.F32.PACK_AB_MERGE_C R22, R22, R23, RZ ;  /* 0x000000171616723e */ /* 0x000fca00048060ff */
[----:B------:R0:W-:Y:S02]  /*af110*/  STL [R1+0x218], R22 ;  /* 0x0002181601007387 */ /* 0x0001e40000100800 */
[----:B0-----:R-:W-:-:S05]  /*af120*/  IADD3 R22, P3, PT, R27, R11, RZ ;  /* 0x0000000b1b167210 */ /* 0x001fca0007f7e0ff */
[----:B------:R-:W-:Y:S01]  /*af130*/  IMAD.X R23, R25, 0x1, R12, P3 ;  /* 0x0000000119177824 */ /* 0x000fe200018e060c */
[----:B------:R-:W-:Y:S02]  /*af140*/  F2FP.SATFINITE.E5M2.F32.PACK_AB_MERGE_C R28, R28, R29, RZ ;  /* 0x0000001d1c1c723e */ /* 0x000fe400048060ff */
[----:B------:R-:W-:Y:S01]  /*af150*/  F2FP.SATFINITE.E5M2.F32.PACK_AB_MERGE_C R3, R6, R3, RZ ;  /* 0x000000030603723e */ /* 0x000fe200048060ff */
[----:B--2---:R-:W-:Y:S04]  /*af160*/  STL [R1+0x3800], R7 ;  /* 0x0038000701007387 */ /* 0x004fe80000100800 */
[----:B------:R0:W-:Y:S04]  /*af170*/  STL [R1+0x214], R18 ;  /* 0x0002141201007387 */ /* 0x0001e80000100800 */
[----:B0-----:R-:W2:Y:S04]  /*af180*/  LDL.LU R18, [R1+0x49c] ;  /* 0x00049c0001127983 */ /* 0x001ea80000300800 */
[----:B------:R0:W-:Y:S01]  /*af190*/  STL.64 [R1+0x590], R22 ;  /* 0x0005901601007387 */ /* 0x0001e20000100a00 */
[----:B------:R-:W-:-:S03]  /*af1a0*/  F2FP.SATFINITE.E5M2.F32.PACK_AB_MERGE_C R7, R24, R26, RZ ;  /* 0x0000001a1807723e */ /* 0x000fc600048060ff */
[----:B------:R-:W-:Y:S01]  /*af1b0*/  STL [R1+0x9e0], R28 ;  /* 0x0009e01c01007387 */ /* 0x000fe20000100800 */
[----:B0-----:R-:W-:-:S03]  /*af1c0*/  IADD3 R22, P3, PT, R27, R13, RZ ;  /* 0x0000000d1b167210 */ /* 0x001fc60007f7e0ff */
[----:B------:R-:W-:Y:S04]  /*af1d0*/  STL [R1+0x9dc], R7 ;  /* 0x0009dc0701007387 */ /* 0x000fe80000100800 */
[----:B------:R-:W2:Y:S01]  /*af1e0*/  LDL.LU R24, [R1+0x1198] ;  /* 0x0011980001187983 */ /* 0x000ea20000300800 */
[----:B------:R-:W-:-:S05]  /*af1f0*/  IMAD.X R23, R25, 0x1, R14, P3 ;  /* 0x0000000119177824 */ /* 0x000fca00018e060e */
[----:B------:R0:W-:Y:S04]  /*af200*/  STL.64 [R1+0x588], R22 ;  /* 0x0005881601007387 */ /* 0x0001e80000100a00 */
[----:B------:R1:W-:Y:S01]  /*af210*/  STL.64 [R1+0x37f8], R14 ;  /* 0x0037f80e01007387 */ /* 0x0003e20000100a00 */
[----:B0-----:R-:W-:-:S03]  /*af220*/  IADD3 R22, P3, PT, R27, R15, RZ ;  /* 0x0000000f1b167210 */ /* 0x001fc60007f7e0ff */
[----:B-1----:R-:W2:Y:S04]  /*af230*/  LDL.LU R14, [R1+0x480] ;  /* 0x00048000010e7983 */ /* 0x002ea80000300800 */
[----:B------:R-:W2:Y:S01]  /*af240*/  LDL.LU R15, [R1+0x484] ;  /* 0x00048400010f7983 */ /* 0x000ea20000300800 */
[----:B------:R-:W-:-:S03]  /*af250*/  IMAD.X R23, R25, 0x1, R16, P3 ;  /* 0x0000000119177824 */ /* 0x000fc600018e0610 */
[----:B------:R-:W2:Y:S04]  /*af260*/  LDL.LU R27, [R1+0x470] ;  /* 0x00047000011b7983 */ /* 0x000ea80000300800 */
[----:B------:R-:W2:Y:S04]  /*af270*/  LDL.LU R25, [R1+0x474] ;  /* 0x0004740001197983 */ /* 0x000ea80000300800 */
[----:B------:R-:W-:Y:S04]  /*af280*/  STL.64 [R1+0x580], R22 ;  /* 0x0005801601007387 */ /* 0x000fe80000100a00 */
[----:B------:R0:W-:Y:S02]  /*af290*/  STL [R1+0x1c4], R3 ;  /* 0x0001c40301007387 */ /* 0x0001e40000100800 */
[----:B0-----:R-:W-:-:S02]  /*af2a0*/  F2FP.SATFINITE.E5M2.F32.PACK_AB_MERGE_C R3, R4, R2, RZ ;  /* 0x000000020403723e */ /* 0x001fc400048060ff */
[----:B------:R-:W2:Y:S04]  /*af2b0*/  LDL.LU R23, [R1+0x468] ;  /* 0x0004680001177983 */ /* 0x000ea80000300800 */
[----:B------:R-:W2:Y:S04]  /*af2c0*/  LDL.LU R2, [R1+0x46c] ;  /* 0x00046c0001027983 */ /* 0x000ea80000300800 */
[----:B------:R-:W-:Y:S04]  /*af2d0*/  STL [R1+0x1d4], R3 ;  /* 0x0001d40301007387 */ /* 0x000fe80000100800 */
[----:B------:R-:W2:Y:S01]  /*af2e0*/  LDL.LU R22, [R1+0x450] ;  /* 0x0004500001167983 */ /* 0x000ea20000300800 */
[----:B---3--:R-:W-:-:S02]  /*af2f0*/  F2FP.SATFINITE.E5M2.F32.PACK_AB_MERGE_C R21, R21, R0, RZ ;  /* 0x000000001515723e */ /* 0x008fc400048060ff */
[----:B------:R-:W-:Y:S02]  /*af300*/  SHF.R.S32.HI R0, RZ, 0x1f, R8 ;  /* 0x0000001fff007819 */ /* 0x000fe40000011408 */
[----:B------:R-:W-:-:S05]  /*af310*/  IADD3 R6, P3, PT, R8, R9, RZ ;  /* 0x0000000908067210 */ /* 0x000fca0007f7e0ff */
[----:B------:R-:W-:Y:S01]  /*af320*/  IMAD.X R7, R0, 0x1, R10, P3 ;  /* 0x0000000100077824 */ /* 0x000fe200018e060a */
[----:B--2---:R0:W-:Y:S04]  /*af330*/  STL.64 [R1+0x37f0], R22 ;  /* 0x0037f01601007387 */ /* 0x0041e80000100a00 */
[----:B0-----:R-:W2:Y:S04]  /*af340*/  LDL.LU R22, [R1+0x488] ;  /* 0x0004880001167983 */ /* 0x001ea80000300800 */
[----:B------:R-:W2:Y:S04]  /*af350*/  LDL.LU R23, [R1+0x48c] ;  /* 0x00048c0001177983 */ /* 0x000ea80000300800 */
[----:B------:R-:W3:Y:S04]  /*af360*/  LDL.LU R29, [R1+0x454] ;  /* 0x00045400011d7983 */ /* 0x000ee80000300800 */
[----:B------:R-:W2:Y:S04]  /*af370*/  LDL.LU R3, [R1+0x458] ;  /* 0x0004580001037983 */ /* 0x000ea80000300800 */
[----:B------:R-:W2:Y:S04]  /*af380*/  LDL.LU R4, [R1+0x45c] ;  /* 0x00045c0001047983 */ /* 0x000ea80000300800 */
[----:B------:R-:W-:Y:S04]  /*af390*/  STL [R1+0x35a8], R21 ;  /* 0x0035a81501007387 */ /* 0x000fe80000100800 */
[----:B------:R0:W-:Y:S04]  /*af3a0*/  STL.64 [R1+0x578], R6 ;  /* 0x0005780601007387 */ /* 0x0001e80000100a00 */
[----:B0-----:R-:W2:Y:S04]  /*af3b0*/  LDL.LU R7, [R1+0x3800] ;  /* 0x0038000001077983 */ /* 0x001ea80000300800 */
[----:B------:R-:W3:Y:S04]  /*af3c0*/  LDL.LU R28, [R1+0x440] ;  /* 0x00044000011c7983 */ /* 0x000ee80000300800 */
[----:B------:R-:W3:Y:S01]  /*af3d0*/  LDL.LU R26, [R1+0x444] ;  /* 0x00044400011a7983 */ /* 0x000ee20000300800 */
[----:B------:R-:W-:-:S03]  /*af3e0*/  F2FP.SATFINITE.E5M2.F32.PACK_AB_MERGE_C R21, R15, R14, RZ ;  /* 0x0000000e0f15723e */ /* 0x000fc600048060ff */
[----:B------:R-:W3:Y:S01]  /*af3f0*/  LDL.LU R6, [R1+0x448] ;  /* 0x0004480001067983 */ /* 0x000ee20000300800 */
[----:B------:R-:W-:-:S05]  /*af400*/  IADD3 R14, P3, PT, R8, R11, RZ ;  /* 0x0000000b080e7210 */ /* 0x000fca0007f7e0ff */
[----:B------:R-:W-:Y:S01]  /*af410*/  IMAD.X R15, R0, 0x1, R12, P3 ;  /* 0x00000001000f7824 */ /* 0x000fe200018e060c */
[----:B--2---:R-:W-:Y:S02]  /*af420*/  F2FP.SATFINITE.E5M2.F32.PACK_AB_MERGE_C R18, R18, R7, RZ ;  /* 0x000000071212723e */ /* 0x004fe400048060ff */
[----:B------:R-:W2:Y:S04]  /*af430*/  LDL.LU R7, [R1+0x44c] ;  /* 0x00044c0001077983 */ /* 0x000ea80000300800 */
[----:B------:R0:W-:Y:S04]  /*af440*/  STL [R1+0x35ac], R18 ;  /* 0x0035ac1201007387 */ /* 0x0001e80000100800 */
[----:B0-----:R-:W2:Y:S04]  /*af450*/  LDL.LU R18, [R1+0x464] ;  /* 0x0004640001127983 */ /* 0x001ea80000300800 */
[----:B----4-:R0:W-:Y:S04]  /*af460*/  STL [R1+0x3724], R19 ;  /* 0x0037241301007387 */ /* 0x0101e80000100800 */
[----:B0-----:R-:W2:Y:S04]  /*af470*/  LDL.LU R19, [R1+0x460] ;  /* 0x0004600001137983 */ /* 0x001ea80000300800 */
[----:B------:R0:W-:Y:S04]  /*af480*/  STL [R1+0x35b0], R21 ;  /* 0x0035b01501007387 */ /* 0x0001e80000100800 */
[----:B0-----:R-:W4:Y:S04]  /*af490*/  LDL.LU R21, [R1+0x47c] ;  /* 0x00047c0001157983 */ /* 0x001f280000300800 */
[----:B------:R0:W-:Y:S04]  /*af4a0*/  STL [R1+0x376c], R20 ;  /* 0x00376c1401007387 */ /* 0x0001e80000100800 */
[----:B0-----:R-:W4:Y:S04]  /*af4b0*/  LDL.LU R20, [R1+0x478] ;  /* 0x0004780001147983 */ /* 0x001f280000300800 */
[----:B------:R0:W-:Y:S04]  /*af4c0*/  STL.64 [R1+0x570], R14 ;  /* 0x0005700e01007387 */ /* 0x0001e80000100a00 */
[----:B0-----:R-:W2:Y:S01]  /*af4d0*/  LDL.LU.64 R14, [R1+0x37f8] ;  /* 0x0037f800010e7983 */ /* 0x001ea20000300a00 */
[----:B------:R-:W-:-:S02]  /*af4e0*/  F2FP.SATFINITE.E5M2.F32.PACK_AB_MERGE_C R23, R23, R22, RZ ;  /* 0x000000161717723e */ /* 0x000fc400048060ff */
[----:B------:R-:W-:Y:S02]  /*af4f0*/  IADD3 R22, P3, PT, R8, R13, RZ ;  /* 0x0000000d08167210 */ /* 0x000fe40007f7e0ff */
[----:B------:R-:W-:Y:S01]  /*af500*/  F2FP.SATFINITE.E5M2.F32.PACK_AB_MERGE_C R25, R25, R27, RZ ;  /* 0x0000001b1919723e */ /* 0x000fe200048060ff */
[----:B------:R2:W-:Y:S04]  /*af510*/  STL [R1+0x8fc], R23 ;  /* 0x0008fc1701007387 */ /* 0x0005e80000100800 */
[----:B------:R0:W-:Y:S01]  /*af520*/  STL [R1+0x91c], R25 ;  /* 0x00091c1901007387 */ /* 0x0001e20000100800 */
[----:B--2---:R-:W-:-:S05]  /*af530*/  IMAD.X R23, R0, 0x1, R14, P3 ;  /* 0x0000000100177824 */ /* 0x004fca00018e060e */
[----:B------:R1:W-:Y:S04]  /*af540*/  STL.64 [R1+0x560], R22 ;  /* 0x0005601601007387 */ /* 0x0003e80000100a00 */
[----:B------:R-:W2:Y:S04]  /*af550*/  LDL.LU R27, [R1+0x430] ;  /* 0x00043000011b7983 */ /* 0x000ea80000300800 */
[----:B0-----:R-:W2:Y:S01]  /*af560*/  LDL.LU R25, [R1+0x434] ;  /* 0x0004340001197983 */ /* 0x001ea20000300800 */
[----:B-1----:R-:W-:Y:S01]  /*af570*/  IADD3 R22, P3, PT, R8, R15, RZ ;  /* 0x0000000f08167210 */ /* 0x002fe20007f7e0ff */
[----:B------:R-:W-:-:S02]  /*af580*/  IMAD.MOV.U32 R23, RZ, RZ, R0 ;  /* 0x000000ffff177224 */ /* 0x000fc400078e0000 */
[----:B------:R-:W2:Y:S04]  /*af590*/  LDL.LU R8, [R1+0x438] ;  /* 0x0004380001087983 */ /* 0x000ea80000300800 */
[----:B------:R-:W2:Y:S01]  /*af5a0*/  LDL.LU R0, [R1+0x43c] ;  /* 0x00043c0001007983 */ /* 0x000ea20000300800 */
[----:B------:R-:W-:-:S05]  /*af5b0*/  IMAD.X R23, R23, 0x1, R16, P3 ;  /* 0x0000000117177824 */ /* 0x000fca00018e0610 */
[----:B------:R0:W-:Y:S04]  /*af5c0*/  STL.64 [R1+0x558], R22 ;  /* 0x0005581601007387 */ /* 0x0001e80000100a00 */
[----:B0-----:R-:W2:Y:S01]  /*af5d0*/  LDL.LU.64 R22, [R1+0x37f0] ;  /* 0x0037f00001167983 */ /* 0x001ea20000300a00 */
[----:B----4-:R-:W-:Y:S02]  /*af5e0*/  F2FP.SATFINITE.E5M2.F32.PACK_AB_MERGE_C R21, R21, R20, RZ ;  /* 0x000000141515723e */ /* 0x010fe400048060ff */
[----:B------:R-:W-:-:S03]  /*af5f0*/  F2FP.SATFINITE.E5M2.F32.PACK_AB_MERGE_C R18, R18, R19, RZ ;  /* 0x000000131212723e */ /* 0x000fc600048060ff */
[----:B------:R-:W-:Y:S04]  /*af600*/  STL [R1+0x918], R21 ;  /* 0x0009181501007387 */ /* 0x000fe80000100800 */
[----:B------:R0:W-:Y:S02]  /*af610*/  STL [R1+0x1f8], R18 ;  /* 0x0001f81201007387 */ /* 0x0001e40000100800 */
[----:B0-----:R-:W-:Y:S02]  /*af620*/  IADD3 R18, P3, PT, R24, R9, RZ ;  /* 0x0000000918127210 */ /* 0x001fe40007f7e0ff */
[----:B--2---:R-:W-:Y:S02]  /*af630*/  F2FP.SATFINITE.E5M2.F32.PACK_AB_MERGE_C R20, R2, R23, RZ ;  /* 0x000000170214723e */ /* 0x004fe400048060ff */
[----:B------:R-:W-:-:S05]  /*af640*/  SHF.R.S32.HI R2, RZ, 0x1f, R24 ;  /* 0x0000001fff027819 */ /* 0x000fca0000011418 */
[----:B------:R-:W-:Y:S01]  /*af650*/  IMAD.X R19, R2, 0x1, R10, P3 ;  /* 0x0000000102137824 */ /* 0x000fe200018e060a */
[----:B------:R-:W-:Y:S04]  /*af660*/  STL [R1+0x9bc], R20 ;  /* 0x0009bc1401007387 */ /* 0x000fe80000100800 */
[----:B------:R3:W-:Y:S02]  /*af670*/  STL.64 [R1+0x540], R18 ;  /* 0x0005401201007387 */ /* 0x0007e40000100a00 */
[----:B---3--:R-:W-:Y:S02]  /*af680*/  F2FP.SATFINITE.E5M2.F32.PACK_AB_MERGE_C R19, R29, R22, RZ ;  /* 0x000000161d13723e */ /* 0x008fe400048060ff */
[----:B------:R-:W-:Y:S02]  /*af690*/  F2FP.SATFINITE.E5M2.F32.PACK_AB_MERGE_C R18, R4, R3, RZ ;  /* 0x000000030412723e */ /* 0x000fe400048060ff */
[----:B------:R-:W2:Y:S04]  /*af6a0*/  LDL.LU R3, [R1+0x3a0] ;  /* 0x0003a00001037983 */ /* 0x000ea80000300800 */
[----:B------:R-:W-:Y:S04]  /*af6b0*/  STL [R1+0x1c0], R19 ;  /* 0x0001c01301007387 */ /* 0x000fe80000100800 */
[----:B------:R-:W2:Y:S04]  /*af6c0*/  LDL.LU R4, [R1+0x3a4] ;  /* 0x0003a40001047983 */ /* 0x000ea80000300800 */
[----:B------:R0:W-:Y:S02]  /*af6d0*/  STL [R1+0x9c8], R18 ;  /* 0x0009c81201007387 */ /* 0x0001e40000100800 */
[----:B0-----:R-:W-:-:S05]  /*af6e0*/  IADD3 R18, P3, PT, R24, R11, RZ ;  /* 0x0000000b18127210 */ /* 0x001fca0007f7e0ff */
[----:B------:R-:W-:-:S05]  /*af6f0*/  IMAD.X R19, R2, 0x1, R12, P3 ;  /* 0x0000000102137824 */ /* 0x000fca00018e060c */
[----:B------:R0:W-:Y:S02]  /*af700*/  STL.64 [R1+0x518], R18 ;  /* 0x0005181201007387 */ /* 0x0001e40000100a00 */
[----:B0-----:R-:W-:Y:S02]  /*af710*/  F2FP.SATFINITE.E5M2.F32.PACK_AB_MERGE_C R19, R26, R28, RZ ;  /* 0x0000001c1a13723e */ /* 0x001fe400048060ff */
[----:B------:R-:W-:Y:S02]  /*af720*/  F2FP.SATFINITE.E5M2.F32.PACK_AB_MERGE_C R18, R7, R6, RZ ;  /* 0x000000060712723e */ /* 0x000fe400048060ff */
[----:B------:R-:W-:Y:S01]  /*af730*/  IADD3 R6, P3, PT, R24, R13, RZ ;  /* 0x0000000d18067210 */ /* 0x000fe20007f7e0ff */
[----:B------:R-:W-:Y:S04]  /*af740*/  STL [R1+0x9d0], R19 ;  /* 0x0009d01301007387 */ /* 0x000fe80000100800 */
[----:B------:R0:W-:Y:S01]  /*af750*/  STL.64 [R1+0x37e8], R12 ;  /* 0x0037e80c01007387 */ /* 0x0001e20000100a00 */
[----:B------:R-:W-:-:S03]  /*af760*/  IMAD.X R7, R2, 0x1, R14, P3 ;  /* 0x0000000102077824 */ /* 0x000fc600018e060e */
[----:B------:R-:W-:Y:S04]  /*af770*/  STL [R1+0x9cc], R18 ;  /* 0x0009cc1201007387 */ /* 0x000fe80000100800 */
[----:B------:R1:W-:Y:S01]  /*af780*/  STL.64 [R1+0x4a8], R6 ;  /* 0x0004a80601007387 */ /* 0x0003e20000100a00 */
[----:B0-----:R-:W-:-:S05]  /*af790*/  IADD3 R12, P3, PT, R24, R15, RZ ;  /* 0x0000000f180c7210 */ /* 0x001fca0007f7e0ff */
[----:B------:R-:W-:Y:S01]  /*af7a0*/  IMAD.X R13, R2, 0x1, R16, P3 ;  /* 0x00000001020d7824 */ /* 0x000fe200018e0610 */
[----:B-1----:R-:W3:Y:S04]  /*af7b0*/  LDL.LU R6, [R1+0x11a0] ;  /* 0x0011a00001067983 */ /* 0x002ee80000300800 */
[----:B------:R-:W4:Y:S04]  /*af7c0*/  LDL.LU R2, [R1+0x3ac] ;  /* 0x0003ac0001027983 */ /* 0x000f280000300800 */
[----:B------:R-:W2:Y:S04]  /*af7d0*/  LDL.LU R22, [R1+0x398] ;  /* 0x0003980001167983 */ /* 0x000ea80000300800 */
[----:B------:R-:W2:Y:S04]  /*af7e0*/  LDL.LU R28, [R1+0x39c] ;  /* 0x00039c00011c7983 */ /* 0x000ea80000300800 */
[----:B------:R0:W-:Y:S04]  /*af7f0*/  STL.64 [R1+0x510], R12 ;  /* 0x0005100c01007387 */ /* 0x0001e80000100a00 */
[----:B------:R-:W2:Y:S04]  /*af800*/  LDL.LU R7, [R1+0x380] ;  /* 0x0003800001077983 */ /* 0x000ea80000300800 */
[----:B------:R-:W2:Y:S04]  /*af810*/  LDL.LU R24, [R1+0x384] ;  /* 0x0003840001187983 */ /* 0x000ea80000300800 */
[----:B------:R1:W-:Y:S01]  /*af820*/  STL.64 [R1+0x37e0], R16 ;  /* 0x0037e01001007387 */ /* 0x0003e20000100a00 */
[----:B------:R-:W-:-:S02]  /*af830*/  F2FP.SATFINITE.E5M2.F32.PACK_AB_MERGE_C R0, R0, R8, RZ ;  /* 0x000000080000723e */ /* 0x000fc400048060ff */
[----:B0-----:R-:W-:Y:S01]  /*af840*/  F2FP.SATFINITE.E5M2.F32.PACK_AB_MERGE_C R12, R25, R27, RZ ;  /* 0x0000001b190c723e */ /* 0x001fe200048060ff */
[----:B-1----:R-:W2:Y:S04]  /*af850*/  LDL.LU R16, [R1+0x390] ;  /* 0x0003900001107983 */ /* 0x002ea80000300800 */
[----:B------:R-:W2:Y:S04]  /*af860*/  LDL.LU R17, [R1+0x394] ;  /* 0x0003940001117983 */ /* 0x000ea80000300800 */
[----:B------:R-:W2:Y:S04]  /*af870*/  LDL.LU R20, [R1+0x374] ;  /* 0x0003740001147983 */ /* 0x000ea80000300800 */
[----:B------:R-:W-:Y:S04]  /*af880*/  STL [R1+0x16c], R12 ;  /* 0x00016c0c01007387 */ /* 0x000fe80000100800 */
[----:B------:R-:W2:Y:S04]  /*af890*/  LDL.LU R25, [R1+0x378] ;  /* 0x0003780001197983 */ /* 0x000ea80000300800 */
[----:B------:R-:W-:Y:S04]  /*af8a0*/  STL [R1+0x9d8], R0 ;  /* 0x0009d80001007387 */ /* 0x000fe80000100800 */
[----:B------:R-:W2:Y:S04]  /*af8b0*/  LDL.LU R8, [R1+0x37c] ;  /* 0x00037c0001087983 */ /* 0x000ea80000300800 */
[----:B------:R-:W2:Y:S04]  /*af8c0*/  LDL.LU R21, [R1+0x360] ;  /* 0x0003600001157983 */ /* 0x000ea80000300800 */
[----:B--2---:R0:W-:Y:S04]  /*af8d0*/  STL.64 [R1+0x37d0], R20 ;  /* 0x0037d01401007387 */ /* 0x0041e80000100a00 */
[----:B0-----:R-:W4:Y:S04]  /*af8e0*/  LDL.LU R20, [R1+0x3a8] ;  /* 0x0003a80001147983 */ /* 0x001f280000300800 */
[----:B------:R-:W2:Y:S01]  /*af8f0*/  LDL.LU R21, [R1+0x119c] ;  /* 0x00119c0001157983 */ /* 0x000ea20000300800 */
[----:B------:R-:W-:-:S03]  /*af900*/  F2FP.SATFINITE.E5M2.F32.PACK_AB_MERGE_C R4, R4, R3, RZ ;  /* 0x000000030404723e */ /* 0x000fc600048060ff */
[----:B------:R-:W3:Y:S04]  /*af910*/  LDL.LU R19, [R1+0x364] ;  /* 0x0003640001137983 */ /* 0x000ee80000300800 */
[----:B------:R-:W3:Y:S04]  /*af920*/  LDL.LU R26, [R1+0x368] ;  /* 0x00036800011a7983 */ /* 0x000ee80000300800 */
[----:B------:R-:W3:Y:S04]  /*af930*/  LDL.LU R0, [R1+0x36c] ;  /* 0x00036c0001007983 */ /* 0x000ee80000300800 */
[----:B------:R0:W-:Y:S04]  /*af940*/  STL [R1+0x35b4], R4 ;  /* 0x0035b40401007387 */ /* 0x0001e80000100800 */
[----:B0-----:R-:W3:Y:S04]  /*af950*/  LDL.LU R4, [R1+0x370] ;  /* 0x0003700001047983 */ /* 0x001ee80000300800 */
[----:B------:R0:W-:Y:S04]  /*af960*/  STL [R1+0x3790], R5 ;  /* 0x0037900501007387 */ /* 0x0001e80000100800 */
[----:B0-----:R-:W3:Y:S01]  /*af970*/  LDL.LU R5, [R1+0x38c] ;  /* 0x00038c0001057983 */ /* 0x001ee20000300800 */
[----:B--2---:R-:W-:-:S02]  /*af980*/  SHF.R.S32.HI R3, RZ, 0x1f, R21 ;  /* 0x0000001fff037819 */ /* 0x004fc40000011415 */
[----:B------:R-:W-:-:S05]  /*af990*/  IADD3 R12, P3, PT, R21, R9, RZ ;  /* 0x00000009150c7210 */ /* 0x000fca0007f7e0ff */
[----:B------:R-:W-:-:S05]  /*af9a0*/  IMAD.X R13, R3, 0x1, R10, P3 ;  /* 0x00000001030d7824 */ /* 0x000fca00018e060a */
[----:B------:R0:W-:Y:S04]  /*af9b0*/  STL.64 [R1+0x548], R12 ;  /* 0x0005480c01007387 */ /* 0x0001e80000100a00 */
[----:B0-----:R-:W2:Y:S01]  /*af9c0*/  LDL.LU.64 R12, [R1+0x37e8] ;  /* 0x0037e800010c7983 */ /* 0x001ea20000300a00 */
[----:B----4-:R-:W-:Y:S02]  /*af9d0*/  F2FP.SATFINITE.E5M2.F32.PACK_AB_MERGE_C R2, R2, R20, RZ ;  /* 0x000000140202723e */ /* 0x010fe400048060ff */
[----:B------:R-:W-:Y:S02]  /*af9e0*/  F2FP.SATFINITE.E5M2.F32.PACK_AB_MERGE_C R20, R17, R16, RZ ;  /* 0x000000101114723e */ /* 0x000fe400048060ff */
[----:B------:R-:W-:Y:S01]  /*af9f0*/  IADD3 R16, P3, PT, R21, R11, RZ ;  /* 0x0000000b15107210 */ /* 0x000fe20007f7e0ff */
[----:B------:R-:W4:Y:S04]  /*afa00*/  LDL.LU R18, [R1+0x350] ;  /* 0x0003500001127983 */ /* 0x000f280000300800 */
[----:B------:R-:W4:Y:S04]  /*afa10*/  LDL.LU R23, [R1+0x354] ;  /* 0x0003540001177983 */ /* 0x000f280000300800 */
[----:B------:R-:W3:Y:S04]  /*afa20*/  LDL.LU R29, [R1+0x358] ;  /* 0x00035800011d7983 */ /* 0x000ee80000300800 */
[----:B------:R-:W3:Y:S04]  /*afa30*/  LDL.LU R27, [R1+0x35c] ;  /* 0x00035c00011b7983 */ /* 0x000ee80000300800 */
[----:B------:R0:W-:Y:S04]  /*afa40*/  STL [R1+0x35b8], R2 ;  /* 0x0035b80201007387 */ /* 0x0001e80000100800 */
[----:B0-----:R-:W3:Y:S04]  /*afa50*/  LDL.LU R2, [R1+0x388] ;  /* 0x0003880001027983 */ /* 0x001ee80000300800 */
[----:B------:R-:W-:Y:S01]  /*afa60*/  STL [R1+0x1bc], R20 ;  /* 0x0001bc1401007387 */ /* 0x000fe20000100800 */
[----:B------:R-:W-:Y:S01]  /*afa70*/  F2FP.SATFINITE.E5M2.F32.PACK_AB_MERGE_C R7, R24, R7, RZ ;  /* 0x000000071807723e */ /* 0x000fe200048060ff */
[----:B--2---:R-:W-:-:S05]  /*afa80*/  IMAD.X R17, R3, 0x1, R12, P3 ;  /* 0x0000000103117824 */ /* 0x004fca00018e060c */
[----:B------:R0:W-:Y:S02]  /*afa90*/  STL.64 [R1+0x538], R16 ;  /* 0x0005381001007387 */ /* 0x0001e40000100a00 */
[----:B0-----:R-:W-:Y:S02]  /*afaa0*/  F2FP.SATFINITE.E5M2.F32.PACK_AB_MERGE_C R16, R28, R22, RZ ;  /* 0x000000161c10723e */ /* 0x001fe400048060ff */
[----:B------:R-:W2:Y:S04]  /*afab0*/  LDL.LU R22, [R1+0x250] ;  /* 0x0002500001167983 */ /* 0x000ea80000300800 */
[----:B------:R0:W-:Y:S04]  /*afac0*/  STL [R1+0x1b8], R16 ;  /* 0x0001b81001007387 */ /* 0x0001e80000100800 */
[----:B------:R-:W2:Y:S04]  /*afad0*/  LDL.LU R28, [R1+0x254] ;  /* 0x00025400011c7983 */ /* 0x000ea80000300800 */
[----:B------:R1:W-:Y:S01]  /*afae0*/  STL [R1+0x1a8], R7 ;  /* 0x0001a80701007387 */ /* 0x0003e20000100800 */
[----:B0-----:R-:W-:-:S03]  /*afaf0*/  IADD3 R16, P3, PT, R21, R13, RZ ;  /* 0x0000000d15107210 */ /* 0x001fc60007f7e0ff */
[----:B-1----:R-:W2:Y:S04]  /*afb00*/  LDL.LU R7, [R1+0x258] ;  /* 0x0002580001077983 */ /* 0x002ea80000300800 */
[----:B------:R-:W2:Y:S01]  /*afb10*/  LDL.LU R24, [R1+0x25c] ;  /* 0x00025c0001187983 */ /* 0x000ea20000300800 */
        /* <DEDUP_REMOVED lines=10> */
[----:B------:R-:W-:Y:S04]  /*afbc0*/  STL [R1+0x1a4], R5 ;  /* 0x0001a40501007387 */ /* 0x000fe80000100800 */
[----:B------:R-:W3:Y:S01]  /*afbd0*/  LDL.LU R25, [R1+0xe0] ;  /* 0x0000e00001197983 */ /* 0x000ee20000300800 */
[----:B--2---:R-:W-:-:S05]  /*afbe0*/  F2FP.SATFINITE.E5M2.F32.PACK_AB_MERGE_C R4, R20, R4, RZ ;  /* 0x000000041404723e */ /* 0x004fca00048060ff */
[----:B------:R0:W-:Y:S04]  /*afbf0*/  STL [R1+0x174], R4 ;  /* 0x0001740401007387 */ /* 0x0001e80000100800 */
[----:B------:R-:W3:Y:S04]  /*afc00*/  LDL.LU R8, [R1+0xe4] ;  /* 0x0000e40001087983 */ /* 0x000ee80000300800 */
[----:B------:R1:W-:Y:S01]  /*afc10*/  STL [R1+0x170], R2 ;  /* 0x0001700201007387 */ /* 0x0003e20000100800 */
[----:B0-----:R-:W-:Y:S02]  /*afc20*/  IADD3 R4, P3, PT, R6, R9, RZ ;  /* 0x0000000906047210 */ /* 0x001fe40007f7e0ff */
[----:B-1----:R-:W-:-:S05]  /*afc30*/  SHF.R.S32.HI R2, RZ, 0x1f, R6 ;  /* 0x0000001fff027819 */ /* 0x002fca0000011406 */
[----:B------:R-:W-:-:S05]  /*afc40*/  IMAD.X R5, R2, 0x1, R10, P3 ;  /* 0x0000000102057824 */ /* 0x000fca00018e060a */
[----:B------:R0:W-:Y:S02]  /*afc50*/  STL.64 [R1+0x498], R4 ;  /* 0x0004980401007387 */ /* 0x0001e40000100a00 */
[----:B0-----:R-:W-:Y:S02]  /*afc60*/  F2FP.SATFINITE.E5M2.F32.PACK_AB_MERGE_C R5, R19, R21, RZ ;  /* 0x000000151305723e */ /* 0x001fe400048060ff */
[----:B------:R-:W-:Y:S02]  /*afc70*/  F2FP.SATFINITE.E5M2.F32.PACK_AB_MERGE_C R4, R0, R26, RZ ;  /* 0x0000001a0004723e */ /* 0x000fe400048060ff */
[----:B------:R-:W2:Y:S04]  /*afc80*/  LDL.LU R26, [R1+0xe8] ;  /* 0x0000e800011a7983 */ /* 0x000ea80000300800 */
[----:B------:R-:W-:Y:S04]  /*afc90*/  STL [R1+0x160], R5 ;  /* 0x0001600501007387 */ /* 0x000fe80000100800 */
[----:B------:R-:W2:Y:S04]  /*afca0*/  LDL.LU R0, [R1+0xec] ;  /* 0x0000ec0001007983 */ /* 0x000ea80000300800 */
[----:B------:R0:W-:Y:S02]  /*afcb0*/  STL [R1+0x14c], R4 ;  /* 0x00014c0401007387 */ /* 0x0001e40000100800 */
[----:B0-----:R-:W-:-:S05]  /*afcc0*/  IADD3 R4, P3, PT, R6, R11, RZ ;  /* 0x0000000b06047210 */ /* 0x001fca0007f7e0ff */
[----:B------:R-:W-:Y:S01]  /*afcd0*/  IMAD.X R5, R2, 0x1, R12, P3 ;  /* 0x0000000102057824 */ /* 0x000fe200018e060c */
[----:B----4-:R-:W-:-:S04]  /*afce0*/  F2FP.SATFINITE.E5M2.F32.PACK_AB_MERGE_C R19, R23, R18, RZ ;  /* 0x000000121713723e */ /* 0x010fc800048060ff */
[----:B------:R0:W-:Y:S01]  /*afcf0*/  STL.64 [R1+0x480], R4 ;  /* 0x0004800401007387 */ /* 0x0001e20000100a00 */
[----:B------:R-:W-:-:S03]  /*afd00*/  F2FP.SATFINITE.E5M2.F32.PACK_AB_MERGE_C R18, R27, R29, RZ ;  /* 0x0000001d1b12723e */ /* 0x000fc600048060ff */
[----:B------:R-:W-:Y:S01]  /*afd10*/  STL [R1+0x138], R19 ;  /* 0x0001381301007387 */ /* 0x000fe20000100800 */
[----:B0-----:R-:W-:-:S03]  /*afd20*/  IADD3 R4, P3, PT, R6, R13, RZ ;  /* 0x0000000d06047210 */ /* 0x001fc60007f7e0ff */
[----:B------:R-:W-:Y:S02]  /*afd30*/  STL [R1+0x134], R18 ;  /* 0x0001341201007387 */ /* 0x000fe40000100800 */
[----:B------:R-:W-:-:S05]  /*afd40*/  IMAD.X R5, R2, 0x1, R14, P3 ;  /* 0x0000000102057824 */ /* 0x000fca00018e060e */
[----:B------:R0:W-:Y:S04]  /*afd50*/  STL.64 [R1+0x468], R4 ;  /* 0x0004680401007387 */ /* 0x0001e80000100a00 */
[----:B------:R-:W-:Y:S04]  /*afd60*/  STL.64 [R1+0x37c8], R14 ;  /* 0x0037c80e01007387 */ /* 0x000fe80000100a00 */
[----:B------:R-:W4:Y:S01]  /*afd70*/  LDL.LU R29, [R1+0xc0] ;  /* 0x0000c000011d7983 */ /* 0x000f220000300800 */
[----:B0-----:R-:W-:-:S03]  /*afd80*/  IADD3 R4, P3, PT, R6, R15, RZ ;  /* 0x0000000f06047210 */ /* 0x001fc60007f7e0ff */
[----:B------:R-:W4:Y:S02]  /*afd90*/  LDL.LU R6, [R1+0xc4] ;  /* 0x0000c40001067983 */ /* 0x000f240000300800 */
[----:B------:R-:W-:Y:S02]  /*afda0*/  IMAD.X R5, R2, 0x1, R16, P3 ;  /* 0x0000000102057824 */ /* 0x000fe400018e0610 */
[----:B------:R0:W-:Y:S01]  /*afdb0*/  STL.64 [R1+0x37c0], R16 ;  /* 0x0037c01001007387 */ /* 0x0001e20000100a00 */
[----:B------:R-:W-:-:S03]  /*afdc0*/  F2FP.SATFINITE.E5M2.F32.PACK_AB_MERGE_C R2, R24, R7, RZ ;  /* 0x000000071802723e */ /* 0x000fc600048060ff */
[----:B------:R1:W-:Y:S04]  /*afdd0*/  STL.64 [R1+0x460], R4 ;  /* 0x0004600401007387 */ /* 0x0003e80000100a00 */
[----:B------:R-:W2:Y:S04]  /*afde0*/  LDL.LU R27, [R1+0x11a8] ;  /* 0x0011a800011b7983 */ /* 0x000ea80000300800 */
[----:B0-----:R-:W2:Y:S01]  /*afdf0*/  LDL.LU R16, [R1+0xa0] ;  /* 0x0000a00001107983 */ /* 0x001ea20000300800 */
[----:B-1----:R-:W-:-:S05]  /*afe00*/  F2FP.SATFINITE.E5M2.F32.PACK_AB_MERGE_C R4, R28, R22, RZ ;  /* 0x000000161c04723e */ /* 0x002fca00048060ff */
[----:B------:R-:W-:Y:S04]  /*afe10*/  STL [R1+0x120], R4 ;  /* 0x0001200401007387 */ /* 0x000fe80000100800 */
[----:B------:R-:W2:Y:S04]  /*afe20*/  LDL.LU R17, [R1+0xa4] ;  /* 0x0000a40001117983 */ /* 0x000ea80000300800 */
[----:B------:R0:W-:Y:S04]  /*afe30*/  STL [R1+0x11c], R2 ;  /* 0x00011c0201007387 */ /* 0x0001e80000100800 */
[----:B0-----:R-:W2:Y:S04]  /*afe40*/  LDL.LU R2, [R1+0xac] ;  /* 0x0000ac0001027983 */ /* 0x001ea80000300800 */
[----:B--2---:R0:W-:Y:S04]  /*afe50*/  STL.64 [R1+0x37b0], R2 ;  /* 0x0037b00201007387 */ /* 0x0041e80000100a00 */
[----:B0-----:R-:W2:Y:S04]  /*afe60*/  LDL.LU R2, [R1+0xcc] ;  /* 0x0000cc0001027983 */ /* 0x001ea80000300800 */
[----:B------:R-:W2:Y:S01]  /*afe70*/  LDL.LU R3, [R1+0x11a4] ;  /* 0x0011a40001037983 */ /* 0x000ea20000300800 */
[----:B---3--:R-:W-:-:S03]  /*afe80*/  F2FP.SATFINITE.E5M2.F32.PACK_AB_MERGE_C R8, R8, R25, RZ ;  /* 0x000000190808723e */ /* 0x008fc600048060ff */
[----:B------:R-:W3:Y:S04]  /*afe90*/  LDL.LU R22, [R1+0x80] ;  /* 0x0000800001167983 */ /* 0x000ee80000300800 */
[----:B------:R-:W3:Y:S04]  /*afea0*/  LDL.LU R28, [R1+0x84] ;  /* 0x00008400011c7983 */ /* 0x000ee80000300800 */
[----:B------:R-:W3:Y:S04]  /*afeb0*/  LDL.LU R7, [R1+0x88] ;  /* 0x0000880001077983 */ /* 0x000ee80000300800 */
[----:B------:R-:W3:Y:S04]  /*afec0*/  LDL.LU R24, [R1+0x8c] ;  /* 0x00008c0001187983 */ /* 0x000ee80000300800 */
[----:B------:R-:W-:Y:S01]  /*afed0*/  STL [R1+0x35bc], R8 ;  /* 0x0035bc0801007387 */ /* 0x000fe20000100800 */
[----:B--2---:R-:W-:-:S02]  /*afee0*/  SHF.R.S32.HI R25, RZ, 0x1f, R3 ;  /* 0x0000001fff197819 */ /* 0x004fc40000011403 */
[----:B------:R-:W-:-:S05]  /*afef0*/  IADD3 R4, P3, PT, R3, R9, RZ ;  /* 0x0000000903047210 */ /* 0x000fca0007f7e0ff */
[----:B------:R-:W-:-:S05]  /*aff00*/  IMAD.X R5, R25, 0x1, R10, P3 ;  /* 0x0000000119057824 */ /* 0x000fca00018e060a */
[----:B------:R0:W-:Y:S02]  /*aff10*/  STL.64 [R1+0x3c0], R4 ;  /* 0x0003c00401007387 */ /* 0x0001e40000100a00 */
[----:B0-----:R-:W-:Y:S02]  /*aff20*/  F2FP.SATFINITE.E5M2.F32.PACK_AB_MERGE_C R4, R0, R26, RZ ;  /* 0x0000001a0004723e */ /* 0x001fe400048060ff */
[----:B------:R-:W2:Y:S04]  /*aff30*/  LDL.LU R0, [R1+0x180] ;  /* 0x0001800001007983 */ /* 0x000ea80000300800 */
[----:B------:R-:W2:Y:S04]  /*aff40*/  LDL.LU R8, [R1+0x18c] ;  /* 0x00018c0001087983 */ /* 0x000ea80000300800 */
[----:B------:R0:W-:Y:S04]  /*aff50*/  STL [R1+0x8d8], R4 ;  /* 0x0008d80401007387 */ /* 0x0001e80000100800 */
[----:B------:R-:W2:Y:S04]  /*aff60*/  LDL.LU R5, [R1+0x150] ;  /* 0x0001500001057983 */ /* 0x000ea80000300800 */
[----:B0-----:R-:W2:Y:S04]  /*aff70*/  LDL.LU R4, [R1+0x154] ;  /* 0x0001540001047983 */ /* 0x001ea80000300800 */
[----:B--2---:R0:W-:Y:S04]  /*aff80*/  STL.64 [R1+0x3798], R4 ;  /* 0x0037980401007387 */ /* 0x0041e80000100a00 */
[----:B0-----:R-:W2:Y:S04]  /*aff90*/  LDL.LU R4, [R1+0x184] ;  /* 0x0001840001047983 */ /* 0x001ea80000300800 */
[----:B------:R-:W2:Y:S01]  /*affa0*/  LDL.LU R5, [R1+0x188] ;  /* 0x0001880001057983 */ /* 0x000ea20000300800 */
[----:B----4-:R-:W-:-:S02]  /*affb0*/  F2FP.SATFINITE.E5M2.F32.PACK_AB_MERGE_C R6, R6, R29, RZ ;  /* 0x0000001d0606723e */ /* 0x010fc400048060ff */
[----:B------:R-:W-:-:S05]  /*affc0*/  IADD3 R14, P3, PT, R3, R11, RZ ;  /* 0x0000000b030e7210 */ /* 0x000fca0007f7e0ff */
[----:B------:R-:W-:Y:S01]  /*affd0*/  IMAD.X R15, R25, 0x1, R12, P3 ;  /* 0x00000001190f7824 */ /* 0x000fe200018e060c */
[----:B--2---:R0:W-:Y:S04]  /*affe0*/  STL.64 [R1+0x37a8], R4 ;  /* 0x0037a80401007387 */ /* 0x0041e80000100a00 */
[----:B0-----:R-:W2:Y:S04]  /*afff0*/  LDL.LU R4, [R1+0xc8] ;  /* 0x0000c80001047983 */ /* 0x001ea80000300800 */
[----:B------:R-:W4:Y:S04]  /*b0000*/  LDL.LU R5, [R1+0xa8] ;  /* 0x0000a80001057983 */ /* 0x000f280000300800 */
[----:B------:R-:W3:Y:S04]  /*b0010*/  LDL.LU R20, [R1+0x158] ;  /* 0x0001580001147983 */ /* 0x000ee80000300800 */
[----:B------:R-:W3:Y:S04]  /*b0020*/  LDL.LU R26, [R1+0x15c] ;  /* 0x00015c00011a7983 */ /* 0x000ee80000300800 */
[----:B------:R-:W3:Y:S04]  /*b0030*/  LDL.LU R21, [R1+0x100] ;  /* 0x0001000001157983 */ /* 0x000ee80000300800 */
[----:B------:R-:W3:Y:S04]  /*b0040*/  LDL.LU R19, [R1+0x104] ;  /* 0x0001040001137983 */ /* 0x000ee80000300800 */
[----:B------:R0:W-:Y:S04]  /*b0050*/  STL [R1+0xec], R6 ;  /* 0x0000ec0601007387 */ /* 0x0001e80000100800 */
[----:B------:R-:W3:Y:S04]  /*b0060*/  LDL.LU R18, [R1+0x108] ;  /* 0x0001080001127983 */ /* 0x000ee80000300800 */
[----:B------:R-:W3:Y:S04]  /*b0070*/  LDL.LU R23, [R1+0x10c] ;  /* 0x00010c0001177983 */ /* 0x000ee80000300800 */
[----:B------:R-:W3:Y:S04]  /*b0080*/  LDL.LU R29, [R1+0x20c] ;  /* 0x00020c00011d7983 */ /* 0x000ee80000300800 */
[----:B0-----:R-:W3:Y:S04]  /*b0090*/  LDL.LU R6, [R1+0x78] ;  /* 0x0000780001067983 */ /* 0x001ee80000300800 */
[----:B------:R0:W-:Y:S04]  /*b00a0*/  STL.64 [R1+0x3b0], R14 ;  /* 0x0003b00e01007387 */ /* 0x0001e80000100a00 */
[----:B0-----:R-:W3:Y:S01]  /*b00b0*/  LDL.LU.64 R14, [R1+0x37c8] ;  /* 0x0037c800010e7983 */ /* 0x001ee20000300a00 */
[----:B--2---:R-:W-:-:S02]  /*b00c0*/  F2FP.SATFINITE.E5M2.F32.PACK_AB_MERGE_C R4, R2, R4, RZ ;  /* 0x000000040204723e */ /* 0x004fc400048060ff */
[----:B------:R-:W-:Y:S02]  /*b00d0*/  F2FP.SATFINITE.E5M2.F32.PACK_AB_MERGE_C R2, R17, R16, RZ ;  /* 0x000000101102723e */ /* 0x000fe400048060ff */
[----:B------:R-:W-:Y:S01]  /*b00e0*/  IADD3 R16, P3, PT, R3, R13, RZ ;  /* 0x0000000d03107210 */ /* 0x000fe20007f7e0ff */
[----:B------:R-:W-:Y:S04]  /*b00f0*/  STL [R1+0x8dc], R4 ;  /* 0x0008dc0401007387 */ /* 0x000fe80000100800 */
[----:B------:R-:W-:Y:S01]  /*b0100*/  STL [R1+0x8ec], R2 ;  /* 0x0008ec0201007387 */ /* 0x000fe20000100800 */
[----:B---3--:R-:W-:-:S05]  /*b0110*/  IMAD.X R17, R25, 0x1, R14, P3 ;  /* 0x0000000119117824 */ /* 0x008fca00018e060e */
[----:B------:R0:W-:Y:S04]  /*b0120*/  STL.64 [R1+0x398], R16 ;  /* 0x0003981001007387 */ /* 0x0001e80000100a00 */
[----:B0-----:R-:W2:Y:S01]  /*b0130*/  LDL.LU.64 R16, [R1+0x37c0] ;  /* 0x0037c00001107983 */ /* 0x001ea20000300a00 */
[----:B------:R-:W-:-:S05]  /*b0140*/  IADD3 R2, P3, PT, R3, R15, RZ ;  /* 0x0000000f03027210 */ /* 0x000fca0007f7e0ff */
[----:B--2---:R-:W-:Y:S02]  /*b0150*/  IMAD.X R3, R25, 0x1, R16, P3 ;  /* 0x0000000119037824 */ /* 0x004fe400018e0610 */
[----:B------:R-:W2:Y:S04]  /*b0160*/  LDL.LU R25, [R1+0x37b8] ;  /* 0x0037b80001197983 */ /* 0x000ea80000300800 */
[----:B------:R0:W-:Y:S04]  /*b0170*/  STL.64 [R1+0x390], R2 ;  /* 0x0003900201007387 */ /* 0x0001e80000100a00 */
[----:B0-----:R-:W4:Y:S01]  /*b0180*/  LDL.LU.64 R2, [R1+0x37b0] ;  /* 0x0037b00001027983 */ /* 0x001f220000300a00 */
[----:B------:R-:W-:-:S02]  /*b0190*/  F2FP.SATFINITE.E5M2.F32.PACK_AB_MERGE_C R4, R28, R22, RZ ;  /* 0x000000161c04723e */ /* 0x000fc400048060ff */
[----:B----4-:R-:W-:Y:S02]  /*b01a0*/  F2FP.SATFINITE.E5M2.F32.PACK_AB_MERGE_C R5, R2, R5, RZ ;  /* 0x000000050205723e */ /* 0x010fe400048060ff */
[----:B------:R-:W-:-:S03]  /*b01b0*/  F2FP.SATFINITE.E5M2.F32.PACK_AB_MERGE_C R2, R24, R7, RZ ;  /* 0x000000071802723e */ /* 0x000fc600048060ff */
[----:B------:R-:W-:Y:S04]  /*b01c0*/  STL [R1+0x8e8], R5 ;  /* 0x0008e80501007387 */ /* 0x000fe80000100800 */
[----:B------:R-:W3:Y:S04]  /*b01d0*/  LDL.LU R28, [R1+0x204] ;  /* 0x00020400011c7983 */ /* 0x000ee80000300800 */
[----:B------:R0:W-:Y:S04]  /*b01e0*/  STL [R1+0xe8], R4 ;  /* 0x0000e80401007387 */ /* 0x0001e80000100800 */
[----:B------:R-:W4:Y:S04]  /*b01f0*/  LDL.LU R7, [R1+0x1c] ;  /* 0x00001c0001077983 */ /* 0x000f280000300800 */
[----:B------:R1:W-:Y:S04]  /*b0200*/  STL [R1+0x8f8], R2 ;  /* 0x0008f80201007387 */ /* 0x0003e80000100800 */
[----:B------:R-:W2:Y:S04]  /*b0210*/  LDL.LU R24, [R1+0x48] ;  /* 0x0000480001187983 */ /* 0x000ea80000300800 */
[----:B------:R-:W2:Y:S01]  /*b0220*/  LDL.LU R22, [R1+0x11ac] ;  /* 0x0011ac0001167983 */ /* 0x000ea20000300800 */
[----:B0-----:R-:W-:-:S02]  /*b0230*/  IADD3 R4, P3, PT, R27, R9, RZ ;  /* 0x000000091b047210 */ /* 0x001fc40007f7e0ff */
[----:B-1----:R-:W-:-:S05]  /*b0240*/  SHF.R.S32.HI R2, RZ, 0x1f, R27 ;  /* 0x0000001fff027819 */ /* 0x002fca000001141b */
[----:B------:R-:W-:-:S05]  /*b0250*/  IMAD.X R5, R2, 0x1, R10, P3 ;  /* 0x0000000102057824 */ /* 0x000fca00018e060a */
[----:B------:R0:W-:Y:S04]  /*b0260*/  STL.64 [R1+0x380], R4 ;  /* 0x0003800401007387 */ /* 0x0001e80000100a00 */
[----:B0-----:R-:W2:Y:S02]  /*b0270*/  LDL.LU.64 R4, [R1+0x37a8] ;  /* 0x0037a80001047983 */ /* 0x001ea40000300a00 */
[----:B--2---:R-:W-:Y:S02]  /*b0280*/  F2FP.SATFINITE.E5M2.F32.PACK_AB_MERGE_C R4, R4, R0, RZ ;  /* 0x000000000404723e */ /* 0x004fe400048060ff */
[----:B------:R-:W2:Y:S04]  /*b0290*/  LDL.LU R0, [R1+0x37a0] ;  /* 0x0037a00001007983 */ /* 0x000ea80000300800 */
[----:B------:R0:W-:Y:S01]  /*b02a0*/  STL [R1+0xe4], R4 ;  /* 0x0000e40401007387 */ /* 0x0001e20000100800 */
[----:B------:R-:W-:-:S02]  /*b02b0*/  F2FP.SATFINITE.E5M2.F32.PACK_AB_MERGE_C R8, R8, R5, RZ ;  /* 0x000000050808723e */ /* 0x000fc400048060ff */
[----:B0-----:R-:W-:-:S03]  /*b02c0*/  IADD3 R4, P3, PT, R27, R11, RZ ;  /* 0x0000000b1b047210 */ /* 0x001fc60007f7e0ff */
[----:B------:R-:W-:Y:S02]  /*b02d0*/  STL [R1+0x90c], R8 ;  /* 0x00090c0801007387 */ /* 0x000fe40000100800 */
[----:B------:R-:W-:-:S05]  /*b02e0*/  IMAD.X R5, R2, 0x1, R12, P3 ;  /* 0x0000000102057824 */ /* 0x000fca00018e060c */
[----:B------:R0:W-:Y:S04]  /*b02f0*/  STL.64 [R1+0x378], R4 ;  /* 0x0003780401007387 */ /* 0x0001e80000100a00 */
[----:B0-----:R-:W2:Y:S01]  /*b0300*/  LDL.LU.64 R4, [R1+0x3798] ;  /* 0x0037980001047983 */ /* 0x001ea20000300a00 */
[----:B------:R-:W-:Y:S02]  /*b0310*/  F2FP.SATFINITE.E5M2.F32.PACK_AB_MERGE_C R8, R26, R20, RZ ;  /* 0x000000141a08723e */ /* 0x000fe400048060ff */
[----:B--2---:R-:W-:Y:S02]  /*b0320*/  F2FP.SATFINITE.E5M2.F32.PACK_AB_MERGE_C R5, R4, R5, RZ ;  /* 0x000000050405723e */ /* 0x004fe400048060ff */
[----:B------:R-:W-:-:S03]  /*b0330*/  IADD3 R4, P3, PT, R27, R13, RZ ;  /* 0x0000000d1b047210 */ /* 0x000fc60007f7e0ff */
[----:B------:R0:W-:Y:S04]  /*b0340*/  STL [R1+0x9b4], R5 ;  /* 0x0009b40501007387 */ /* 0x0001e80000100800 */
[----:B------:R-:W-:Y:S01]  /*b0350*/  STL [R1+0x9b0], R8 ;  /* 0x0009b00801007387 */ /* 0x000fe20000100800 */
[----:B0-----:R-:W-:Y:S01]  /*b0360*/  IMAD.X R5, R2, 0x1, R14, P3 ;  /* 0x0000000102057824 */ /* 0x001fe200018e060e */
[----:B------:R-:W-:-:S05]  /*b0370*/  IADD3 R26, P3, PT, R27, R15, RZ ;  /* 0x0000000f1b1a7210 */ /* 0x000fca0007f7e0ff */
[----:B------:R-:W-:Y:S01]  /*b0380*/  IMAD.X R27, R2, 0x1, R16, P3 ;  /* 0x00000001021b7824 */ /* 0x000fe200018e0610 */
[----:B------:R0:W-:Y:S04]  /*b0390*/  STL.64 [R1+0x368], R4 ;  /* 0x0003680401007387 */ /* 0x0001e80000100a00 */
[----:B0-----:R-:W2:Y:S04]  /*b03a0*/  LDL.LU R5, [R1+0x3790] ;  /* 0x0037900001057983 */ /* 0x001ea80000300800 */
[----:B------:R0:W-:Y:S04]  /*b03b0*/  STL.64 [R1+0x360], R26 ;  /* 0x0003601a01007387 */ /* 0x0001e80000100a00 */
[----:B0-----:R-:W2:Y:S01]  /*b03c0*/  LDL.LU.64 R26, [R1+0x3788] ;  /* 0x00378800011a7983 */ /* 0x001ea20000300a00 */
[----:B------:R-:W-:-:S02]  /*b03d0*/  F2FP.SATFINITE.E5M2.F32.PACK_AB_MERGE_C R4, R19, R21, RZ ;  /* 0x000000151304723e */ /* 0x000fc400048060ff */
[----:B------:R-:W-:-:S03]  /*b03e0*/  F2FP.SATFINITE.E5M2.F32.PACK_AB_MERGE_C R2, R23, R18, RZ ;  /* 0x000000121702723e */ /* 0x000fc600048060ff */
[----:B------:R0:W-:Y:S04]  /*b03f0*/  STL [R1+0xe0], R4 ;  /* 0x0000e00401007387 */ /* 0x0001e80000100800 */
[----:B------:R1:W-:Y:S04]  /*b0400*/  STL [R1+0x9c4], R2 ;  /* 0x0009c40201007387 */ /* 0x0003e80000100800 */
[----:B------:R-:W3:Y:S01]  /*b0410*/  LDL.LU R23, [R1+0x1b4] ;  /* 0x0001b40001177983 */ /* 0x000ee20000300800 */
[----:B0-----:R-:W-:Y:S02]  /*b0420*/  LOP3.LUT R4, R6, 0xffff, RZ, 0xc0, !PT ;  /* 0x0000ffff06047812 */ /* 0x001fe400078ec0ff */
[----:B------:R-:W-:-:S04]  /*b0430*/  LOP3.LUT R8, R29, 0xffff, RZ, 0xc0, !PT ;  /* 0x0000ffff1d087812 */ /* 0x000fc800078ec0ff */
[----:B-1----:R-:W-:Y:S02]  /*b0440*/  SHF.R.U32.HI R2, RZ, 0x8, R8 ;  /* 0x00000008ff027819 */ /* 0x002fe40000011608 */
[--C-:B------:R-:W-:Y:S02]  /*b0450*/  PRMT R8, R8, 0x3340, R4.reuse ;  /* 0x0000334008087816 */ /* 0x100fe40000000004 */
[----:B------:R-:W-:Y:S02]  /*b0460*/  SHF.R.U32.HI R4, RZ, 0x8, R4 ;  /* 0x00000008ff047819 */ /* 0x000fe40000011604 */
[----:B------:R-:W-:Y:S02]  /*b0470*/  LOP3.LUT R2, R2, 0xffff, RZ, 0xc0, !PT ;  /* 0x0000ffff02027812 */ /* 0x000fe400078ec0ff */
[----:B------:R-:W-:-:S04]  /*b0480*/  LOP3.LUT R4, R4, 0xffff, RZ, 0xc0, !PT ;  /* 0x0000ffff04047812 */ /* 0x000fc800078ec0ff */
[----:B------:R-:W-:Y:S02]  /*b0490*/  PRMT R4, R2, 0x3340, R4 ;  /* 0x0000334002047816 */ /* 0x000fe40000000004 */
[----:B--2---:R-:W-:Y:S02]  /*b04a0*/  LOP3.LUT R6, R27, 0xffff, RZ, 0xc0, !PT ;  /* 0x0000ffff1b067812 */ /* 0x004fe400078ec0ff */
[----:B------:R-:W2:Y:S02]  /*b04b0*/  LDL.LU R27, [R1+0x64] ;  /* 0x00006400011b7983 */ /* 0x000ea40000300800 */
[----:B------:R-:W-:Y:S02]  /*b04c0*/  PRMT R18, R6, 0x3340, R0 ;  /* 0x0000334006127816 */ /* 0x000fe40000000000 */
[----:B----4-:R-:W-:Y:S02]  /*b04d0*/  LOP3.LUT R2, R7, 0xffff, RZ, 0xc0, !PT ;  /* 0x0000ffff07027812 */ /* 0x010fe400078ec0ff */
[----:B------:R-:W-:-:S02]  /*b04e0*/  PRMT R18, R8, 0x5410, R18 ;  /* 0x0000541008127816 */ /* 0x000fc40000000012 */
[----:B---3--:R-:W-:Y:S02]  /*b04f0*/  LOP3.LUT R8, R28, 0xffff, RZ, 0xc0, !PT ;  /* 0x0000ffff1c087812 */ /* 0x008fe400078ec0ff */
[----:B------:R-:W-:Y:S01]  /*b0500*/  LOP3.LUT R7, R24, 0xffff, RZ, 0xc0, !PT ;  /* 0x0000ffff18077812 */ /* 0x000fe200078ec0ff */
[----:B------:R0:W-:Y:S04]  /*b0510*/  STL [R1+0xad8], R18 ;  /* 0x000ad81201007387 */ /* 0x0001e80000100800 */
[----:B------:R1:W-:Y:S01]  /*b0520*/  STL [R1+0x2b0], R4 ;  /* 0x0002b00401007387 */ /* 0x0003e20000100800 */
[----:B0-----:R-:W-:Y:S02]  /*b0530*/  PRMT R18, R2, 0x3340, R0 ;  /* 0x0000334002127816 */ /* 0x001fe40000000000 */
[----:B-1----:R-:W-:-:S04]  /*b0540*/  PRMT R4, R8, 0x3340, R7 ;  /* 0x0000334008047816 */ /* 0x002fc80000000007 */
[----:B------:R-:W-:Y:S02]  /*b0550*/  PRMT R20, R4, 0x5410, R18 ;  /* 0x0000541004147816 */ /* 0x000fe40000000012 */
[----:B------:R-:W-:Y:S02]  /*b0560*/  SHF.R.S32.HI R4, RZ, 0x1f, R22 ;  /* 0x0000001fff047819 */ /* 0x000fe40000011416 */
[----:B------:R-:W-:Y:S02]  /*b0570*/  IADD3 R18, P3, PT, R22, R9, RZ ;  /* 0x0000000916127210 */ /* 0x000fe40007f7e0ff */
[----:B------:R-:W-:Y:S02]  /*b0580*/  SHF.R.U32.HI R6, RZ, 0x8, R6 ;  /* 0x00000008ff067819 */ /* 0x000fe40000011606 */
[----:B------:R-:W-:Y:S01]  /*b0590*/  SHF.R.U32.HI R7, RZ, 0x8, R7 ;  /* 0x00000008ff077819 */ /* 0x000fe20000011607 */
[----:B------:R-:W-:Y:S01]  /*b05a0*/  IMAD.X R19, R4, 0x1, R10, P3 ;  /* 0x0000000104137824 */ /* 0x000fe200018e060a */
[----:B------:R-:W-:-:S02]  /*b05b0*/  SHF.R.U32.HI R8, RZ, 0x8, R8 ;  /* 0x00000008ff087819 */ /* 0x000fc40000011608 */
[----:B------:R-:W-:Y:S01]  /*b05c0*/  LOP3.LUT R6, R6, 0xffff, RZ, 0xc0, !PT ;  /* 0x0000ffff06067812 */ /* 0x000fe200078ec0ff */
[----:B------:R-:W-:Y:S04]  /*b05d0*/  STL [R1+0xad4], R20 ;  /* 0x000ad41401007387 */ /* 0x000fe80000100800 */
[----:B------:R0:W-:Y:S01]  /*b05e0*/  STL.64 [R1+0x350], R18 ;  /* 0x0003501201007387 */ /* 0x0001e20000100a00 */
[----:B------:R-:W-:-:S03]  /*b05f0*/  LOP3.LUT R8, R8, 0xffff, RZ, 0xc0, !PT ;  /* 0x0000ffff08087812 */ /* 0x000fc600078ec0ff */
[----:B------:R-:W3:Y:S01]  /*b0600*/  LDL.LU R29, [R1+0x3bc] ;  /* 0x0003bc00011d7983 */ /* 0x000ee20000300800 */
[----:B0-----:R-:W-:Y:S02]  /*b0610*/  LOP3.LUT R18, R7, 0xffff, RZ, 0xc0, !PT ;  /* 0x0000ffff07127812 */ /* 0x001fe400078ec0ff */
[----:B------:R-:W-:Y:S02]  /*b0620*/  PRMT R7, R6, 0x3340, R0 ;  /* 0x0000334006077816 */ /* 0x000fe40000000000 */
[----:B------:R-:W4:Y:S01]  /*b0630*/  LDL.LU R6, [R1+0x58] ;  /* 0x0000580001067983 */ /* 0x000f220000300800 */
[----:B------:R-:W-:-:S03]  /*b0640*/  PRMT R19, R8, 0x3340, R18 ;  /* 0x0000334008137816 */ /* 0x000fc60000000012 */
[----:B------:R0:W-:Y:S04]  /*b0650*/  STL [R1+0x48], R7 ;  /* 0x0000480701007387 */ /* 0x0001e80000100800 */
[----:B------:R-:W4:Y:S04]  /*b0660*/  LDL.LU R28, [R1+0x17c] ;  /* 0x00017c00011c7983 */ /* 0x000f280000300800 */
[----:B0-----:R-:W4:Y:S04]  /*b0670*/  LDL.LU R7, [R1+0x3b8] ;  /* 0x0003b80001077983 */ /* 0x001f280000300800 */
[----:B------:R-:W4:Y:S04]  /*b0680*/  LDL.LU R24, [R1+0x54] ;  /* 0x0000540001187983 */ /* 0x000f280000300800 */
[----:B------:R2:W-:Y:S02]  /*b0690*/  STL [R1+0x2b4], R19 ;  /* 0x0002b41301007387 */ /* 0x0005e40000100800 */
[----:B--2---:R-:W-:-:S02]  /*b06a0*/  LOP3.LUT R19, R27, 0xffff, RZ, 0xc0, !PT ;  /* 0x0000ffff1b137812 */ /* 0x004fc400078ec0ff */
[----:B------:R-:W2:Y:S01]  /*b06b0*/  LDL.LU R27, [R1+0xb8] ;  /* 0x0000b800011b7983 */ /* 0x000ea20000300800 */
[----:B------:R-:W-:Y:S02]  /*b06c0*/  LOP3.LUT R18, R23, 0xffff, RZ, 0xc0, !PT ;  /* 0x0000ffff17127812 */ /* 0x000fe400078ec0ff */
[----:B------:R-:W-:Y:S02]  /*b06d0*/  LOP3.LUT R8, R26, 0xffff, RZ, 0xc0, !PT ;  /* 0x0000ffff1a087812 */ /* 0x000fe400078ec0ff */
[--C-:B------:R-:W-:Y:S02]  /*b06e0*/  PRMT R20, R18, 0x3340, R19.reuse ;  /* 0x0000334012147816 */ /* 0x100fe40000000013 */
[----:B------:R-:W-:Y:S02]  /*b06f0*/  PRMT R21, R8, 0x3340, R0 ;  /* 0x0000334008157816 */ /* 0x000fe40000000000 */
[----:B------:R-:W-:Y:S02]  /*b0700*/  SHF.R.U32.HI R18, RZ, 0x8, R18 ;  /* 0x00000008ff127819 */ /* 0x000fe40000011612 */
[----:B------:R-:W-:-:S02]  /*b0710*/  SHF.R.U32.HI R19, RZ, 0x8, R19 ;  /* 0x00000008ff137819 */ /* 0x000fc40000011613 */
[----:B------:R-:W-:Y:S02]  /*b0720*/  PRMT R23, R20, 0x5410, R21 ;  /* 0x0000541014177816 */ /* 0x000fe40000000015 */
[----:B------:R-:W-:Y:S02]  /*b0730*/  IADD3 R20, P3, PT, R22, R11, RZ ;  /* 0x0000000b16147210 */ /* 0x000fe40007f7e0ff */
[----:B------:R-:W-:Y:S02]  /*b0740*/  LOP3.LUT R18, R18, 0xffff, RZ, 0xc0, !PT ;  /* 0x0000ffff12127812 */ /* 0x000fe400078ec0ff */
[----:B------:R-:W-:Y:S01]  /*b0750*/  LOP3.LUT R19, R19, 0xffff, RZ, 0xc0, !PT ;  /* 0x0000ffff13137812 */ /* 0x000fe200078ec0ff */
[----:B------:R-:W-:-:S03]  /*b0760*/  IMAD.X R21, R4, 0x1, R12, P3 ;  /* 0x0000000104157824 */ /* 0x000fc600018e060c */
[----:B------:R-:W-:Y:S01]  /*b0770*/  PRMT R18, R18, 0x3340, R19 ;  /* 0x0000334012127816 */ /* 0x000fe20000000013 */
[----:B------:R-:W-:Y:S01]  /*b0780*/  STL [R1+0xac0], R23 ;  /* 0x000ac01701007387 */ /* 0x000fe20000100800 */
[----:B------:R-:W-:-:S03]  /*b0790*/  SHF.R.U32.HI R8, RZ, 0x8, R8 ;  /* 0x00000008ff087819 */ /* 0x000fc60000011608 */
[----:B------:R-:W-:Y:S04]  /*b07a0*/  STL.64 [R1+0x358], R20 ;  /* 0x0003581401007387 */ /* 0x000fe80000100a00 */
[----:B------:R-:W2:Y:S04]  /*b07b0*/  LDL.LU R26, [R1+0x11b0] ;  /* 0x0011b000011a7983 */ /* 0x000ea80000300800 */
[----:B------:R0:W-:Y:S01]  /*b07c0*/  STL [R1+0x298], R18 ;  /* 0x0002981201007387 */ /* 0x0001e20000100800 */
[----:B------:R-:W-:-:S04]  /*b07d0*/  LOP3.LUT R8, R8, 0xffff, RZ, 0xc0, !PT ;  /* 0x0000ffff08087812 */ /* 0x000fc800078ec0ff */
[----:B------:R-:W-:Y:S02]  /*b07e0*/  PRMT R8, R8, 0x3340, R0 ;  /* 0x0000334008087816 */ /* 0x000fe40000000000 */
[----:B0-----:R-:W-:-:S03]  /*b07f0*/  IADD3 R18, P3, PT, R22, R13, RZ ;  /* 0x0000000d16127210 */ /* 0x001fc60007f7e0ff */
[----:B------:R-:W-:Y:S02]  /*b0800*/  STL [R1+0xac], R8 ;  /* 0x0000ac0801007387 */ /* 0x000fe40000100800 */
[----:B------:R-:W-:Y:S01]  /*b0810*/  IMAD.X R19, R4, 0x1, R14, P3 ;  /* 0x0000000104137824 */ /* 0x000fe200018e060e */
[----:B------:R-:W-:-:S04]  /*b0820*/  SHF.R.U32.HI R2, RZ, 0x8, R2 ;  /* 0x00000008ff027819 */ /* 0x000fc80000011602 */
[----:B------:R0:W-:Y:S01]  /*b0830*/  STL.64 [R1+0x370], R18 ;  /* 0x0003701201007387 */ /* 0x0001e20000100a00 */
[----:B------:R-:W-:Y:S02]  /*b0840*/  LOP3.LUT R2, R2, 0xffff, RZ, 0xc0, !PT ;  /* 0x0000ffff02027812 */ /* 0x000fe400078ec0ff */
[----:B---3--:R-:W-:Y:S02]  /*b0850*/  LOP3.LUT R20, R29, 0xffff, RZ, 0xc0, !PT ;  /* 0x0000ffff1d147812 */ /* 0x008fe400078ec0ff */
[----:B------:R-:W-:Y:S02]  /*b0860*/  PRMT R2, R2, 0x3340, R0 ;  /* 0x0000334002027816 */ /* 0x000fe40000000000 */
[----:B0-----:R-:W-:Y:S02]  /*b0870*/  IADD3 R18, P3, PT, R22, R15, RZ ;  /* 0x0000000f16127210 */ /* 0x001fe40007f7e0ff */
[----:B----4-:R-:W-:-:S03]  /*b0880*/  LOP3.LUT R6, R6, 0xffff, RZ, 0xc0, !PT ;  /* 0x0000ffff06067812 */ /* 0x010fc600078ec0ff */
[----:B------:R-:W-:Y:S01]  /*b0890*/  IMAD.X R19, R4, 0x1, R16, P3 ;  /* 0x0000000104137824 */ /* 0x000fe200018e0610 */
[----:B------:R-:W-:Y:S02]  /*b08a0*/  LOP3.LUT R8, R28, 0xffff, RZ, 0xc0, !PT ;  /* 0x0000ffff1c087812 */ /* 0x000fe400078ec0ff */
[----:B------:R-:W-:Y:S02]  /*b08b0*/  PRMT R22, R6, 0x3340, R0 ;  /* 0x0000334006167816 */ /* 0x000fe40000000000 */
[----:B------:R0:W-:Y:S04]  /*b08c0*/  STL.64 [R1+0x3a8], R18 ;  /* 0x0003a81201007387 */ /* 0x0001e80000100a00 */
[----:B------:R1:W-:Y:S01]  /*b08d0*/  STL [R1+0x84], R2 ;  /* 0x0000840201007387 */ /* 0x0003e20000100800 */
[----:B------:R-:W-:-:S02]  /*b08e0*/  LOP3.LUT R4, R7, 0xffff, RZ, 0xc0, !PT ;  /* 0x0000ffff07047812 */ /* 0x000fc400078ec0ff */
[----:B------:R-:W-:Y:S01]  /*b08f0*/  PRMT R21, R20, 0x3340, R8 ;  /* 0x0000334014157816 */ /* 0x000fe20000000008 */
[----:B0-----:R-:W3:Y:S04]  /*b0900*/  LDL.LU R19, [R1+0x2f8] ;  /* 0x0002f80001137983 */ /* 0x001ee80000300800 */
[----:B------:R-:W4:Y:S01]  /*b0910*/  LDL.LU R18, [R1+0x40] ;  /* 0x0000400001127983 */ /* 0x000f220000300800 */
[----:B-1----:R-:W-:-:S03]  /*b0920*/  LOP3.LUT R2, R24, 0xffff, RZ, 0xc0, !PT ;  /* 0x0000ffff18027812 */ /* 0x002fc600078ec0ff */
[----:B------:R-:W4:Y:S01]  /*b0930*/  LDL.LU R23, [R1+0x9c] ;  /* 0x00009c0001177983 */ /* 0x000f220000300800 */
[----:B------:R-:W-:Y:S02]  /*b0940*/  PRMT R24, R21, 0x5410, R22 ;  /* 0x0000541015187816 */ /* 0x000fe40000000016 */
[----:B------:R-:W-:-:S03]  /*b0950*/  PRMT R22, R2, 0x3340, R0 ;  /* 0x0000334002167816 */ /* 0x000fc60000000000 */
[----:B------:R-:W-:Y:S01]  /*b0960*/  STL [R1+0xab8], R24 ;  /* 0x000ab81801007387 */ /* 0x000fe20000100800 */
[----:B--2---:R-:W-:-:S04]  /*b0970*/  LOP3.LUT R7, R27, 0xffff, RZ, 0xc0, !PT ;  /* 0x0000ffff1b077812 */ /* 0x004fc800078ec0ff */
[----:B------:R-:W-:-:S04]  /*b0980*/  PRMT R21, R4, 0x3340, R7 ;  /* 0x0000334004157816 */ /* 0x000fc80000000007 */
[----:B------:R-:W-:-:S05]  /*b0990*/  PRMT R21, R21, 0x5410, R22 ;  /* 0x0000541015157816 */ /* 0x000fca0000000016 */
[----:B------:R0:W-:Y:S02]  /*b09a0*/  STL [R1+0xabc], R21 ;  /* 0x000abc1501007387 */ /* 0x0001e40000100800 */
[----:B0-----:R-:W-:Y:S02]  /*b09b0*/  SHF.R.U32.HI R21, RZ, 0x8, R8 ;  /* 0x00000008ff157819 */ /* 0x001fe40000011608 */
[----:B------:R-:W-:Y:S02]  /*b09c0*/  SHF.R.U32.HI R8, RZ, 0x8, R7 ;  /* 0x00000008ff087819 */ /* 0x000fe40000011607 */
[----:B------:R-:W2:Y:S04]  /*b09d0*/  LDL.LU R7, [R1+0x2f4] ;  /* 0x0002f40001077983 */ /* 0x000ea80000300800 */
[----:B------:R-:W2:Y:S01]  /*b09e0*/  LDL.LU R24, [R1+0xb4] ;  /* 0x0000b40001187983 */ /* 0x000ea20000300800 */
[----:B------:R-:W-:-:S02]  /*b09f0*/  SHF.R.U32.HI R20, RZ, 0x8, R20 ;  /* 0x00000008ff147819 */ /* 0x000fc40000011614 */
[----:B------:R-:W-:Y:S02]  /*b0a00*/  LOP3.LUT R21, R21, 0xffff, RZ, 0xc0, !PT ;  /* 0x0000ffff15157812 */ /* 0x000fe400078ec0ff */
[----:B------:R-:W-:Y:S02]  /*b0a10*/  SHF.R.U32.HI R4, RZ, 0x8, R4 ;  /* 0x00000008ff047819 */ /* 0x000fe40000011604 */
[----:B------:R-:W-:Y:S02]  /*b0a20*/  LOP3.LUT R8, R8, 0xffff, RZ, 0xc0, !PT ;  /* 0x0000ffff08087812 */ /* 0x000fe400078ec0ff */
[----:B------:R-:W-:Y:S01]  /*b0a30*/  LOP3.LUT R20, R20, 0xffff, RZ, 0xc0, !PT ;  /* 0x0000ffff14147812 */ /* 0x000fe200078ec0ff */
[----:B------:R-:W2:Y:S01]  /*b0a40*/  LDL.LU R22, [R1+0x3c] ;  /* 0x00003c0001167983 */ /* 0x000ea20000300800 */
[----:B------:R-:W-:Y:S02]  /*b0a50*/  LOP3.LUT R4, R4, 0xffff, RZ, 0xc0, !PT ;  /* 0x0000ffff04047812 */ /* 0x000fe400078ec0ff */
[----:B------:R-:W-:-:S02]  /*b0a60*/  PRMT R20, R20, 0x3340, R21 ;  /* 0x0000334014147816 */ /* 0x000fc40000000015 */
[----:B------:R-:W-:Y:S02]  /*b0a70*/  SHF.R.U32.HI R2, RZ, 0x8, R2 ;  /* 0x00000008ff027819 */ /* 0x000fe40000011602 */
[----:B------:R-:W-:Y:S02]  /*b0a80*/  PRMT R4, R4, 0x3340, R8 ;  /* 0x0000334004047816 */ /* 0x000fe40000000008 */
[----:B------:R-:W-:Y:S01]  /*b0a90*/  SHF.R.S32.HI R8, RZ, 0x1f, R26 ;  /* 0x0000001fff087819 */ /* 0x000fe2000001141a */
[----:B------:R0:W-:Y:S01]  /*b0aa0*/  STL [R1+0x290], R20 ;  /* 0x0002901401007387 */ /* 0x0001e20000100800 */
[----:B------:R-:W-:Y:S02]  /*b0ab0*/  LOP3.LUT R2, R2, 0xffff, RZ, 0xc0, !PT ;  /* 0x0000ffff02027812 */ /* 0x000fe400078ec0ff */
[----:B0-----:R-:W-:Y:S02]  /*b0ac0*/  IADD3 R20, P3, PT, R26, R9, RZ ;  /* 0x000000091a147210 */ /* 0x001fe40007f7e0ff */
[----:B------:R-:W-:-:S03]  /*b0ad0*/  PRMT R2, R2, 0x3340, R0 ;  /* 0x0000334002027816 */ /* 0x000fc60000000000 */
[----:B------:R-:W-:Y:S01]  /*b0ae0*/  IMAD.X R21, R8, 0x1, R10, P3 ;  /* 0x0000000108157824 */ /* 0x000fe200018e060a */
[----:B------:R-:W-:Y:S04]  /*b0af0*/  STL [R1+0x284], R4 ;  /* 0x0002840401007387 */ /* 0x000fe80000100800 */
[----:B------:R-:W-:Y:S04]  /*b0b00*/  STL.64 [R1+0x3a0], R20 ;  /* 0x0003a01401007387 */ /* 0x000fe80000100a00 */
[----:B------:R-:W2:Y:S04]  /*b0b10*/  LDL.LU R29, [R1+0x2d8] ;  /* 0x0002d800011d7983 */ /* 0x000ea80000300800 */
[----:B------:R-:W2:Y:S04]  /*b0b20*/  LDL.LU R28, [R1+0x2c] ;  /* 0x00002c00011c7983 */ /* 0x000ea80000300800 */
[----:B------:R3:W-:Y:S04]  /*b0b30*/  STL [R1+0xa8], R2 ;  /* 0x0000a80201007387 */ /* 0x0007e80000100800 */
[----:B------:R-:W2:Y:S01]  /*b0b40*/  LDL.LU R27, [R1+0x98] ;  /* 0x00009800011b7983 */ /* 0x000ea20000300800 */
[----:B------:R-:W-:-:S02]  /*b0b50*/  SHF.R.U32.HI R6, RZ, 0x8, R6 ;  /* 0x00000008ff067819 */ /* 0x000fc40000011606 */
[----:B---3--:R-:W-:Y:S02]  /*b0b60*/  LOP3.LUT R2, R19, 0xffff, RZ, 0xc0, !PT ;  /* 0x0000ffff13027812 */ /* 0x008fe400078ec0ff */
[----:B----4-:R-:W-:Y:S02]  /*b0b70*/  LOP3.LUT R4, R23, 0xffff, RZ, 0xc0, !PT ;  /* 0x0000ffff17047812 */ /* 0x010fe400078ec0ff */
[----:B------:R-:W-:Y:S02]  /*b0b80*/  LOP3.LUT R19, R18, 0xffff, RZ, 0xc0, !PT ;  /* 0x0000ffff12137812 */ /* 0x000fe400078ec0ff */
[----:B------:R-:W-:Y:S02]  /*b0b90*/  PRMT R18, R2, 0x3340, R4 ;  /* 0x0000334002127816 */ /* 0x000fe40000000004 */
[----:B------:R-:W-:Y:S02]  /*b0ba0*/  SHF.R.U32.HI R2, RZ, 0x8, R2 ;  /* 0x00000008ff027819 */ /* 0x000fe40000011602 */
[----:B------:R-:W-:-:S02]  /*b0bb0*/  SHF.R.U32.HI R4, RZ, 0x8, R4 ;  /* 0x00000008ff047819 */ /* 0x000fc40000011604 */
[----:B------:R-:W-:Y:S02]  /*b0bc0*/  PRMT R20, R19, 0x3340, R0 ;  /* 0x0000334013147816 */ /* 0x000fe40000000000 */
[----:B------:R-:W-:Y:S02]  /*b0bd0*/  LOP3.LUT R6, R6, 0xffff, RZ, 0xc0, !PT ;  /* 0x0000ffff06067812 */ /* 0x000fe400078ec0ff */
[----:B------:R-:W-:Y:S02]  /*b0be0*/  LOP3.LUT R2, R2, 0xffff, RZ, 0xc0, !PT ;  /* 0x0000ffff02027812 */ /* 0x000fe400078ec0ff */
[----:B------:R-:W-:Y:S02]  /*b0bf0*/  LOP3.LUT R4, R4, 0xffff, RZ, 0xc0, !PT ;  /* 0x0000ffff04047812 */ /* 0x000fe400078ec0ff */
[----:B------:R-:W-:Y:S02]  /*b0c00*/  PRMT R18, R18, 0x5410, R20 ;  /* 0x0000541012127816 */ /* 0x000fe40000000014 */
[----:B------:R-:W-:-:S02]  /*b0c10*/  PRMT R6, R6, 0x3340, R0 ;  /* 0x0000334006067816 */ /* 0x000fc40000000000 */
[----:B------:R-:W-:Y:S01]  /*b0c20*/  PRMT R2, R2, 0x3340, R4 ;  /* 0x0000334002027816 */ /* 0x000fe20000000004 */
[----:B------:R-:W-:Y:S04]  /*b0c30*/  STL [R1+0xab4], R18 ;  /* 0x000ab41201007387 */ /* 0x000fe80000100800 */
[----:B------:R0:W-:Y:S04]  /*b0c40*/  STL [R1+0x9c], R6 ;  /* 0x00009c0601007387 */ /* 0x0001e80000100800 */
[----:B------:R1:W-:Y:S01]  /*b0c50*/  STL [R1+0x294], R2 ;  /* 0x0002940201007387 */ /* 0x0003e20000100800 */
[----:B--2---:R-:W-:-:S03]  /*b0c60*/  LOP3.LUT R4, R7, 0xffff, RZ, 0xc0, !PT ;  /* 0x0000ffff07047812 */ /* 0x004fc600078ec0ff */
[----:B------:R-:W2:Y:S04]  /*b0c70*/  LDL.LU R7, [R1+0x2dc] ;  /* 0x0002dc0001077983 */ /* 0x000ea80000300800 */
[----:B0-----:R-:W3:Y:S01]  /*b0c80*/  LDL.LU R6, [R1+0x30] ;  /* 0x0000300001067983 */ /* 0x001ee20000300800 */
[----:B------:R-:W-:-:S03]  /*b0c90*/  LOP3.LUT R18, R24, 0xffff, RZ, 0xc0, !PT ;  /* 0x0000ffff18127812 */ /* 0x000fc600078ec0ff */
[----:B------:R0:W-:Y:S04]  /*b0ca0*/  STL [R1+0xbc8], R4 ;  /* 0x000bc80401007387 */ /* 0x0001e80000100800 */
[----:B------:R-:W4:Y:S01]  /*b0cb0*/  LDL.LU R24, [R1+0xb0] ;  /* 0x0000b00001187983 */ /* 0x000f220000300800 */
[----:B-1----:R-:W-:-:S03]  /*b0cc0*/  LOP3.LUT R2, R22, 0xffff, RZ, 0xc0, !PT ;  /* 0x0000ffff16027812 */ /* 0x002fc600078ec0ff */
[----:B------:R1:W-:Y:S04]  /*b0cd0*/  STL [R1+0xbc4], R18 ;  /* 0x000bc41201007387 */ /* 0x0003e80000100800 */
[----:B------:R1:W-:Y:S01]  /*b0ce0*/  STL [R1+0xbbc], R2 ;  /* 0x000bbc0201007387 */ /* 0x0003e20000100800 */
[----:B0-----:R-:W-:Y:S02]  /*b0cf0*/  SHF.R.U32.HI R4, RZ, 0x8, R4 ;  /* 0x00000008ff047819 */ /* 0x001fe40000011604 */
[----:B-1----:R-:W-:Y:S02]  /*b0d00*/  SHF.R.U32.HI R18, RZ, 0x8, R18 ;  /* 0x00000008ff127819 */ /* 0x002fe40000011612 */
[----:B------:R-:W-:Y:S02]  /*b0d10*/  LOP3.LUT R4, R4, 0xffff, RZ, 0xc0, !PT ;  /* 0x0000ffff04047812 */ /* 0x000fe400078ec0ff */
[----:B------:R-:W-:-:S02]  /*b0d20*/  SHF.R.U32.HI R2, RZ, 0x8, R2 ;  /* 0x00000008ff027819 */ /* 0x000fc40000011602 */
[----:B------:R-:W-:Y:S02]  /*b0d30*/  LOP3.LUT R18, R18, 0xffff, RZ, 0xc0, !PT ;  /* 0x0000ffff12127812 */ /* 0x000fe400078ec0ff */
[----:B------:R-:W-:Y:S02]  /*b0d40*/  LOP3.LUT R2, R2, 0xffff, RZ, 0xc0, !PT ;  /* 0x0000ffff02027812 */ /* 0x000fe400078ec0ff */
[----:B------:R-:W-:Y:S02]  /*b0d50*/  PRMT R20, R4, 0x3340, R18 ;  /* 0x0000334004147816 */ /* 0x000fe40000000012 */
[----:B------:R-:W-:-:S03]  /*b0d60*/  PRMT R18, R2, 0x3340, R0 ;  /* 0x0000334002127816 */ /* 0x000fc60000000000 */
[----:B------:R-:W-:Y:S04]  /*b0d70*/  STL [R1+0x280], R20 ;  /* 0x0002801401007387 */ /* 0x000fe80000100800 */
[----:B------:R0:W-:Y:S01]  /*b0d80*/  STL [R1+0xb8], R18 ;  /* 0x0000b81201007387 */ /* 0x0001e20000100800 */
[----:B------:R-:W-:Y:S02]  /*b0d90*/  LOP3.LUT R4, R29, 0xffff, RZ, 0xc0, !PT ;  /* 0x0000ffff1d047812 */ /* 0x000fe400078ec0ff */
[----:B------:R-:W-:Y:S02]  /*b0da0*/  LOP3.LUT R2, R28, 0xffff, RZ, 0xc0, !PT ;  /* 0x0000ffff1c027812 */ /* 0x000fe400078ec0ff */
[----:B0-----:R-:W-:Y:S02]  /*b0db0*/  LOP3.LUT R18, R27, 0xffff, RZ, 0xc0, !PT ;  /* 0x0000ffff1b127812 */ /* 0x001fe400078ec0ff */
[----:B------:R-:W-:-:S02]  /*b0dc0*/  PRMT R21, R2, 0x3340, R0 ;  /* 0x0000334002157816 */ /* 0x000fc40000000000 */
[----:B------:R-:W-:Y:S02]  /*b0dd0*/  PRMT R20, R4, 0x3340, R18 ;  /* 0x0000334004147816 */ /* 0x000fe40000000012 */
[----:B------:R-:W-:Y:S02]  /*b0de0*/  SHF.R.U32.HI R19, RZ, 0x8, R19 ;  /* 0x00000008ff137819 */ /* 0x000fe40000011613 */
[----:B------:R-:W-:Y:S02]  /*b0df0*/  PRMT R22, R20, 0x5410, R21 ;  /* 0x0000541014167816 */ /* 0x000fe40000000015 */
[----:B------:R-:W-:Y:S02]  /*b0e00*/  IADD3 R20, P3, PT, R26, R11, RZ ;  /* 0x0000000b1a147210 */ /* 0x000fe40007f7e0ff */
[----:B------:R-:W-:Y:S02]  /*b0e10*/  SHF.R.U32.HI R4, RZ, 0x8, R4 ;  /* 0x00000008ff047819 */ /* 0x000fe40000011604 */
[----:B------:R-:W-:-:S02]  /*b0e20*/  SHF.R.U32.HI R18, RZ, 0x8, R18 ;  /* 0x00000008ff127819 */ /* 0x000fc40000011612 */
[----:B------:R-:W-:Y:S01]  /*b0e30*/  LOP3.LUT R19, R19, 0xffff, RZ, 0xc0, !PT ;  /* 0x0000ffff13137812 */ /* 0x000fe200078ec0ff */
[----:B------:R-:W-:Y:S01]  /*b0e40*/  IMAD.X R21, R8, 0x1, R12, P3 ;  /* 0x0000000108157824 */ /* 0x000fe200018e060c */
[----:B------:R-:W-:Y:S02]  /*b0e50*/  LOP3.LUT R4, R4, 0xffff, RZ, 0xc0, !PT ;  /* 0x0000ffff04047812 */ /* 0x000fe400078ec0ff */
[----:B------:R-:W-:Y:S01]  /*b0e60*/  LOP3.LUT R18, R18, 0xffff, RZ, 0xc0, !PT ;  /* 0x0000ffff12127812 */ /* 0x000fe200078ec0ff */
[----:B------:R0:W-:Y:S01]  /*b0e70*/  STL [R1+0x2c0], R22 ;  /* 0x0002c01601007387 */ /* 0x0001e20000100800 */
[----:B------:R-:W-:-:S03]  /*b0e80*/  PRMT R19, R19, 0x3340, R0 ;  /* 0x0000334013137816 */ /* 0x000fc60000000000 */
[----:B------:R-:W-:Y:S01]  /*b0e90*/  STL.64 [R1+0x3b8], R20 ;  /* 0x0003b81401007387 */ /* 0x000fe20000100a00 */
[----:B------:R-:W-:-:S03]  /*b0ea0*/  PRMT R18, R4, 0x3340, R18 ;  /* 0x0000334004127816 */ /* 0x000fc60000000012 */
[----:B0-----:R-:W4:Y:S04]  /*b0eb0*/  LDL.LU R22, [R1+0x21c] ;  /* 0x00021c0001167983 */ /* 0x001f280000300800 */
[----:B------:R-:W4:Y:S04]  /*b0ec0*/  LDL.LU R27, [R1+0x11b4] ;  /* 0x0011b400011b7983 */ /* 0x000f280000300800 */
[----:B------:R-:W4:Y:S04]  /*b0ed0*/  LDL.LU R29, [R1+0x7c] ;  /* 0x00007c00011d7983 */ /* 0x000f280000300800 */
[----:B------:R0:W-:Y:S04]  /*b0ee0*/  STL [R1+0xb4], R19 ;  /* 0x0000b41301007387 */ /* 0x0001e80000100800 */
[----:B------:R1:W-:Y:S01]  /*b0ef0*/  STL [R1+0x288], R18 ;  /* 0x0002881201007387 */ /* 0x0003e20000100800 */
[----:B--2---:R-:W-:-:S02]  /*b0f00*/  LOP3.LUT R7, R7, 0xffff, RZ, 0xc0, !PT ;  /* 0x0000ffff07077812 */ /* 0x004fc400078ec0ff */
[----:B---3--:R-:W-:Y:S02]  /*b0f10*/  LOP3.LUT R4, R6, 0xffff, RZ, 0xc0, !PT ;  /* 0x0000ffff06047812 */ /* 0x008fe400078ec0ff */
[----:B----4-:R-:W-:Y:S02]  /*b0f20*/  LOP3.LUT R6, R24, 0xffff, RZ, 0xc0, !PT ;  /* 0x0000ffff18067812 */ /* 0x010fe400078ec0ff */
[----:B0-----:R-:W-:Y:S02]  /*b0f30*/  PRMT R19, R4, 0x3340, R0 ;  /* 0x0000334004137816 */ /* 0x001fe40000000000 */
[----:B-1----:R-:W-:-:S04]  /*b0f40*/  PRMT R18, R7, 0x3340, R6 ;  /* 0x0000334007127816 */ /* 0x002fc80000000006 */
[----:B------:R-:W-:Y:S02]  /*b0f50*/  PRMT R20, R18, 0x5410, R19 ;  /* 0x0000541012147816 */ /* 0x000fe40000000013 */
[----:B------:R-:W-:-:S05]  /*b0f60*/  IADD3 R18, P3, PT, R26, R13, RZ ;  /* 0x0000000d1a127210 */ /* 0x000fca0007f7e0ff */
[----:B------:R-:W-:Y:S01]  /*b0f70*/  IMAD.X R19, R8, 0x1, R14, P3 ;  /* 0x0000000108137824 */ /* 0x000fe200018e060e */
[----:B------:R-:W-:Y:S04]  /*b0f80*/  STL [R1+0x2c4], R20 ;  /* 0x0002c41401007387 */ /* 0x000fe80000100800 */
[----:B------:R0:W-:Y:S01]  /*b0f90*/  STL.64 [R1+0x438], R18 ;  /* 0x0004381201007387 */ /* 0x0001e20000100a00 */
[----:B------:R-:W-:Y:S02]  /*b0fa0*/  SHF.R.U32.HI R7, RZ, 0x8, R7 ;  /* 0x00000008ff077819 */ /* 0x000fe40000011607 */
[----:B0-----:R-:W-:-:S05]  /*b0fb0*/  IADD3 R18, P3, PT, R26, R15, RZ ;  /* 0x0000000f1a127210 */ /* 0x001fca0007f7e0ff */
[----:B------:R-:W-:Y:S01]  /*b0fc0*/  IMAD.X R19, R8, 0x1, R16, P3 ;  /* 0x0000000108137824 */ /* 0x000fe200018e0610 */
[----:B------:R-:W-:-:S04]  /*b0fd0*/  LOP3.LUT R8, R7, 0xffff, RZ, 0xc0, !PT ;  /* 0x0000ffff07087812 */ /* 0x000fc800078ec0ff */
[----:B------:R0:W-:Y:S02]  /*b0fe0*/  STL.64 [R1+0x430], R18 ;  /* 0x0004301201007387 */ /* 0x0001e40000100a00 */
[----:B0-----:R-:W-:Y:S02]  /*b0ff0*/  SHF.R.U32.HI R18, RZ, 0x8, R6 ;  /* 0x00000008ff127819 */ /* 0x001fe40000011606 */
[----:B------:R-:W2:Y:S04]  /*b1000*/  LDL.LU R6, [R1+0x228] ;  /* 0x0002280001067983 */ /* 0x000ea80000300800 */
[----:B------:R-:W3:Y:S04]  /*b1010*/  LDL.LU R28, [R1+0x90] ;  /* 0x00009000011c7983 */ /* 0x000ee80000300800 */
[----:B------:R-:W4:Y:S04]  /*b1020*/  LDL.LU R7, [R1+0x4a4] ;  /* 0x0004a40001077983 */ /* 0x000f280000300800 */
[----:B------:R-:W4:Y:S04]  /*b1030*/  LDL.LU R24, [R1+0x68] ;  /* 0x0000680001187983 */ /* 0x000f280000300800 */
[----:B------:R-:W4:Y:S01]  /*b1040*/  LDL.LU R26, [R1+0x1d8] ;  /* 0x0001d800011a7983 */ /* 0x000f220000300800 */
[----:B------:R-:W-:-:S02]  /*b1050*/  SHF.R.U32.HI R4, RZ, 0x8, R4 ;  /* 0x00000008ff047819 */ /* 0x000fc40000011604 */
[----:B------:R-:W-:Y:S02]  /*b1060*/  LOP3.LUT R18, R18, 0xffff, RZ, 0xc0, !PT ;  /* 0x0000ffff12127812 */ /* 0x000fe400078ec0ff */
[----:B------:R-:W-:Y:S02]  /*b1070*/  SHF.R.U32.HI R2, RZ, 0x8, R2 ;  /* 0x00000008ff027819 */ /* 0x000fe40000011602 */
[----:B------:R-:W-:Y:S02]  /*b1080*/  LOP3.LUT R4, R4, 0xffff, RZ, 0xc0, !PT ;  /* 0x0000ffff04047812 */ /* 0x000fe400078ec0ff */
[----:B------:R-:W-:Y:S02]  /*b1090*/  PRMT R8, R8, 0x3340, R18 ;  /* 0x0000334008087816 */ /* 0x000fe40000000012 */
[----:B------:R-:W-:Y:S02]  /*b10a0*/  LOP3.LUT R2, R2, 0xffff, RZ, 0xc0, !PT ;  /* 0x0000ffff02027812 */ /* 0x000fe400078ec0ff */
[--C-:B------:R-:W-:Y:S01]  /*b10b0*/  PRMT R18, R4, 0x3340, R0.reuse ;  /* 0x0000334004127816 */ /* 0x100fe20000000000 */
[----:B------:R0:W-:Y:S01]  /*b10c0*/  STL [R1+0x258], R8 ;  /* 0x0002580801007387 */ /* 0x0001e20000100800 */
[----:B------:R-:W-:-:S03]  /*b10d0*/  PRMT R4, R2, 0x3340, R0 ;  /* 0x0000334002047816 */ /* 0x000fc60000000000 */
[----:B------:R1:W-:Y:S01]  /*b10e0*/  STL [R1+0x98], R18 ;  /* 0x0000981201007387 */ /* 0x0003e20000100800 */
[----:B------:R-:W-:-:S03]  /*b10f0*/  LOP3.LUT R2, R17, 0xffff, RZ, 0xc0, !PT ;  /* 0x0000ffff11027812 */ /* 0x000fc600078ec0ff */
[----:B------:R1:W-:Y:S01]  /*b1100*/  STL [R1+0xb0], R4 ;  /* 0x0000b00401007387 */ /* 0x0003e20000100800 */
[----:B0-----:R-:W-:Y:S02]  /*b1110*/  LOP3.LUT R8, R22, 0xffff, RZ, 0xc0, !PT ;  /* 0x0000ffff16087812 */ /* 0x001fe400078ec0ff */
[----:B-1----:R-:W-:Y:S02]  /*b1120*/  LOP3.LUT R18, R29, 0xffff, RZ, 0xc0, !PT ;  /* 0x0000ffff1d127812 */ /* 0x002fe400078ec0ff */
[----:B------:R-:W-:Y:S02]  /*b1130*/  PRMT R19, R2, 0x3340, R0 ;  /* 0x0000334002137816 */ /* 0x000fe40000000000 */
[----:B------:R-:W-:Y:S01]  /*b1140*/  IADD3 R20, P3, PT, R27, R9, RZ ;  /* 0x000000091b147210 */ /* 0x000fe20007f7e0ff */
[----:B------:R-:W4:Y:S01]  /*b1150*/  LDL.LU R17, [R1+0x3780] ;  /* 0x0037800001117983 */ /* 0x000f220000300800 */
[----:B------:R-:W-:Y:S02]  /*b1160*/  PRMT R4, R8, 0x3340, R18 ;  /* 0x0000334008047816 */ /* 0x000fe40000000012 */
[----:B------:R-:W-:-:S02]  /*b1170*/  SHF.R.U32.HI R8, RZ, 0x8, R8 ;  /* 0x00000008ff087819 */ /* 0x000fc40000011608 */
[----:B------:R-:W-:Y:S02]  /*b1180*/  SHF.R.U32.HI R18, RZ, 0x8, R18 ;  /* 0x00000008ff127819 */ /* 0x000fe40000011612 */
[----:B------:R-:W-:Y:S02]  /*b1190*/  SHF.R.U32.HI R2, RZ, 0x8, R2 ;  /* 0x00000008ff027819 */ /* 0x000fe40000011602 */
[----:B------:R-:W-:Y:S02]  /*b11a0*/  PRMT R19, R4, 0x5410, R19 ;  /* 0x0000541004137816 */ /* 0x000fe40000000013 */
[----:B------:R-:W-:Y:S02]  /*b11b0*/  SHF.R.S32.HI R4, RZ, 0x1f, R27 ;  /* 0x0000001fff047819 */ /* 0x000fe4000001141b */
[----:B------:R-:W-:Y:S02]  /*b11c0*/  LOP3.LUT R8, R8, 0xffff, RZ, 0xc0, !PT ;  /* 0x0000ffff08087812 */ /* 0x000fe400078ec0ff */
[----:B------:R-:W-:-:S02]  /*b11d0*/  LOP3.LUT R18, R18, 0xffff, RZ, 0xc0, !PT ;  /* 0x0000ffff12127812 */ /* 0x000fc400078ec0ff */
[----:B------:R-:W-:Y:S01]  /*b11e0*/  LOP3.LUT R2, R2, 0xffff, RZ, 0xc0, !PT ;  /* 0x0000ffff02027812 */ /* 0x000fe200078ec0ff */
[----:B------:R-:W-:Y:S01]  /*b11f0*/  IMAD.X R21, R4, 0x1, R10, P3 ;  /* 0x0000000104157824 */ /* 0x000fe200018e060a */
[----:B------:R-:W-:Y:S02]  /*b1200*/  PRMT R18, R8, 0x3340, R18 ;  /* 0x0000334008127816 */ /* 0x000fe40000000012 */
[----:B------:R-:W-:Y:S01]  /*b1210*/  PRMT R8, R2, 0x3340, R0 ;  /* 0x0000334002087816 */ /* 0x000fe20000000000 */
[----:B------:R-:W-:Y:S04]  /*b1220*/  STL [R1+0xafc], R19 ;  /* 0x000afc1301007387 */ /* 0x000fe80000100800 */
[----:B------:R-:W-:Y:S04]  /*b1230*/  STL.64 [R1+0x3c8], R20 ;  /* 0x0003c81401007387 */ /* 0x000fe80000100a00 */
[----:B------:R3:W-:Y:S01]  /*b1240*/  STL [R1+0x25c], R18 ;  /* 0x00025c1201007387 */ /* 0x0007e20000100800 */
[----:B------:R-:W-:-:S03]  /*b1250*/  LOP3.LUT R2, R5, 0xffff, RZ, 0xc0, !PT ;  /* 0x0000ffff05027812 */ /* 0x000fc600078ec0ff */
[----:B------:R0:W-:Y:S04]  /*b1260*/  STL [R1+0xa4], R8 ;  /* 0x0000a40801007387 */ /* 0x0001e80000100800 */
[----:B------:R-:W4:Y:S01]  /*b1270*/  LDL.LU R5, [R1+0x377c] ;  /* 0x00377c0001057983 */ /* 0x000f220000300800 */
[----:B------:R-:W-:Y:S02]  /*b1280*/  PRMT R22, R2, 0x3340, R0 ;  /* 0x0000334002167816 */ /* 0x000fe40000000000 */
[----:B--2---:R-:W-:Y:S02]  /*b1290*/  LOP3.LUT R6, R6, 0xffff, RZ, 0xc0, !PT ;  /* 0x0000ffff06067812 */ /* 0x004fe400078ec0ff */
[----:B---3--:R-:W-:Y:S02]  /*b12a0*/  LOP3.LUT R18, R28, 0xffff, RZ, 0xc0, !PT ;  /* 0x0000ffff1c127812 */ /* 0x008fe400078ec0ff */
[----:B----4-:R-:W-:-:S02]  /*b12b0*/  LOP3.LUT R19, R7, 0xffff, RZ, 0xc0, !PT ;  /* 0x0000ffff07137812 */ /* 0x010fc400078ec0ff */
[----:B0-----:R-:W-:Y:S01]  /*b12c0*/  LOP3.LUT R8, R24, 0xffff, RZ, 0xc0, !PT ;  /* 0x0000ffff18087812 */ /* 0x001fe200078ec0ff */
[----:B------:R-:W2:Y:S01]  /*b12d0*/  LDL.LU R7, [R1+0x4bc] ;  /* 0x0004bc0001077983 */ /* 0x000ea20000300800 */
[----:B------:R-:W-:Y:S02]  /*b12e0*/  PRMT R21, R6, 0x3340, R18 ;  /* 0x0000334006157816 */ /* 0x000fe40000000012 */
[----:B------:R-:W-:Y:S01]  /*b12f0*/  LOP3.LUT R20, R26, 0xffff, RZ, 0xc0, !PT ;  /* 0x0000ffff1a147812 */ /* 0x000fe200078ec0ff */
[----:B------:R-:W3:Y:S04]  /*b1300*/  LDL.LU R24, [R1+0x74] ;  /* 0x0000740001187983 */ /* 0x000ee80000300800 */
[----:B------:R-:W4:Y:S01]  /*b1310*/  LDL.LU R26, [R1+0x1e4] ;  /* 0x0001e400011a7983 */ /* 0x000f220000300800 */
[----:B------:R-:W-:-:S02]  /*b1320*/  PRMT R23, R21, 0x5410, R22 ;  /* 0x0000541015177816 */ /* 0x000fc40000000016 */
[----:B------:R-:W-:Y:S02]  /*b1330*/  PRMT R22, R8, 0x3340, R0 ;  /* 0x0000334008167816 */ /* 0x000fe40000000000 */
[----:B------:R-:W-:Y:S02]  /*b1340*/  PRMT R21, R19, 0x3340, R20 ;  /* 0x0000334013157816 */ /* 0x000fe40000000014 */
[----:B------:R-:W-:Y:S02]  /*b1350*/  SHF.R.U32.HI R6, RZ, 0x8, R6 ;  /* 0x00000008ff067819 */ /* 0x000fe40000011606 */
[----:B------:R-:W-:Y:S02]  /*b1360*/  SHF.R.U32.HI R18, RZ, 0x8, R18 ;  /* 0x00000008ff127819 */ /* 0x000fe40000011612 */
[----:B------:R-:W-:Y:S02]  /*b1370*/  SHF.R.U32.HI R19, RZ, 0x8, R19 ;  /* 0x00000008ff137819 */ /* 0x000fe40000011613 */
[----:B------:R-:W-:-:S02]  /*b1380*/  PRMT R21, R21, 0x5410, R22 ;  /* 0x0000541015157816 */ /* 0x000fc40000000016 */
[----:B------:R-:W-:Y:S02]  /*b1390*/  IADD3 R22, P3, PT, R27, R11, RZ ;  /* 0x0000000b1b167210 */ /* 0x000fe40007f7e0ff */
[----:B------:R-:W-:Y:S02]  /*b13a0*/  SHF.R.U32.HI R20, RZ, 0x8, R20 ;  /* 0x00000008ff147819 */ /* 0x000fe40000011614 */
[----:B------:R-:W-:Y:S02]  /*b13b0*/  LOP3.LUT R6, R6, 0xffff, RZ, 0xc0, !PT ;  /* 0x0000ffff06067812 */ /* 0x000fe400078ec0ff */
[----:B------:R-:W-:Y:S01]  /*b13c0*/  LOP3.LUT R18, R18, 0xffff, RZ, 0xc0, !PT ;  /* 0x0000ffff12127812 */ /* 0x000fe200078ec0ff */
[----:B------:R0:W-:Y:S04]  /*b13d0*/  STL [R1+0xaf8], R23 ;  /* 0x000af81701007387 */ /* 0x0001e80000100800 */
[----:B------:R-:W-:Y:S01]  /*b13e0*/  STL [R1+0xaf4], R21 ;  /* 0x000af41501007387 */ /* 0x000fe20000100800 */
[----:B------:R-:W-:-:S02]  /*b13f0*/  LOP3.LUT R19, R19, 0xffff, RZ, 0xc0, !PT ;  /* 0x0000ffff13137812 */ /* 0x000fc400078ec0ff */
[----:B------:R-:W-:Y:S01]  /*b1400*/  LOP3.LUT R20, R20, 0xffff, RZ, 0xc0, !PT ;  /* 0x0000ffff14147812 */ /* 0x000fe200078ec0ff */
[----:B------:R-:W4:Y:S01]  /*b1410*/  LDL.LU R28, [R1+0x11b8] ;  /* 0x0011b800011c7983 */ /* 0x000f220000300800 */
[----:B------:R-:W-:Y:S02]  /*b1420*/  PRMT R6, R6, 0x3340, R18 ;  /* 0x0000334006067816 */ /* 0x000fe40000000012 */
[----:B------:R-:W-:Y:S01]  /*b1430*/  PRMT R20, R19, 0x3340, R20 ;  /* 0x0000334013147816 */ /* 0x000fe20000000014 */
[----:B0-----:R-:W-:Y:S01]  /*b1440*/  IMAD.X R23, R4, 0x1, R12, P3 ;  /* 0x0000000104177824 */ /* 0x001fe200018e060c */
[----:B------:R-:W-:-:S04]  /*b1450*/  IADD3 R18, P3, PT, R27, R13, RZ ;  /* 0x0000000d1b127210 */ /* 0x000fc80007f7e0ff */
[----:B------:R0:W-:Y:S01]  /*b1460*/  STL.64 [R1+0x440], R22 ;  /* 0x0004401601007387 */ /* 0x0001e20000100a00 */
[----:B------:R-:W-:-:S03]  /*b1470*/  IMAD.X R19, R4, 0x1, R14, P3 ;  /* 0x0000000104137824 */ /* 0x000fc600018e060e */
[----:B------:R-:W-:Y:S04]  /*b1480*/  STL [R1+0x254], R20 ;  /* 0x0002541401007387 */ /* 0x000fe80000100800 */
[----:B------:R1:W-:Y:S04]  /*b1490*/  STL [R1+0x250], R6 ;  /* 0x0002500601007387 */ /* 0x0003e80000100800 */
[----:B0-----:R-:W4:Y:S04]  /*b14a0*/  LDL.LU R22, [R1+0x30c] ;  /* 0x00030c0001167983 */ /* 0x001f280000300800 */
[----:B------:R0:W-:Y:S04]  /*b14b0*/  STL.64 [R1+0x458], R18 ;  /* 0x0004581201007387 */ /* 0x0001e80000100a00 */
[----:B------:R-:W4:Y:S04]  /*b14c0*/  LDL.LU R29, [R1+0x144] ;  /* 0x00014400011d7983 */ /* 0x000f280000300800 */
[----:B-1----:R-:W4:Y:S01]  /*b14d0*/  LDL.LU R6, [R1+0x4a0] ;  /* 0x0004a00001067983 */ /* 0x002f220000300800 */
[----:B0-----:R-:W-:-:S03]  /*b14e0*/  IADD3 R18, P3, PT, R27, R15, RZ ;  /* 0x0000000f1b127210 */ /* 0x001fc60007f7e0ff */
[----:B------:R-:W4:Y:S01]  /*b14f0*/  LDL.LU R27, [R1+0x198] ;  /* 0x00019800011b7983 */ /* 0x000f220000300800 */
[----:B------:R-:W-:Y:S01]  /*b1500*/  SHF.R.U32.HI R2, RZ, 0x8, R2 ;  /* 0x00000008ff027819 */ /* 0x000fe20000011602 */
[----:B------:R-:W-:-:S03]  /*b1510*/  IMAD.X R19, R4, 0x1, R16, P3 ;  /* 0x0000000104137824 */ /* 0x000fc600018e0610 */
[----:B------:R-:W-:Y:S02]  /*b1520*/  LOP3.LUT R2, R2, 0xffff, RZ, 0xc0, !PT ;  /* 0x0000ffff02027812 */ /* 0x000fe400078ec0ff */
[----:B------:R0:W-:Y:S01]  /*b1530*/  STL.64 [R1+0x450], R18 ;  /* 0x0004501201007387 */ /* 0x0001e20000100a00 */
[----:B------:R-:W-:Y:S02]  /*b1540*/  SHF.R.U32.HI R8, RZ, 0x8, R8 ;  /* 0x00000008ff087819 */ /* 0x000fe40000011608 */
[----:B0-----:R-:W-:-:S05]  /*b1550*/  PRMT R18, R2, 0x3340, R0 ;  /* 0x0000334002127816 */ /* 0x001fca0000000000 */
[----:B------:R0:W-:Y:S01]  /*b1560*/  STL [R1+0x80], R18 ;  /* 0x0000801201007387 */ /* 0x0001e20000100800 */
[----:B------:R-:W-:-:S04]  /*b1570*/  LOP3.LUT R8, R8, 0xffff, RZ, 0xc0, !PT ;  /* 0x0000ffff08087812 */ /* 0x000fc800078ec0ff */
[--C-:B------:R-:W-:Y:S02]  /*b1580*/  PRMT R8, R8, 0x3340, R0.reuse ;  /* 0x0000334008087816 */ /* 0x100fe40000000000 */
[----:B--2---:R-:W-:Y:S02]  /*b1590*/  LOP3.LUT R4, R7, 0xffff, RZ, 0xc0, !PT ;  /* 0x0000ffff07047812 */ /* 0x004fe400078ec0ff */
[----:B---3--:R-:W-:Y:S02]  /*b15a0*/  LOP3.LUT R2, R24, 0xffff, RZ, 0xc0, !PT ;  /* 0x0000ffff18027812 */ /* 0x008fe400078ec0ff */
[----:B----4-:R-:W-:Y:S02]  /*b15b0*/  LOP3.LUT R7, R26, 0xffff, RZ, 0xc0, !PT ;  /* 0x0000ffff1a077812 */ /* 0x010fe400078ec0ff */
[----:B------:R-:W-:Y:S02]  /*b15c0*/  PRMT R19, R2, 0x3340, R0 ;  /* 0x0000334002137816 */ /* 0x000fe40000000000 */
[----:B0-----:R-:W-:-:S02]  /*b15d0*/  PRMT R18, R4, 0x3340, R7 ;  /* 0x0000334004127816 */ /* 0x001fc40000000007 */
[----:B------:R-:W-:Y:S02]  /*b15e0*/  SHF.R.U32.HI R4, RZ, 0x8, R4 ;  /* 0x00000008ff047819 */ /* 0x000fe40000011604 */
[----:B------:R-:W-:Y:S02]  /*b15f0*/  SHF.R.U32.HI R7, RZ, 0x8, R7 ;  /* 0x00000008ff077819 */ /* 0x000fe40000011607 */
[----:B------:R-:W-:Y:S02]  /*b1600*/  PRMT R18, R18, 0x5410, R19 ;  /* 0x0000541012127816 */ /* 0x000fe40000000013 */
[----:B------:R-:W-:Y:S02]  /*b1610*/  LOP3.LUT R4, R4, 0xffff, RZ, 0xc0, !PT ;  /* 0x0000ffff04047812 */ /* 0x000fe400078ec0ff */
[----:B------:R-:W-:Y:S02]  /*b1620*/  LOP3.LUT R7, R7, 0xffff, RZ, 0xc0, !PT ;  /* 0x0000ffff07077812 */ /* 0x000fe400078ec0ff */
[----:B------:R-:W-:Y:S01]  /*b1630*/  SHF.R.U32.HI R2, RZ, 0x8, R2 ;  /* 0x00000008ff027819 */ /* 0x000fe20000011602 */
[----:B------:R0:W-:Y:S01]  /*b1640*/  STL [R1+0xaec], R18 ;  /* 0x000aec1201007387 */ /* 0x0001e20000100800 */
[----:B------:R-:W-:-:S03]  /*b1650*/  PRMT R4, R4, 0x3340, R7 ;  /* 0x0000334004047816 */ /* 0x000fc60000000007 */
[----:B------:R-:W2:Y:S01]  /*b1660*/  LDL.LU R24, [R1+0x308] ;  /* 0x0003080001187983 */ /* 0x000ea20000300800 */
[----:B------:R-:W-:-:S03]  /*b1670*/  SHF.R.S32.HI R7, RZ, 0x1f, R28 ;  /* 0x0000001fff077819 */ /* 0x000fc6000001141c */
[----:B------:R-:W3:Y:S01]  /*b1680*/  LDL.LU R26, [R1+0x13c] ;  /* 0x00013c00011a7983 */ /* 0x000ee20000300800 */
[----:B------:R-:W-:-:S03]  /*b1690*/  LOP3.LUT R2, R2, 0xffff, RZ, 0xc0, !PT ;  /* 0x0000ffff02027812 */ /* 0x000fc600078ec0ff */
[----:B------:R-:W-:Y:S01]  /*b16a0*/  STL [R1+0x68], R8 ;  /* 0x0000680801007387 */ /* 0x000fe20000100800 */
[----:B0-----:R-:W-:-:S03]  /*b16b0*/  IADD3 R18, P3, PT, R28, R9, RZ ;  /* 0x000000091c127210 */ /* 0x001fc60007f7e0ff */
[----:B------:R0:W-:Y:S02]  /*b16c0*/  STL [R1+0x228], R4 ;  /* 0x0002280401007387 */ /* 0x0001e40000100800 */
[----:B------:R-:W-:Y:S01]  /*b16d0*/  IMAD.X R19, R7, 0x1, R10, P3 ;  /* 0x0000000107137824 */ /* 0x000fe200018e060a */
[----:B0-----:R-:W-:-:S04]  /*b16e0*/  PRMT R4, R2, 0x3340, R0 ;  /* 0x0000334002047816 */ /* 0x001fc80000000000 */
[----:B------:R-:W-:Y:S01]  /*b16f0*/  STL.64 [R1+0x448], R18 ;  /* 0x0004481201007387 */ /* 0x000fe20000100a00 */
[----:B------:R-:W-:-:S03]  /*b1700*/  LOP3.LUT R8, R5, 0xffff, RZ, 0xc0, !PT ;  /* 0x0000ffff05087812 */ /* 0x000fc600078ec0ff */
[----:B------:R0:W-:Y:S01]  /*b1710*/  STL [R1+0xa0], R4 ;  /* 0x0000a00401007387 */ /* 0x0001e20000100800 */
[----:B------:R-:W-:Y:S02]  /*b1720*/  LOP3.LUT R2, R22, 0xffff, RZ, 0xc0, !PT ;  /* 0x0000ffff16027812 */ /* 0x000fe400078ec0ff */
[----:B------:R-:W-:Y:S01]  /*b1730*/  PRMT R20, R8, 0x3340, R0 ;  /* 0x0000334008147816 */ /* 0x000fe20000000000 */
[----:B------:R-:W4:Y:S01]  /*b1740*/  LDL.LU R5, [R1+0x3778] ;  /* 0x0037780001057983 */ /* 0x000f220000300800 */
[----:B0-----:R-:W-:Y:S02]  /*b1750*/  LOP3.LUT R4, R29, 0xffff, RZ, 0xc0, !PT ;  /* 0x0000ffff1d047812 */ /* 0x001fe400078ec0ff */
[----:B------:R-:W-:Y:S01]  /*b1760*/  LOP3.LUT R19, R6, 0xffff, RZ, 0xc0, !PT ;  /* 0x0000ffff06137812 */ /* 0x000fe200078ec0ff */
[----:B------:R-:W4:Y:S01]  /*b1770*/  LDL.LU R29, [R1+0x2e4] ;  /* 0x0002e400011d7983 */ /* 0x000f220000300800 */
[----:B------:R-:W-:-:S04]  /*b1780*/  PRMT R6, R2, 0x3340, R4 ;  /* 0x0000334002067816 */ /* 0x000fc80000000004 */
[----:B------:R-:W-:Y:S02]  /*b1790*/  PRMT R20, R6, 0x5410, R20 ;  /* 0x0000541006147816 */ /* 0x000fe40000000014 */
[----:B------:R-:W-:-:S03]  /*b17a0*/  LOP3.LUT R18, R27, 0xffff, RZ, 0xc0, !PT ;  /* 0x0000ffff1b127812 */ /* 0x000fc600078ec0ff */
[----:B------:R-:W-:Y:S04]  /*b17b0*/  STL [R1+0xaac], R20 ;  /* 0x000aac1401007387 */ /* 0x000fe80000100800 */
[----:B------:R-:W4:Y:S01]  /*b17c0*/  LDL.LU R27, [R1+0x118] ;  /* 0x00011800011b7983 */ /* 0x000f220000300800 */
[----:B------:R-:W-:Y:S02]  /*b17d0*/  SHF.R.U32.HI R6, RZ, 0x8, R19 ;  /* 0x00000008ff067819 */ /* 0x000fe40000011613 */
[--C-:B------:R-:W-:Y:S02]  /*b17e0*/  PRMT R19, R19, 0x3340, R18.reuse ;  /* 0x0000334013137816 */ /* 0x100fe40000000012 */
[----:B------:R-:W-:Y:S02]  /*b17f0*/  SHF.R.U32.HI R18, RZ, 0x8, R18 ;  /* 0x00000008ff127819 */ /* 0x000fe40000011612 */
[----:B------:R-:W-:-:S02]  /*b1800*/  SHF.R.U32.HI R2, RZ, 0x8, R2 ;  /* 0x00000008ff027819 */ /* 0x000fc40000011602 */
[----:B------:R-:W-:Y:S02]  /*b1810*/  SHF.R.U32.HI R4, RZ, 0x8, R4 ;  /* 0x00000008ff047819 */ /* 0x000fe40000011604 */
[----:B------:R-:W-:Y:S02]  /*b1820*/  LOP3.LUT R6, R6, 0xffff, RZ, 0xc0, !PT ;  /* 0x0000ffff06067812 */ /* 0x000fe400078ec0ff */
[----:B------:R-:W-:Y:S02]  /*b1830*/  LOP3.LUT R18, R18, 0xffff, RZ, 0xc0, !PT ;  /* 0x0000ffff12127812 */ /* 0x000fe400078ec0ff */
[----:B------:R-:W-:Y:S02]  /*b1840*/  LOP3.LUT R2, R2, 0xffff, RZ, 0xc0, !PT ;  /* 0x0000ffff02027812 */ /* 0x000fe400078ec0ff */
[----:B------:R-:W-:Y:S02]  /*b1850*/  LOP3.LUT R4, R4, 0xffff, RZ, 0xc0, !PT ;  /* 0x0000ffff04047812 */ /* 0x000fe400078ec0ff */
[----:B------:R-:W-:-:S02]  /*b1860*/  PRMT R6, R6, 0x3340, R18 ;  /* 0x0000334006067816 */ /* 0x000fc40000000012 */
[----:B------:R-:W-:Y:S01]  /*b1870*/  PRMT R4, R2, 0x3340, R4 ;  /* 0x0000334002047816 */ /* 0x000fe20000000004 */
[----:B------:R-:W-:Y:S04]  /*b1880*/  STL [R1+0xba8], R19 ;  /* 0x000ba81301007387 */ /* 0x000fe80000100800 */
[----:B------:R0:W-:Y:S04]  /*b1890*/  STL [R1+0xaf0], R6 ;  /* 0x000af00601007387 */ /* 0x0001e80000100800 */
[----:B------:R3:W-:Y:S01]  /*b18a0*/  STL [R1+0x21c], R4 ;  /* 0x00021c0401007387 */ /* 0x0007e20000100800 */
[----:B0-----:R-:W-:-:S02]  /*b18b0*/  LOP3.LUT R6, R17, 0xffff, RZ, 0xc0, !PT ;  /* 0x0000ffff11067812 */ /* 0x001fc400078ec0ff */
[----:B------:R-:W-:Y:S01]  /*b18c0*/  SHF.R.U32.HI R8, RZ, 0x8, R8 ;  /* 0x00000008ff087819 */ /* 0x000fe20000011608 */
[----:B------:R-:W4:Y:S01]  /*b18d0*/  LDL.LU R17, [R1+0x3774] ;  /* 0x0037740001117983 */ /* 0x000f220000300800 */
[----:B------:R-:W-:Y:S02]  /*b18e0*/  PRMT R19, R6, 0x3340, R0 ;  /* 0x0000334006137816 */ /* 0x000fe40000000000 */
[----:B------:R-:W-:-:S04]  /*b18f0*/  LOP3.LUT R8, R8, 0xffff, RZ, 0xc0, !PT ;  /* 0x0000ffff08087812 */ /* 0x000fc800078ec0ff */
[----:B------:R-:W-:Y:S02]  /*b1900*/  PRMT R8, R8, 0x3340, R0 ;  /* 0x0000334008087816 */ /* 0x000fe40000000000 */
[----:B--2---:R-:W-:Y:S02]  /*b1910*/  LOP3.LUT R2, R24, 0xffff, RZ, 0xc0, !PT ;  /* 0x0000ffff18027812 */ /* 0x004fe400078ec0ff */
[----:B---3--:R-:W-:-:S04]  /*b1920*/  LOP3.LUT R4, R26, 0xffff, RZ, 0xc0, !PT ;  /* 0x0000ffff1a047812 */ /* 0x008fc800078ec0ff */
[----:B------:R-:W-:Y:S02]  /*b1930*/  PRMT R18, R2, 0x3340, R4 ;  /* 0x0000334002127816 */ /* 0x000fe40000000004 */
[----:B------:R-:W-:Y:S02]  /*b1940*/  SHF.R.U32.HI R2, RZ, 0x8, R2 ;  /* 0x00000008ff027819 */ /* 0x000fe40000011602 */
[----:B------:R-:W-:Y:S02]  /*b1950*/  SHF.R.U32.HI R4, RZ, 0x8, R4 ;  /* 0x00000008ff047819 */ /* 0x000fe40000011604 */
[----:B------:R-:W-:Y:S02]  /*b1960*/  PRMT R20, R18, 0x5410, R19 ;  /* 0x0000541012147816 */ /* 0x000fe40000000013 */
[----:B------:R-:W-:Y:S02]  /*b1970*/  IADD3 R18, P3, PT, R28, R11, RZ ;  /* 0x0000000b1c127210 */ /* 0x000fe40007f7e0ff */
[----:B------:R-:W-:-:S02]  /*b1980*/  LOP3.LUT R2, R2, 0xffff, RZ, 0xc0, !PT ;  /* 0x0000ffff02027812 */ /* 0x000fc400078ec0ff */
[----:B------:R-:W-:Y:S01]  /*b1990*/  LOP3.LUT R4, R4, 0xffff, RZ, 0xc0, !PT ;  /* 0x0000ffff04047812 */ /* 0x000fe200078ec0ff */
[----:B------:R-:W-:Y:S01]  /*b19a0*/  IMAD.X R19, R7, 0x1, R12, P3 ;  /* 0x0000000107137824 */ /* 0x000fe200018e060c */
[----:B------:R-:W-:Y:S04]  /*b19b0*/  STL [R1+0xaa8], R20 ;  /* 0x000aa81401007387 */ /* 0x000fe80000100800 */
[----:B------:R-:W2:Y:S01]  /*b19c0*/  LDL.LU R26, [R1+0x5a4] ;  /* 0x0005a400011a7983 */ /* 0x000ea20000300800 */
[----:B------:R-:W-:-:S03]  /*b19d0*/  PRMT R4, R2, 0x3340, R4 ;  /* 0x0000334002047816 */ /* 0x000fc60000000004 */
[----:B------:R0:W-:Y:S04]  /*b19e0*/  STL.64 [R1+0x478], R18 ;  /* 0x0004781201007387 */ /* 0x0001e80000100a00 */
[----:B------:R-:W3:Y:S04]  /*b19f0*/  LDL.LU R22, [R1+0x94] ;  /* 0x0000940001167983 */ /* 0x000ee80000300800 */
[----:B------:R-:W3:Y:S04]  /*b1a00*/  LDL.LU R24, [R1+0x224] ;  /* 0x0002240001187983 */ /* 0x000ee80000300800 */
[----:B------:R-:W-:Y:S04]  /*b1a10*/  STL [R1+0x90], R8 ;  /* 0x0000900801007387 */ /* 0x000fe80000100800 */
[----:B------:R1:W-:Y:S01]  /*b1a20*/  STL [R1+0x20c], R4 ;  /* 0x00020c0401007387 */ /* 0x0003e20000100800 */
[----:B0-----:R-:W-:-:S03]  /*b1a30*/  LOP3.LUT R18, R3, 0xffff, RZ, 0xc0, !PT ;  /* 0x0000ffff03127812 */ /* 0x001fc600078ec0ff */
[----:B------:R-:W3:Y:S01]  /*b1a40*/  LDL.LU R3, [R1+0x3770] ;  /* 0x0037700001037983 */ /* 0x000ee20000300800 */
[----:B----4-:R-:W-:Y:S02]  /*b1a50*/  LOP3.LUT R2, R29, 0xffff, RZ, 0xc0, !PT ;  /* 0x0000ffff1d027812 */ /* 0x010fe400078ec0ff */
[----:B------:R-:W-:Y:S02]  /*b1a60*/  PRMT R19, R18, 0x3340, R0 ;  /* 0x0000334012137816 */ /* 0x000fe40000000000 */
[----:B-1----:R-:W-:-:S04]  /*b1a70*/  LOP3.LUT R4, R27, 0xffff, RZ, 0xc0, !PT ;  /* 0x0000ffff1b047812 */ /* 0x002fc800078ec0ff */
[----:B------:R-:W-:-:S04]  /*b1a80*/  PRMT R8, R2, 0x3340, R4 ;  /* 0x0000334002087816 */ /* 0x000fc80000000004 */
[----:B------:R-:W-:-:S05]  /*b1a90*/  PRMT R8, R8, 0x5410, R19 ;  /* 0x0000541008087816 */ /* 0x000fca0000000013 */
[----:B------:R-:W-:Y:S04]  /*b1aa0*/  STL [R1+0x2b8], R8 ;  /* 0x0002b80801007387 */ /* 0x000fe80000100800 */
[----:B------:R-:W4:Y:S04]  /*b1ab0*/  LDL.LU R29, [R1+0x2e8] ;  /* 0x0002e800011d7983 */ /* 0x000f280000300800 */
[----:B------:R-:W4:Y:S01]  /*b1ac0*/  LDL.LU R27, [R1+0x128] ;  /* 0x00012800011b7983 */ /* 0x000f220000300800 */
[----:B------:R-:W-:-:S05]  /*b1ad0*/  IADD3 R20, P3, PT, R28, R13, RZ ;  /* 0x0000000d1c147210 */ /* 0x000fca0007f7e0ff */
[----:B------:R-:W-:Y:S01]  /*b1ae0*/  IMAD.X R21, R7, 0x1, R14, P3 ;  /* 0x0000000107157824 */ /* 0x000fe200018e060e */
[----:B------:R-:W-:Y:S02]  /*b1af0*/  SHF.R.U32.HI R6, RZ, 0x8, R6 ;  /* 0x00000008ff067819 */ /* 0x000fe40000011606 */
[----:B------:R-:W-:Y:S02]  /*b1b00*/  SHF.R.U32.HI R2, RZ, 0x8, R2 ;  /* 0x00000008ff027819 */ /* 0x000fe40000011602 */
[----:B------:R-:W-:Y:S01]  /*b1b10*/  SHF.R.U32.HI R4, RZ, 0x8, R4 ;  /* 0x00000008ff047819 */ /* 0x000fe20000011604 */
[----:B------:R0:W-:Y:S01]  /*b1b20*/  STL.64 [R1+0x490], R20 ;  /* 0x0004901401007387 */ /* 0x0001e20000100a00 */
[----:B------:R-:W-:Y:S02]  /*b1b30*/  LOP3.LUT R6, R6, 0xffff, RZ, 0xc0, !PT ;  /* 0x0000ffff06067812 */ /* 0x000fe400078ec0ff */
[----:B------:R-:W-:Y:S02]  /*b1b40*/  LOP3.LUT R2, R2, 0xffff, RZ, 0xc0, !PT ;  /* 0x0000ffff02027812 */ /* 0x000fe400078ec0ff */
[----:B------:R-:W-:-:S02]  /*b1b50*/  LOP3.LUT R4, R4, 0xffff, RZ, 0xc0, !PT ;  /* 0x0000ffff04047812 */ /* 0x000fc400078ec0ff */
[----:B------:R-:W-:Y:S02]  /*b1b60*/  PRMT R6, R6, 0x3340, R0 ;  /* 0x0000334006067816 */ /* 0x000fe40000000000 */
[----:B0-----:R-:W-:Y:S02]  /*b1b70*/  IADD3 R20, P3, PT, R28, R15, RZ ;  /* 0x0000000f1c147210 */ /* 0x001fe40007f7e0ff */
[----:B------:R-:W-:-:S03]  /*b1b80*/  PRMT R4, R2, 0x3340, R4 ;  /* 0x0000334002047816 */ /* 0x000fc60000000004 */
[----:B------:R-:W-:-:S05]  /*b1b90*/  IMAD.X R21, R7, 0x1, R16, P3 ;  /* 0x0000000107157824 */ /* 0x000fca00018e0610 */
[----:B------:R0:W-:Y:S04]  /*b1ba0*/  STL.64 [R1+0x488], R20 ;  /* 0x0004881401007387 */ /* 0x0001e80000100a00 */
[----:B0-----:R-:W4:Y:S04]  /*b1bb0*/  LDL.LU R20, [R1+0x376c] ;  /* 0x00376c0001147983 */ /* 0x001f280000300800 */
[----:B------:R0:W-:Y:S04]  /*b1bc0*/  STL [R1+0x44], R6 ;  /* 0x0000440601007387 */ /* 0x0001e80000100800 */
[----:B0-----:R-:W4:Y:S04]  /*b1bd0*/  LDL.LU R6, [R1+0x5a8] ;  /* 0x0005a80001067983 */ /* 0x001f280000300800 */
[----:B------:R0:W-:Y:S04]  /*b1be0*/  STL [R1+0x204], R4 ;  /* 0x0002040401007387 */ /* 0x0001e80000100800 */
[----:B------:R-:W4:Y:S04]  /*b1bf0*/  LDL.LU R28, [R1+0xf0] ;  /* 0x0000f000011c7983 */ /* 0x000f280000300800 */
[----:B------:R-:W4:Y:S01]  /*b1c00*/  LDL.LU R7, [R1+0x2d0] ;  /* 0x0002d00001077983 */ /* 0x000f220000300800 */
[----:B------:R-:W-:-:S04]  /*b1c10*/  SHF.R.U32.HI R18, RZ, 0x8, R18 ;  /* 0x00000008ff127819 */ /* 0x000fc80000011612 */
[----:B------:R-:W-:-:S04]  /*b1c20*/  LOP3.LUT R18, R18, 0xffff, RZ, 0xc0, !PT ;  /* 0x0000ffff12127812 */ /* 0x000fc800078ec0ff */
[--C-:B------:R-:W-:Y:S02]  /*b1c30*/  PRMT R18, R18, 0x3340, R0.reuse ;  /* 0x0000334012127816 */ /* 0x100fe40000000000 */
[----:B--2---:R-:W-:Y:S02]  /*b1c40*/  LOP3.LUT R2, R26, 0xffff, RZ, 0xc0, !PT ;  /* 0x0000ffff1a027812 */ /* 0x004fe400078ec0ff */
[----:B------:R-:W2:Y:S01]  /*b1c50*/  LDL.LU R26, [R1+0x11bc] ;  /* 0x0011bc00011a7983 */ /* 0x000ea20000300800 */
[----:B---3--:R-:W-:Y:S02]  /*b1c60*/  LOP3.LUT R8, R22, 0xffff, RZ, 0xc0, !PT ;  /* 0x0000ffff16087812 */ /* 0x008fe400078ec0ff */
[----:B0-----:R-:W-:Y:S02]  /*b1c70*/  LOP3.LUT R4, R24, 0xffff, RZ, 0xc0, !PT ;  /* 0x0000ffff18047812 */ /* 0x001fe400078ec0ff */
[----:B------:R-:W-:Y:S02]  /*b1c80*/  PRMT R21, R8, 0x3340, R0 ;  /* 0x0000334008157816 */ /* 0x000fe40000000000 */
[----:B------:R-:W-:-:S02]  /*b1c90*/  PRMT R19, R2, 0x3340, R4 ;  /* 0x0000334002137816 */ /* 0x000fc40000000004 */
[----:B------:R-:W-:Y:S02]  /*b1ca0*/  SHF.R.U32.HI R2, RZ, 0x8, R2 ;  /* 0x00000008ff027819 */ /* 0x000fe40000011602 */
[----:B------:R-:W-:Y:S02]  /*b1cb0*/  SHF.R.U32.HI R4, RZ, 0x8, R4 ;  /* 0x00000008ff047819 */ /* 0x000fe40000011604 */
[----:B------:R-:W-:Y:S02]  /*b1cc0*/  PRMT R19, R19, 0x5410, R21 ;  /* 0x0000541013137816 */ /* 0x000fe40000000015 */
[----:B------:R-:W-:Y:S02]  /*b1cd0*/  LOP3.LUT R2, R2, 0xffff, RZ, 0xc0, !PT ;  /* 0x0000ffff02027812 */ /* 0x000fe400078ec0ff */
[----:B------:R-:W-:Y:S01]  /*b1ce0*/  LOP3.LUT R4, R4, 0xffff, RZ, 0xc0, !PT ;  /* 0x0000ffff04047812 */ /* 0x000fe200078ec0ff */
[----:B------:R-:W-:Y:S03]  /*b1cf0*/  STL [R1+0xaa4], R19 ;  /* 0x000aa41301007387 */ /* 0x000fe60000100800 */
[----:B------:R-:W-:Y:S01]  /*b1d00*/  PRMT R2, R2, 0x3340, R4 ;  /* 0x0000334002027816 */ /* 0x000fe20000000004 */
[----:B------:R-:W3:Y:S04]  /*b1d10*/  LDL.LU R24, [R1+0x4b8] ;  /* 0x0004b80001187983 */ /* 0x000ee80000300800 */
[----:B------:R-:W-:Y:S04]  /*b1d20*/  STL [R1+0x7c], R18 ;  /* 0x00007c1201007387 */ /* 0x000fe80000100800 */
[----:B------:R0:W-:Y:S02]  /*b1d30*/  STL [R1+0x1e4], R2 ;  /* 0x0001e40201007387 */ /* 0x0001e40000100800 */
[----:B0-----:R-:W-:-:S02]  /*b1d40*/  LOP3.LUT R2, R25, 0xffff, RZ, 0xc0, !PT ;  /* 0x0000ffff19027812 */ /* 0x001fc400078ec0ff */
[----:B----4-:R-:W-:Y:S02]  /*b1d50*/  LOP3.LUT R4, R29, 0xffff, RZ, 0xc0, !PT ;  /* 0x0000ffff1d047812 */ /* 0x010fe400078ec0ff */
[----:B------:R-:W-:-:S03]  /*b1d60*/  LOP3.LUT R18, R27, 0xffff, RZ, 0xc0, !PT ;  /* 0x0000ffff1b127812 */ /* 0x000fc600078ec0ff */
[----:B------:R0:W-:Y:S04]  /*b1d70*/  STL [R1+0xbb8], R4 ;  /* 0x000bb80401007387 */ /* 0x0001e80000100800 */
[----:B------:R-:W4:Y:S04]  /*b1d80*/  LDL.LU R25, [R1+0x70] ;  /* 0x0000700001197983 */ /* 0x000f280000300800 */
[----:B------:R1:W-:Y:S04]  /*b1d90*/  STL [R1+0xbb4], R18 ;  /* 0x000bb41201007387 */ /* 0x0003e80000100800 */
[----:B------:R-:W3:Y:S04]  /*b1da0*/  LDL.LU R27, [R1+0x1dc] ;  /* 0x0001dc00011b7983 */ /* 0x000ee80000300800 */
[----:B------:R1:W-:Y:S01]  /*b1db0*/  STL [R1+0xbb0], R2 ;  /* 0x000bb00201007387 */ /* 0x0003e20000100800 */
[----:B0-----:R-:W-:-:S02]  /*b1dc0*/  SHF.R.U32.HI R4, RZ, 0x8, R4 ;  /* 0x00000008ff047819 */ /* 0x001fc40000011604 */
[----:B-1----:R-:W-:Y:S02]  /*b1dd0*/  SHF.R.U32.HI R18, RZ, 0x8, R18 ;  /* 0x00000008ff127819 */ /* 0x002fe40000011612 */
[----:B------:R-:W-:Y:S02]  /*b1de0*/  SHF.R.U32.HI R2, RZ, 0x8, R2 ;  /* 0x00000008ff027819 */ /* 0x000fe40000011602 */
[----:B------:R-:W-:Y:S02]  /*b1df0*/  LOP3.LUT R4, R4, 0xffff, RZ, 0xc0, !PT ;  /* 0x0000ffff04047812 */ /* 0x000fe400078ec0ff */
[----:B------:R-:W-:Y:S02]  /*b1e00*/  LOP3.LUT R18, R18, 0xffff, RZ, 0xc0, !PT ;  /* 0x0000ffff12127812 */ /* 0x000fe400078ec0ff */
[----:B------:R-:W-:Y:S02]  /*b1e10*/  LOP3.LUT R2, R2, 0xffff, RZ, 0xc0, !PT ;  /* 0x0000ffff02027812 */ /* 0x000fe400078ec0ff */
[----:B------:R-:W-:-:S02]  /*b1e20*/  PRMT R18, R4, 0x3340, R18 ;  /* 0x0000334004127816 */ /* 0x000fc40000000012 */
[----:B------:R-:W-:-:S03]  /*b1e30*/  PRMT R4, R2, 0x3340, R0 ;  /* 0x0000334002047816 */ /* 0x000fc60000000000 */
[----:B------:R0:W-:Y:S04]  /*b1e40*/  STL [R1+0x1b4], R18 ;  /* 0x0001b41201007387 */ /* 0x0001e80000100800 */
[----:B------:R1:W-:Y:S01]  /*b1e50*/  STL [R1+0x78], R4 ;  /* 0x0000780401007387 */ /* 0x0003e20000100800 */
[----:B------:R-:W-:-:S04]  /*b1e60*/  SHF.R.U32.HI R8, RZ, 0x8, R8 ;  /* 0x00000008ff087819 */ /* 0x000fc80000011608 */
[----:B------:R-:W-:-:S04]  /*b1e70*/  LOP3.LUT R8, R8, 0xffff, RZ, 0xc0, !PT ;  /* 0x0000ffff08087812 */ /* 0x000fc800078ec0ff */
[--C-:B------:R-:W-:Y:S02]  /*b1e80*/  PRMT R8, R8, 0x3340, R0.reuse ;  /* 0x0000334008087816 */ /* 0x100fe40000000000 */
[----:B------:R-:W-:Y:S02]  /*b1e90*/  LOP3.LUT R6, R6, 0xffff, RZ, 0xc0, !PT ;  /* 0x0000ffff06067812 */ /* 0x000fe400078ec0ff */
[----:B------:R-:W-:Y:S02]  /*b1ea0*/  LOP3.LUT R2, R28, 0xffff, RZ, 0xc0, !PT ;  /* 0x0000ffff1c027812 */ /* 0x000fe400078ec0ff */
[----:B------:R-:W-:Y:S02]  /*b1eb0*/  LOP3.LUT R7, R7, 0xffff, RZ, 0xc0, !PT ;  /* 0x0000ffff07077812 */ /* 0x000fe400078ec0ff */
[----:B0-----:R-:W-:Y:S02]  /*b1ec0*/  PRMT R18, R2, 0x3340, R0 ;  /* 0x0000334002127816 */ /* 0x001fe40000000000 */
[----:B-1----:R-:W-:-:S02]  /*b1ed0*/  PRMT R4, R6, 0x3340, R7 ;  /* 0x0000334006047816 */ /* 0x002fc40000000007 */
[----:B------:R-:W-:Y:S02]  /*b1ee0*/  SHF.R.U32.HI R6, RZ, 0x8, R6 ;  /* 0x00000008ff067819 */ /* 0x000fe40000011606 */
[----:B------:R-:W-:Y:S02]  /*b1ef0*/  SHF.R.U32.HI R7, RZ, 0x8, R7 ;  /* 0x00000008ff077819 */ /* 0x000fe40000011607 */
[----:B------:R-:W-:Y:S02]  /*b1f00*/  PRMT R21, R4, 0x5410, R18 ;  /* 0x0000541004157816 */ /* 0x000fe40000000012 */
[----:B------:R-:W-:Y:S02]  /*b1f10*/  LOP3.LUT R6, R6, 0xffff, RZ, 0xc0, !PT ;  /* 0x0000ffff06067812 */ /* 0x000fe400078ec0ff */
[----:B------:R-:W-:Y:S01]  /*b1f20*/  LOP3.LUT R7, R7, 0xffff, RZ, 0xc0, !PT ;  /* 0x0000ffff07077812 */ /* 0x000fe200078ec0ff */
[----:B------:R-:W-:Y:S03]  /*b1f30*/  STL [R1+0xaa0], R21 ;  /* 0x000aa01501007387 */ /* 0x000fe60000100800 */
[----:B------:R-:W-:-:S02]  /*b1f40*/  PRMT R6, R6, 0x3340, R7 ;  /* 0x0000334006067816 */ /* 0x000fc40000000007 */
[----:B--2---:R-:W-:Y:S02]  /*b1f50*/  SHF.R.S32.HI R4, RZ, 0x1f, R26 ;  /* 0x0000001fff047819 */ /* 0x004fe4000001141a */
[----:B------:R-:W-:-:S05]  /*b1f60*/  IADD3 R18, P3, PT, R26, R9, RZ ;  /* 0x000000091a127210 */ /* 0x000fca0007f7e0ff */
[----:B------:R-:W-:-:S05]  /*b1f70*/  IMAD.X R19, R4, 0x1, R10, P3 ;  /* 0x0000000104137824 */ /* 0x000fca00018e060a */
[----:B------:R0:W-:Y:S04]  /*b1f80*/  STL.64 [R1+0x4a0], R18 ;  /* 0x0004a01201007387 */ /* 0x0001e80000100a00 */
[----:B------:R3:W-:Y:S04]  /*b1f90*/  STL [R1+0x8c], R8 ;  /* 0x00008c0801007387 */ /* 0x0007e80000100800 */
[----:B0-----:R-:W2:Y:S04]  /*b1fa0*/  LDL.LU R18, [R1+0x5a0] ;  /* 0x0005a00001127983 */ /* 0x001ea80000300800 */
[----:B------:R4:W-:Y:S04]  /*b1fb0*/  STL [R1+0x1d8], R6 ;  /* 0x0001d80601007387 */ /* 0x0009e80000100800 */
[----:B------:R-:W2:Y:S04]  /*b1fc0*/  LDL.LU R22, [R1+0xd0] ;  /* 0x0000d00001167983 */ /* 0x000ea80000300800 */
[----:B------:R-:W2:Y:S04]  /*b1fd0*/  LDL.LU R29, [R1+0x1ec] ;  /* 0x0001ec00011d7983 */ /* 0x000ea80000300800 */
[----:B------:R-:W2:Y:S01]  /*b1fe0*/  LDL.LU R28, [R1+0x598] ;  /* 0x00059800011c7983 */ /* 0x000ea20000300800 */
[----:B---3--:R-:W-:-:S03]  /*b1ff0*/  LOP3.LUT R8, R27, 0xffff, RZ, 0xc0, !PT ;  /* 0x0000ffff1b087812 */ /* 0x008fc600078ec0ff */
[----:B------:R-:W3:Y:S01]  /*b2000*/  LDL.LU R27, [R1+0x1a0] ;  /* 0x0001a000011b7983 */ /* 0x000ee20000300800 */
[----:B------:R-:W-:Y:S02]  /*b2010*/  LOP3.LUT R7, R24, 0xffff, RZ, 0xc0, !PT ;  /* 0x0000ffff18077812 */ /* 0x000fe400078ec0ff */
[----:B----4-:R-:W-:Y:S02]  /*b2020*/  LOP3.LUT R6, R25, 0xffff, RZ, 0xc0, !PT ;  /* 0x0000ffff19067812 */ /* 0x010fe400078ec0ff */
[----:B------:R-:W-:Y:S02]  /*b2030*/  PRMT R19, R7, 0x3340, R8 ;  /* 0x0000334007137816 */ /* 0x000fe40000000008 */
[----:B------:R-:W-:Y:S02]  /*b2040*/  PRMT R21, R6, 0x3340, R0 ;  /* 0x0000334006157816 */ /* 0x000fe40000000000 */
[----:B------:R-:W-:Y:S02]  /*b2050*/  SHF.R.U32.HI R7, RZ, 0x8, R7 ;  /* 0x00000008ff077819 */ /* 0x000fe40000011607 */
[----:B------:R-:W-:-:S02]  /*b2060*/  SHF.R.U32.HI R8, RZ, 0x8, R8 ;  /* 0x00000008ff087819 */ /* 0x000fc40000011608 */
[----:B------:R-:W-:Y:S02]  /*b2070*/  SHF.R.U32.HI R6, RZ, 0x8, R6 ;  /* 0x00000008ff067819 */ /* 0x000fe40000011606 */
[----:B------:R-:W-:Y:S02]  /*b2080*/  PRMT R19, R19, 0x5410, R21 ;  /* 0x0000541013137816 */ /* 0x000fe40000000015 */
[----:B------:R-:W-:Y:S02]  /*b2090*/  IADD3 R24, P3, PT, R26, R11, RZ ;  /* 0x0000000b1a187210 */ /* 0x000fe40007f7e0ff */
[----:B------:R-:W-:Y:S02]  /*b20a0*/  LOP3.LUT R7, R7, 0xffff, RZ, 0xc0, !PT ;  /* 0x0000ffff07077812 */ /* 0x000fe400078ec0ff */
[----:B------:R-:W-:Y:S02]  /*b20b0*/  LOP3.LUT R8, R8, 0xffff, RZ, 0xc0, !PT ;  /* 0x0000ffff08087812 */ /* 0x000fe400078ec0ff */
[----:B------:R-:W-:Y:S01]  /*b20c0*/  LOP3.LUT R6, R6, 0xffff, RZ, 0xc0, !PT ;  /* 0x0000ffff06067812 */ /* 0x000fe200078ec0ff */
[----:B------:R0:W-:Y:S01]  /*b20d0*/  STL [R1+0xa9c], R19 ;  /* 0x000a9c1301007387 */ /* 0x0001e20000100800 */
[----:B------:R-:W-:Y:S01]  /*b20e0*/  IMAD.X R25, R4, 0x1, R12, P3 ;  /* 0x0000000104197824 */ /* 0x000fe200018e060c */
[----:B0-----:R-:W-:-:S02]  /*b20f0*/  PRMT R19, R7, 0x3340, R8 ;  /* 0x0000334007137816 */ /* 0x001fc40000000008 */
[----:B------:R-:W-:Y:S02]  /*b2100*/  PRMT R8, R6, 0x3340, R0 ;  /* 0x0000334006087816 */ /* 0x000fe40000000000 */
[----:B------:R-:W-:Y:S01]  /*b2110*/  IADD3 R6, P3, PT, R26, R13, RZ ;  /* 0x0000000d1a067210 */ /* 0x000fe20007f7e0ff */
[----:B------:R0:W-:Y:S04]  /*b2120*/  STL.64 [R1+0x4b8], R24 ;  /* 0x0004b81801007387 */ /* 0x0001e80000100a00 */
[----:B------:R-:W-:Y:S01]  /*b2130*/  IMAD.X R7, R4, 0x1, R14, P3 ;  /* 0x0000000104077824 */ /* 0x000fe200018e060e */
[----:B0-----:R-:W4:Y:S04]  /*b2140*/  LDL.LU R24, [R1+0x3768] ;  /* 0x0037680001187983 */ /* 0x001f280000300800 */
[----:B------:R-:W-:Y:S04]  /*b2150*/  STL [R1+0x198], R19 ;  /* 0x0001981301007387 */ /* 0x000fe80000100800 */
[----:B------:R-:W-:Y:S04]  /*b2160*/  STL [R1+0x74], R8 ;  /* 0x0000740801007387 */ /* 0x000fe80000100800 */
[----:B------:R0:W-:Y:S01]  /*b2170*/  STL.64 [R1+0x530], R6 ;  /* 0x0005300601007387 */ /* 0x0001e20000100a00 */
[----:B------:R-:W-:-:S03]  /*b2180*/  SHF.R.U32.HI R2, RZ, 0x8, R2 ;  /* 0x00000008ff027819 */ /* 0x000fc60000011602 */
[----:B------:R-:W4:Y:S04]  /*b2190*/  LDL.LU R25, [R1+0x4b0] ;  /* 0x0004b00001197983 */ /* 0x000f280000300800 */
[----:B------:R1:W-:Y:S01]  /*b21a0*/  STL.64 [R1+0x3750], R14 ;  /* 0x0037500e01007387 */ /* 0x0003e20000100a00 */
[----:B0-----:R-:W-:Y:S02]  /*b21b0*/  IADD3 R6, P3, PT, R26, R15, RZ ;  /* 0x0000000f1a067210 */ /* 0x001fe40007f7e0ff */
[----:B------:R-:W-:-:S03]  /*b21c0*/  LOP3.LUT R2, R2, 0xffff, RZ, 0xc0, !PT ;  /* 0x0000ffff02027812 */ /* 0x000fc600078ec0ff */
[----:B------:R-:W-:Y:S01]  /*b21d0*/  IMAD.X R7, R4, 0x1, R16, P3 ;  /* 0x0000000104077824 */ /* 0x000fe200018e0610 */
[----:B------:R-:W-:-:S04]  /*b21e0*/  PRMT R2, R2, 0x3340, R0 ;  /* 0x0000334002027816 */ /* 0x000fc80000000000 */
[----:B------:R0:W-:Y:S01]  /*b21f0*/  STL.64 [R1+0x528], R6 ;  /* 0x0005280601007387 */ /* 0x0001e20000100a00 */
[----:B-1----:R-:W-:-:S03]  /*b2200*/  LOP3.LUT R14, R17, 0xffff, RZ, 0xc0, !PT ;  /* 0x0000ffff110e7812 */ /* 0x002fc600078ec0ff */
[----:B0-----:R-:W4:Y:S04]  /*b2210*/  LDL.LU.64 R6, [R1+0x3760] ;  /* 0x0037600001067983 */ /* 0x001f280000300a00 */
[----:B------:R-:W4:Y:S04]  /*b2220*/  LDL.LU R26, [R1+0x148] ;  /* 0x00014800011a7983 */ /* 0x000f280000300800 */
[----:B------:R-:W4:Y:S04]  /*b2230*/  LDL.LU R23, [R1+0x11c0] ;  /* 0x0011c00001177983 */ /* 0x000f280000300800 */
[----:B------:R0:W-:Y:S04]  /*b2240*/  STL [R1+0x94], R2 ;  /* 0x0000940201007387 */ /* 0x0001e80000100800 */
[----:B------:R-:W4:Y:S01]  /*b2250*/  LDL.LU R17, [R1+0x375c] ;  /* 0x00375c0001117983 */ /* 0x000f220000300800 */
[----:B--2---:R-:W-:-:S02]  /*b2260*/  LOP3.LUT R8, R18, 0xffff, RZ, 0xc0, !PT ;  /* 0x0000ffff12087812 */ /* 0x004fc400078ec0ff */
[----:B------:R-:W-:Y:S02]  /*b2270*/  LOP3.LUT R4, R22, 0xffff, RZ, 0xc0, !PT ;  /* 0x0000ffff16047812 */ /* 0x000fe400078ec0ff */
[----:B------:R-:W-:Y:S02]  /*b2280*/  LOP3.LUT R15, R29, 0xffff, RZ, 0xc0, !PT ;  /* 0x0000ffff1d0f7812 */ /* 0x000fe400078ec0ff */
[----:B0-----:R-:W-:Y:S02]  /*b2290*/  LOP3.LUT R2, R28, 0xffff, RZ, 0xc0, !PT ;  /* 0x0000ffff1c027812 */ /* 0x001fe400078ec0ff */
[----:B------:R-:W-:Y:S01]  /*b22a0*/  PRMT R19, R4, 0x3340, R0 ;  /* 0x0000334004137816 */ /* 0x000fe20000000000 */
[----:B------:R3:W-:Y:S01]  /*b22b0*/  STL [R1+0xbac], R4 ;  /* 0x000bac0401007387 */ /* 0x0007e20000100800 */
[----:B------:R-:W-:-:S04]  /*b22c0*/  PRMT R18, R8, 0x3340, R15 ;  /* 0x0000334008127816 */ /* 0x000fc8000000000f */
[----:B------:R-:W-:Y:S02]  /*b22d0*/  PRMT R21, R18, 0x5410, R19 ;  /* 0x0000541012157816 */ /* 0x000fe40000000013 */
[----:B------:R-:W-:-:S03]  /*b22e0*/  PRMT R19, R14, 0x3340, R0 ;  /* 0x000033400e137816 */ /* 0x000fc60000000000 */
[----:B------:R-:W-:Y:S01]  /*b22f0*/  STL [R1+0xae4], R21 ;  /* 0x000ae41501007387 */ /* 0x000fe20000100800 */
[----:B---3--:R-:W-:-:S04]  /*b2300*/  LOP3.LUT R4, R27, 0xffff, RZ, 0xc0, !PT ;  /* 0x0000ffff1b047812 */ /* 0x008fc800078ec0ff */
[----:B------:R-:W-:-:S04]  /*b2310*/  PRMT R18, R2, 0x3340, R4 ;  /* 0x0000334002127816 */ /* 0x000fc80000000004 */
[----:B------:R-:W-:-:S05]  /*b2320*/  PRMT R18, R18, 0x5410, R19 ;  /* 0x0000541012127816 */ /* 0x000fca0000000013 */
[----:B------:R-:W-:Y:S04]  /*b2330*/  STL [R1+0xa98], R18 ;  /* 0x000a981201007387 */ /* 0x000fe80000100800 */
[----:B------:R-:W2:Y:S04]  /*b2340*/  LDL.LU R22, [R1+0x59c] ;  /* 0x00059c0001167983 */ /* 0x000ea80000300800 */
[----:B------:R-:W3:Y:S01]  /*b2350*/  LDL.LU R27, [R1+0x1ac] ;  /* 0x0001ac00011b7983 */ /* 0x000ee20000300800 */
[----:B------:R-:W-:Y:S02]  /*b2360*/  SHF.R.U32.HI R8, RZ, 0x8, R8 ;  /* 0x00000008ff087819 */ /* 0x000fe40000011608 */
[----:B------:R-:W-:-:S02]  /*b2370*/  SHF.R.U32.HI R15, RZ, 0x8, R15 ;  /* 0x00000008ff0f7819 */ /* 0x000fc4000001160f */
[----:B------:R-:W-:Y:S02]  /*b2380*/  SHF.R.U32.HI R2, RZ, 0x8, R2 ;  /* 0x00000008ff027819 */ /* 0x000fe40000011602 */
[----:B------:R-:W-:Y:S02]  /*b2390*/  SHF.R.U32.HI R4, RZ, 0x8, R4 ;  /* 0x00000008ff047819 */ /* 0x000fe40000011604 */
[----:B------:R-:W-:Y:S02]  /*b23a0*/  LOP3.LUT R8, R8, 0xffff, RZ, 0xc0, !PT ;  /* 0x0000ffff08087812 */ /* 0x000fe400078ec0ff */
[----:B------:R-:W-:Y:S02]  /*b23b0*/  LOP3.LUT R15, R15, 0xffff, RZ, 0xc0, !PT ;  /* 0x0000ffff0f0f7812 */ /* 0x000fe400078ec0ff */
[----:B------:R-:W-:Y:S02]  /*b23c0*/  LOP3.LUT R2, R2, 0xffff, RZ, 0xc0, !PT ;  /* 0x0000ffff02027812 */ /* 0x000fe400078ec0ff */
[----:B------:R-:W-:-:S02]  /*b23d0*/  LOP3.LUT R4, R4, 0xffff, RZ, 0xc0, !PT ;  /* 0x0000ffff04047812 */ /* 0x000fc400078ec0ff */
[----:B------:R-:W-:Y:S02]  /*b23e0*/  PRMT R15, R8, 0x3340, R15 ;  /* 0x00003340080f7816 */ /* 0x000fe4000000000f */
[----:B------:R-:W-:-:S03]  /*b23f0*/  PRMT R8, R2, 0x3340, R4 ;  /* 0x0000334002087816 */ /* 0x000fc60000000004 */
[----:B------:R0:W-:Y:S04]  /*b2400*/  STL [R1+0xae8], R15 ;  /* 0x000ae80f01007387 */ /* 0x0001e80000100800 */
[----:B------:R1:W-:Y:S01]  /*b2410*/  STL [R1+0x188], R8 ;  /* 0x0001880801007387 */ /* 0x0003e20000100800 */
[----:B------:R-:W-:Y:S02]  /*b2420*/  SHF.R.U32.HI R14, RZ, 0x8, R14 ;  /* 0x00000008ff0e7819 */ /* 0x000fe4000001160e */
[----:B----4-:R-:W-:Y:S02]  /*b2430*/  LOP3.LUT R4, R25, 0xffff, RZ, 0xc0, !PT ;  /* 0x0000ffff19047812 */ /* 0x010fe400078ec0ff */
[----:B------:R-:W-:-:S04]  /*b2440*/  LOP3.LUT R14, R14, 0xffff, RZ, 0xc0, !PT ;  /* 0x0000ffff0e0e7812 */ /* 0x000fc800078ec0ff */
[--C-:B------:R-:W-:Y:S02]  /*b2450*/  PRMT R14, R14, 0x3340, R0.reuse ;  /* 0x000033400e0e7816 */ /* 0x100fe40000000000 */
[----:B------:R-:W-:Y:S02]  /*b2460*/  LOP3.LUT R2, R7, 0xffff, RZ, 0xc0, !PT ;  /* 0x0000ffff07027812 */ /* 0x000fe400078ec0ff */
[----:B------:R-:W-:Y:S02]  /*b2470*/  LOP3.LUT R7, R26, 0xffff, RZ, 0xc0, !PT ;  /* 0x0000ffff1a077812 */ /* 0x000fe400078ec0ff */
[----:B0-----:R-:W-:Y:S02]  /*b2480*/  PRMT R15, R2, 0x3340, R0 ;  /* 0x00003340020f7816 */ /* 0x001fe40000000000 */
[----:B-1----:R-:W-:Y:S02]  /*b2490*/  PRMT R8, R4, 0x3340, R7 ;  /* 0x0000334004087816 */ /* 0x002fe40000000007 */
[----:B------:R-:W-:-:S02]  /*b24a0*/  IADD3 R18, P3, PT, R23, R9, RZ ;  /* 0x0000000917127210 */ /* 0x000fc40007f7e0ff */
[----:B------:R-:W-:Y:S02]  /*b24b0*/  PRMT R15, R8, 0x5410, R15 ;  /* 0x00005410080f7816 */ /* 0x000fe4000000000f */
[----:B------:R-:W-:Y:S02]  /*b24c0*/  SHF.R.S32.HI R8, RZ, 0x1f, R23 ;  /* 0x0000001fff087819 */ /* 0x000fe40000011417 */
[----:B------:R-:W-:Y:S02]  /*b24d0*/  SHF.R.U32.HI R7, RZ, 0x8, R7 ;  /* 0x00000008ff077819 */ /* 0x000fe40000011607 */
[----:B------:R-:W-:Y:S01]  /*b24e0*/  SHF.R.U32.HI R4, RZ, 0x8, R4 ;  /* 0x00000008ff047819 */ /* 0x000fe20000011604 */
[----:B------:R-:W-:Y:S01]  /*b24f0*/  IMAD.X R19, R8, 0x1, R10, P3 ;  /* 0x0000000108137824 */ /* 0x000fe200018e060a */
[----:B------:R-:W-:Y:S02]  /*b2500*/  LOP3.LUT R7, R7, 0xffff, RZ, 0xc0, !PT ;  /* 0x0000ffff07077812 */ /* 0x000fe400078ec0ff */
[----:B------:R-:W-:Y:S01]  /*b2510*/  LOP3.LUT R4, R4, 0xffff, RZ, 0xc0, !PT ;  /* 0x0000ffff04047812 */ /* 0x000fe200078ec0ff */
[----:B------:R-:W-:Y:S04]  /*b2520*/  STL [R1+0xa94], R15 ;  /* 0x000a940f01007387 */ /* 0x000fe80000100800 */
[----:B------:R0:W-:Y:S04]  /*b2530*/  STL.64 [R1+0x520], R18 ;  /* 0x0005201201007387 */ /* 0x0001e80000100a00 */
[----:B------:R-:W4:Y:S01]  /*b2540*/  LDL.LU R29, [R1+0x764] ;  /* 0x00076400011d7983 */ /* 0x000f220000300800 */
[----:B------:R-:W-:-:S03]  /*b2550*/  PRMT R4, R4, 0x3340, R7 ;  /* 0x0000334004047816 */ /* 0x000fc60000000007 */
[----:B------:R1:W-:Y:S04]  /*b2560*/  STL [R1+0x64], R14 ;  /* 0x0000640e01007387 */ /* 0x0003e80000100800 */
[----:B------:R-:W4:Y:S04]  /*b2570*/  LDL.LU R7, [R1+0x130] ;  /* 0x0001300001077983 */ /* 0x000f280000300800 */
[----:B------:R-:W4:Y:S04]  /*b2580*/  LDL.LU R28, [R1+0x2f0] ;  /* 0x0002f000011c7983 */ /* 0x000f280000300800 */
[----:B------:R-:W4:Y:S04]  /*b2590*/  LDL.LU R25, [R1+0x68c] ;  /* 0x00068c0001197983 */ /* 0x000f280000300800 */
[----:B------:R-:W4:Y:S04]  /*b25a0*/  LDL.LU R26, [R1+0x12c] ;  /* 0x00012c00011a7983 */ /* 0x000f280000300800 */
[----:B------:R2:W-:Y:S01]  /*b25b0*/  STL [R1+0x36a8], R4 ;  /* 0x0036a80401007387 */ /* 0x0005e20000100800 */
[----:B0-----:R-:W-:-:S03]  /*b25c0*/  LOP3.LUT R18, R5, 0xffff, RZ, 0xc0, !PT ;  /* 0x0000ffff05127812 */ /* 0x001fc600078ec0ff */
[----:B------:R-:W4:Y:S01]  /*b25d0*/  LDL.LU R5, [R1+0x3758] ;  /* 0x0037580001057983 */ /* 0x000f220000300800 */
[----:B-1----:R-:W-:Y:S02]  /*b25e0*/  PRMT R14, R18, 0x3340, R0 ;  /* 0x00003340120e7816 */ /* 0x002fe40000000000 */
[----:B--2---:R-:W-:Y:S02]  /*b25f0*/  LOP3.LUT R21, R22, 0xffff, RZ, 0xc0, !PT ;  /* 0x0000ffff16157812 */ /* 0x004fe400078ec0ff */
[----:B---3--:R-:W-:Y:S02]  /*b2600*/  LOP3.LUT R19, R27, 0xffff, RZ, 0xc0, !PT ;  /* 0x0000ffff1b137812 */ /* 0x008fe400078ec0ff */
[----:B------:R-:W2:Y:S02]  /*b2610*/  LDL.LU R27, [R1+0x2ec] ;  /* 0x0002ec00011b7983 */ /* 0x000ea40000300800 */
[----:B------:R-:W-:-:S04]  /*b2620*/  PRMT R4, R21, 0x3340, R19 ;  /* 0x0000334015047816 */ /* 0x000fc80000000013 */
[----:B------:R-:W-:Y:S02]  /*b2630*/  PRMT R4, R4, 0x5410, R14 ;  /* 0x0000541004047816 */ /* 0x000fe4000000000e */
[----:B------:R-:W-:-:S05]  /*b2640*/  IADD3 R14, P3, PT, R23, R11, RZ ;  /* 0x0000000b170e7210 */ /* 0x000fca0007f7e0ff */
[----:B------:R-:W-:Y:S01]  /*b2650*/  IMAD.X R15, R8, 0x1, R12, P3 ;  /* 0x00000001080f7824 */ /* 0x000fe200018e060c */
[----:B------:R-:W-:Y:S04]  /*b2660*/  STL [R1+0xa90], R4 ;  /* 0x000a900401007387 */ /* 0x000fe80000100800 */
[----:B------:R0:W-:Y:S04]  /*b2670*/  STL.64 [R1+0x550], R14 ;  /* 0x0005500e01007387 */ /* 0x0001e80000100a00 */
[----:B0-----:R-:W3:Y:S01]  /*b2680*/  LDL.LU.64 R14, [R1+0x3750] ;  /* 0x00375000010e7983 */ /* 0x001ee20000300a00 */
[----:B------:R-:W-:-:S02]  /*b2690*/  SHF.R.U32.HI R4, RZ, 0x8, R21 ;  /* 0x00000008ff047819 */ /* 0x000fc40000011615 */
[----:B------:R-:W-:Y:S02]  /*b26a0*/  SHF.R.U32.HI R19, RZ, 0x8, R19 ;  /* 0x00000008ff137819 */ /* 0x000fe40000011613 */
[----:B------:R-:W-:Y:S01]  /*b26b0*/  SHF.R.U32.HI R18, RZ, 0x8, R18 ;  /* 0x00000008ff127819 */ /* 0x000fe20000011612 */
[----:B------:R-:W2:Y:S01]  /*b26c0*/  LDL.LU R22, [R1+0x11c4] ;  /* 0x0011c40001167983 */ /* 0x000ea20000300800 */
[----:B------:R-:W-:Y:S02]  /*b26d0*/  LOP3.LUT R4, R4, 0xffff, RZ, 0xc0, !PT ;  /* 0x0000ffff04047812 */ /* 0x000fe400078ec0ff */
[----:B------:R-:W-:Y:S02]  /*b26e0*/  LOP3.LUT R19, R19, 0xffff, RZ, 0xc0, !PT ;  /* 0x0000ffff13137812 */ /* 0x000fe400078ec0ff */
[----:B------:R-:W-:Y:S02]  /*b26f0*/  LOP3.LUT R18, R18, 0xffff, RZ, 0xc0, !PT ;  /* 0x0000ffff12127812 */ /* 0x000fe400078ec0ff */
[----:B------:R-:W-:-:S05]  /*b2700*/  PRMT R4, R4, 0x3340, R19 ;  /* 0x0000334004047816 */ /* 0x000fca0000000013 */
[----:B------:R0:W-:Y:S02]  /*b2710*/  STL [R1+0x36ac], R4 ;  /* 0x0036ac0401007387 */ /* 0x0001e40000100800 */
[----:B0-----:R-:W-:Y:S02]  /*b2720*/  PRMT R4, R18, 0x3340, R0 ;  /* 0x0000334012047816 */ /* 0x001fe40000000000 */
[----:B------:R-:W-:Y:S02]  /*b2730*/  IADD3 R18, P3, PT, R23, R13, RZ ;  /* 0x0000000d17127210 */ /* 0x000fe40007f7e0ff */
[----:B------:R-:W-:Y:S01]  /*b2740*/  SHF.R.U32.HI R2, RZ, 0x8, R2 ;  /* 0x00000008ff027819 */ /* 0x000fe20000011602 */
[----:B------:R4:W-:Y:S03]  /*b2750*/  STL [R1+0x40], R4 ;  /* 0x0000400401007387 */ /* 0x0009e60000100800 */
[----:B------:R-:W-:-:S04]  /*b2760*/  LOP3.LUT R2, R2, 0xffff, RZ, 0xc0, !PT ;  /* 0x0000ffff02027812 */ /* 0x000fc800078ec0ff */
[----:B------:R-:W-:Y:S02]  /*b2770*/  PRMT R2, R2, 0x3340, R0 ;  /* 0x0000334002027816 */ /* 0x000fe40000000000 */
[----:B----4-:R-:W-:Y:S02]  /*b2780*/  LOP3.LUT R4, R29, 0xffff, RZ, 0xc0, !PT ;  /* 0x0000ffff1d047812 */ /* 0x010fe400078ec0ff */
[----:B------:R-:W-:Y:S01]  /*b2790*/  LOP3.LUT R7, R7, 0xffff, RZ, 0xc0, !PT ;  /* 0x0000ffff07077812 */ /* 0x000fe200078ec0ff */
[----:B---3--:R-:W-:-:S05]  /*b27a0*/  IMAD.X R19, R8, 0x1, R14, P3 ;  /* 0x0000000108137824 */ /* 0x008fca00018e060e */
[----:B------:R0:W-:Y:S02]  /*b27b0*/  STL.64 [R1+0x5a8], R18 ;  /* 0x0005a81201007387 */ /* 0x0001e40000100a00 */
[----:B0-----:R-:W-:-:S05]  /*b27c0*/  IADD3 R18, P3, PT, R23, R15, RZ ;  /* 0x0000000f17127210 */ /* 0x001fca0007f7e0ff */
[----:B------:R-:W-:Y:S01]  /*b27d0*/  IMAD.X R19, R8, 0x1, R16, P3 ;  /* 0x0000000108137824 */ /* 0x000fe200018e0610 */
[----:B------:R-:W-:-:S04]  /*b27e0*/  LOP3.LUT R8, R28, 0xffff, RZ, 0xc0, !PT ;  /* 0x0000ffff1c087812 */ /* 0x000fc800078ec0ff */
[----:B------:R0:W-:Y:S04]  /*b27f0*/  STL.64 [R1+0x5a0], R18 ;  /* 0x0005a01201007387 */ /* 0x0001e80000100a00 */
[----:B------:R1:W-:Y:S04]  /*b2800*/  STL [R1+0x60], R2 ;  /* 0x0000600201007387 */ /* 0x0003e80000100800 */
[----:B0-----:R-:W3:Y:S04]  /*b2810*/  LDL.LU R18, [R1+0x5bc] ;  /* 0x0005bc0001127983 */ /* 0x001ee80000300800 */
[----:B------:R-:W4:Y:S01]  /*b2820*/  LDL.LU R23, [R1+0x2a4] ;  /* 0x0002a40001177983 */ /* 0x000f220000300800 */
[----:B------:R-:W-:-:S02]  /*b2830*/  LOP3.LUT R19, R25, 0xffff, RZ, 0xc0, !PT ;  /* 0x0000ffff19137812 */ /* 0x000fc400078ec0ff */
[----:B-1----:R-:W-:Y:S02]  /*b2840*/  LOP3.LUT R2, R26, 0xffff, RZ, 0xc0, !PT ;  /* 0x0000ffff1a027812 */ /* 0x002fe400078ec0ff */
[----:B------:R-:W-:Y:S02]  /*b2850*/  PRMT R25, R4, 0x3340, R8 ;  /* 0x0000334004197816 */ /* 0x000fe40000000008 */
[----:B------:R-:W-:Y:S01]  /*b2860*/  PRMT R26, R7, 0x3340, R0 ;  /* 0x00003340071a7816 */ /* 0x000fe20000000000 */
[----:B------:R-:W4:Y:S03]  /*b2870*/  LDL.LU R28, [R1+0x5b8] ;  /* 0x0005b800011c7983 */ /* 0x000f260000300800 */
[----:B------:R-:W-:Y:S02]  /*b2880*/  PRMT R26, R25, 0x5410, R26 ;  /* 0x00005410191a7816 */ /* 0x000fe4000000001a */
[----:B------:R-:W4:Y:S01]  /*b2890*/  LDL.LU R25, [R1+0x2a0] ;  /* 0x0002a00001197983 */ /* 0x000f220000300800 */
[----:B--2---:R-:W-:-:S03]  /*b28a0*/  LOP3.LUT R21, R27, 0xffff, RZ, 0xc0, !PT ;  /* 0x0000ffff1b157812 */ /* 0x004fc600078ec0ff */
[----:B------:R0:W-:Y:S01]  /*b28b0*/  STL [R1+0xa08], R26 ;  /* 0x000a081a01007387 */ /* 0x0001e20000100800 */
[----:B------:R-:W-:Y:S02]  /*b28c0*/  PRMT R27, R2, 0x3340, R0 ;  /* 0x00003340021b7816 */ /* 0x000fe40000000000 */
[----:B------:R-:W-:Y:S02]  /*b28d0*/  SHF.R.U32.HI R4, RZ, 0x8, R4 ;  /* 0x00000008ff047819 */ /* 0x000fe40000011604 */
[----:B------:R-:W-:Y:S02]  /*b28e0*/  SHF.R.U32.HI R8, RZ, 0x8, R8 ;  /* 0x00000008ff087819 */ /* 0x000fe40000011608 */
[----:B0-----:R-:W-:Y:S02]  /*b28f0*/  PRMT R26, R19, 0x3340, R21 ;  /* 0x00003340131a7816 */ /* 0x001fe40000000015 */
[----:B------:R-:W-:Y:S02]  /*b2900*/  SHF.R.U32.HI R19, RZ, 0x8, R19 ;  /* 0x00000008ff137819 */ /* 0x000fe40000011613 */
[----:B------:R-:W-:-:S02]  /*b2910*/  SHF.R.U32.HI R21, RZ, 0x8, R21 ;  /* 0x00000008ff157819 */ /* 0x000fc40000011615 */
[----:B------:R-:W-:Y:S02]  /*b2920*/  LOP3.LUT R4, R4, 0xffff, RZ, 0xc0, !PT ;  /* 0x0000ffff04047812 */ /* 0x000fe400078ec0ff */
[----:B------:R-:W-:Y:S02]  /*b2930*/  PRMT R26, R26, 0x5410, R27 ;  /* 0x000054101a1a7816 */ /* 0x000fe4000000001b */
[----:B------:R-:W-:Y:S02]  /*b2940*/  LOP3.LUT R8, R8, 0xffff, RZ, 0xc0, !PT ;  /* 0x0000ffff08087812 */ /* 0x000fe400078ec0ff */
[----:B------:R-:W-:Y:S02]  /*b2950*/  LOP3.LUT R19, R19, 0xffff, RZ, 0xc0, !PT ;  /* 0x0000ffff13137812 */ /* 0x000fe400078ec0ff */
[----:B------:R-:W-:Y:S01]  /*b2960*/  LOP3.LUT R21, R21, 0xffff, RZ, 0xc0, !PT ;  /* 0x0000ffff15157812 */ /* 0x000fe200078ec0ff */
[----:B------:R0:W-:Y:S01]  /*b2970*/  STL [R1+0xa0c], R26 ;  /* 0x000a0c1a01007387 */ /* 0x0001e20000100800 */
[----:B------:R-:W-:-:S02]  /*b2980*/  PRMT R8, R4, 0x3340, R8 ;  /* 0x0000334004087816 */ /* 0x000fc40000000008 */
[----:B------:R-:W-:Y:S02]  /*b2990*/  SHF.R.S32.HI R4, RZ, 0x1f, R22 ;  /* 0x0000001fff047819 */ /* 0x000fe40000011416 */
[----:B------:R-:W-:Y:S02]  /*b29a0*/  PRMT R19, R19, 0x3340, R21 ;  /* 0x0000334013137816 */ /* 0x000fe40000000015 */
[----:B0-----:R-:W-:Y:S02]  /*b29b0*/  IADD3 R26, P3, PT, R22, R9, RZ ;  /* 0x00000009161a7210 */ /* 0x001fe40007f7e0ff */
[----:B------:R-:W-:Y:S01]  /*b29c0*/  SHF.R.U32.HI R7, RZ, 0x8, R7 ;  /* 0x00000008ff077819 */ /* 0x000fe20000011607 */
[----:B------:R-:W-:Y:S02]  /*b29d0*/  STL [R1+0x180], R19 ;  /* 0x0001801301007387 */ /* 0x000fe40000100800 */
[----:B------:R-:W-:Y:S02]  /*b29e0*/  IMAD.X R27, R4, 0x1, R10, P3 ;  /* 0x00000001041b7824 */ /* 0x000fe400018e060a */
[----:B------:R0:W-:Y:S04]  /*b29f0*/  STL [R1+0x15c], R8 ;  /* 0x00015c0801007387 */ /* 0x0001e80000100800 */
[----:B------:R1:W-:Y:S01]  /*b2a00*/  STL.64 [R1+0x598], R26 ;  /* 0x0005981a01007387 */ /* 0x0003e20000100a00 */
[----:B------:R-:W-:-:S02]  /*b2a10*/  SHF.R.U32.HI R2, RZ, 0x8, R2 ;  /* 0x00000008ff027819 */ /* 0x000fc40000011602 */
[----:B0-----:R-:W-:Y:S01]  /*b2a20*/  LOP3.LUT R8, R7, 0xffff, RZ, 0xc0, !PT ;  /* 0x0000ffff07087812 */ /* 0x001fe200078ec0ff */
[----:B-1----:R-:W2:Y:S04]  /*b2a30*/  LDL.LU.64 R26, [R1+0x3748] ;  /* 0x00374800011a7983 */ /* 0x002ea80000300a00 */
[----:B------:R-:W2:Y:S04]  /*b2a40*/  LDL.LU R29, [R1+0x668] ;  /* 0x00066800011d7983 */ /* 0x000ea80000300800 */
[----:B------:R-:W2:Y:S01]  /*b2a50*/  LDL.LU R7, [R1+0x1fc] ;  /* 0x0001fc0001077983 */ /* 0x000ea20000300800 */
[----:B------:R-:W-:-:S02]  /*b2a60*/  LOP3.LUT R2, R2, 0xffff, RZ, 0xc0, !PT ;  /* 0x0000ffff02027812 */ /* 0x000fc400078ec0ff */
[--C-:B------:R-:W-:Y:S02]  /*b2a70*/  PRMT R21, R8, 0x3340, R0.reuse ;  /* 0x0000334008157816 */ /* 0x100fe40000000000 */
[--C-:B------:R-:W-:Y:S02]  /*b2a80*/  PRMT R19, R2, 0x3340, R0.reuse ;  /* 0x0000334002137816 */ /* 0x100fe40000000000 */
[----:B------:R-:W-:Y:S01]  /*b2a90*/  LOP3.LUT R2, R5, 0xffff, RZ, 0xc0, !PT ;  /* 0x0000ffff05027812 */ /* 0x000fe200078ec0ff */
[----:B------:R0:W-:Y:S04]  /*b2aa0*/  STL [R1+0x30], R21 ;  /* 0x0000301501007387 */ /* 0x0001e80000100800 */
[----:B------:R1:W-:Y:S04]  /*b2ab0*/  STL [R1+0x5c], R19 ;  /* 0x00005c1301007387 */ /* 0x0003e80000100800 */
[----:B------:R-:W2:Y:S01]  /*b2ac0*/  LDL.LU R5, [R1+0x3740] ;  /* 0x0037400001057983 */ /* 0x000ea20000300800 */
[----:B0-----:R-:W-:-:S02]  /*b2ad0*/  PRMT R21, R2, 0x3340, R0 ;  /* 0x0000334002157816 */ /* 0x001fc40000000000 */
[----:B---3--:R-:W-:Y:S02]  /*b2ae0*/  LOP3.LUT R8, R18, 0xffff, RZ, 0xc0, !PT ;  /* 0x0000ffff12087812 */ /* 0x008fe400078ec0ff */
[----:B----4-:R-:W-:-:S04]  /*b2af0*/  LOP3.LUT R18, R23, 0xffff, RZ, 0xc0, !PT ;  /* 0x0000ffff17127812 */ /* 0x010fc800078ec0ff */
[----:B-1----:R-:W-:-:S04]  /*b2b00*/  PRMT R19, R8, 0x3340, R18 ;  /* 0x0000334008137816 */ /* 0x002fc80000000012 */
[----:B------:R-:W-:Y:S02]  /*b2b10*/  PRMT R23, R19, 0x5410, R21 ;  /* 0x0000541013177816 */ /* 0x000fe40000000015 */
[----:B------:R-:W-:Y:S02]  /*b2b20*/  LOP3.LUT R19, R28, 0xffff, RZ, 0xc0, !PT ;  /* 0x0000ffff1c137812 */ /* 0x000fe400078ec0ff */
[----:B------:R-:W-:Y:S01]  /*b2b30*/  LOP3.LUT R21, R25, 0xffff, RZ, 0xc0, !PT ;  /* 0x0000ffff19157812 */ /* 0x000fe200078ec0ff */
[----:B------:R-:W-:Y:S04]  /*b2b40*/  STL [R1+0x9fc], R23 ;  /* 0x0009fc1701007387 */ /* 0x000fe80000100800 */
[----:B------:R0:W-:Y:S04]  /*b2b50*/  STL [R1+0xba4], R19 ;  /* 0x000ba41301007387 */ /* 0x0001e80000100800 */
[----:B------:R1:W-:Y:S01]  /*b2b60*/  STL [R1+0xba0], R21 ;  /* 0x000ba01501007387 */ /* 0x0003e20000100800 */
[----:B------:R-:W-:-:S02]  /*b2b70*/  SHF.R.U32.HI R8, RZ, 0x8, R8 ;  /* 0x00000008ff087819 */ /* 0x000fc40000011608 */
[----:B------:R-:W-:Y:S01]  /*b2b80*/  SHF.R.U32.HI R18, RZ, 0x8, R18 ;  /* 0x00000008ff127819 */ /* 0x000fe20000011612 */
[----:B------:R-:W3:Y:S01]  /*b2b90*/  LDL.LU R28, [R1+0x66c] ;  /* 0x00066c00011c7983 */ /* 0x000ee20000300800 */
[----:B0-----:R-:W-:Y:S02]  /*b2ba0*/  SHF.R.U32.HI R19, RZ, 0x8, R19 ;  /* 0x00000008ff137819 */ /* 0x001fe40000011613 */
[----:B-1----:R-:W-:Y:S02]  /*b2bb0*/  SHF.R.U32.HI R21, RZ, 0x8, R21 ;  /* 0x00000008ff157819 */ /* 0x002fe40000011615 */
[----:B------:R-:W-:Y:S02]  /*b2bc0*/  LOP3.LUT R8, R8, 0xffff, RZ, 0xc0, !PT ;  /* 0x0000ffff08087812 */ /* 0x000fe400078ec0ff */
[----:B------:R-:W-:Y:S02]  /*b2bd0*/  LOP3.LUT R18, R18, 0xffff, RZ, 0xc0, !PT ;  /* 0x0000ffff12127812 */ /* 0x000fe400078ec0ff */
[----:B------:R-:W-:-:S02]  /*b2be0*/  LOP3.LUT R19, R19, 0xffff, RZ, 0xc0, !PT ;  /* 0x0000ffff13137812 */ /* 0x000fc400078ec0ff */
[----:B------:R-:W-:Y:S02]  /*b2bf0*/  LOP3.LUT R21, R21, 0xffff, RZ, 0xc0, !PT ;  /* 0x0000ffff15157812 */ /* 0x000fe400078ec0ff */
[----:B------:R-:W-:Y:S02]  /*b2c00*/  PRMT R8, R8, 0x3340, R18 ;  /* 0x0000334008087816 */ /* 0x000fe40000000012 */
[----:B------:R-:W-:-:S05]  /*b2c10*/  PRMT R19, R19, 0x3340, R21 ;  /* 0x0000334013137816 */ /* 0x000fca0000000015 */
[----:B------:R0:W-:Y:S04]  /*b2c20*/  STL [R1+0x17c], R19 ;  /* 0x00017c1301007387 */ /* 0x0001e80000100800 */
[----:B------:R-:W-:Y:S04]  /*b2c30*/  STL [R1+0x130], R8 ;  /* 0x0001300801007387 */ /* 0x000fe80000100800 */
[----:B------:R-:W4:Y:S01]  /*b2c40*/  LDL.LU R25, [R1+0x200] ;  /* 0x0002000001197983 */ /* 0x000f220000300800 */
[----:B------:R-:W-:Y:S02]  /*b2c50*/  IADD3 R18, P3, PT, R22, R11, RZ ;  /* 0x0000000b16127210 */ /* 0x000fe40007f7e0ff */
[----:B------:R-:W-:-:S04]  /*b2c60*/  SHF.R.U32.HI R2, RZ, 0x8, R2 ;  /* 0x00000008ff027819 */ /* 0x000fc80000011602 */
[----:B------:R-:W-:Y:S01]  /*b2c70*/  LOP3.LUT R2, R2, 0xffff, RZ, 0xc0, !PT ;  /* 0x0000ffff02027812 */ /* 0x000fe200078ec0ff */
[----:B0-----:R-:W-:-:S05]  /*b2c80*/  IMAD.X R19, R4, 0x1, R12, P3 ;  /* 0x0000000104137824 */ /* 0x001fca00018e060c */
[----:B------:R0:W-:Y:S02]  /*b2c90*/  STL.64 [R1+0x5b8], R18 ;  /* 0x0005b81201007387 */ /* 0x0001e40000100a00 */
[--C-:B0-----:R-:W-:Y:S02]  /*b2ca0*/  PRMT R18, R2, 0x3340, R0.reuse ;  /* 0x0000334002127816 */ /* 0x101fe40000000000 */
[----:B--2---:R-:W-:Y:S02]  /*b2cb0*/  LOP3.LUT R8, R29, 0xffff, RZ, 0xc0, !PT ;  /* 0x0000ffff1d087812 */ /* 0x004fe400078ec0ff */
[----:B------:R-:W-:Y:S01]  /*b2cc0*/  LOP3.LUT R2, R20, 0xffff, RZ, 0xc0, !PT ;  /* 0x0000ffff14027812 */ /* 0x000fe200078ec0ff */
[----:B------:R0:W-:Y:S03]  /*b2cd0*/  STL [R1+0x3c], R18 ;  /* 0x00003c1201007387 */ /* 0x0001e60000100800 */
[----:B------:R-:W-:Y:S01]  /*b2ce0*/  PRMT R21, R2, 0x3340, R0 ;  /* 0x0000334002157816 */ /* 0x000fe20000000000 */
[----:B------:R-:W2:Y:S01]  /*b2cf0*/  LDL.LU R20, [R1+0x373c] ;  /* 0x00373c0001147983 */ /* 0x000ea20000300800 */
[----:B0-----:R-:W-:-:S02]  /*b2d00*/  LOP3.LUT R18, R7, 0xffff, RZ, 0xc0, !PT ;  /* 0x0000ffff07127812 */ /* 0x001fc400078ec0ff */
[----:B------:R-:W-:Y:S02]  /*b2d10*/  LOP3.LUT R7, R27, 0xffff, RZ, 0xc0, !PT ;  /* 0x0000ffff1b077812 */ /* 0x000fe400078ec0ff */
[----:B------:R-:W-:Y:S02]  /*b2d20*/  PRMT R19, R8, 0x3340, R18 ;  /* 0x0000334008137816 */ /* 0x000fe40000000012 */
[----:B------:R-:W-:Y:S01]  /*b2d30*/  SHF.R.U32.HI R8, RZ, 0x8, R8 ;  /* 0x00000008ff087819 */ /* 0x000fe20000011608 */
[----:B------:R0:W-:Y:S01]  /*b2d40*/  STL [R1+0xb9c], R7 ;  /* 0x000b9c0701007387 */ /* 0x0001e20000100800 */
[----:B------:R-:W-:Y:S02]  /*b2d50*/  SHF.R.U32.HI R18, RZ, 0x8, R18 ;  /* 0x00000008ff127819 */ /* 0x000fe40000011612 */
[----:B------:R-:W-:Y:S02]  /*b2d60*/  PRMT R19, R19, 0x5410, R21 ;  /* 0x0000541013137816 */ /* 0x000fe40000000015 */
[----:B------:R-:W-:-:S02]  /*b2d70*/  LOP3.LUT R8, R8, 0xffff, RZ, 0xc0, !PT ;  /* 0x0000ffff08087812 */ /* 0x000fc400078ec0ff */
[----:B------:R-:W-:Y:S02]  /*b2d80*/  LOP3.LUT R18, R18, 0xffff, RZ, 0xc0, !PT ;  /* 0x0000ffff12127812 */ /* 0x000fe400078ec0ff */
[----:B0-----:R-:W-:Y:S01]  /*b2d90*/  SHF.R.U32.HI R7, RZ, 0x8, R7 ;  /* 0x00000008ff077819 */ /* 0x001fe20000011607 */
[----:B------:R0:W-:Y:S04]  /*b2da0*/  STL [R1+0x9f0], R19 ;  /* 0x0009f01301007387 */ /* 0x0001e80000100800 */
[----:B------:R-:W2:Y:S01]  /*b2db0*/  LDL.LU R29, [R1+0x660] ;  /* 0x00066000011d7983 */ /* 0x000ea20000300800 */
[----:B------:R-:W-:Y:S02]  /*b2dc0*/  PRMT R8, R8, 0x3340, R18 ;  /* 0x0000334008087816 */ /* 0x000fe40000000012 */
[----:B------:R-:W-:-:S02]  /*b2dd0*/  IADD3 R18, P3, PT, R22, R13, RZ ;  /* 0x0000000d16127210 */ /* 0x000fc40007f7e0ff */
[----:B0-----:R-:W-:Y:S02]  /*b2de0*/  LOP3.LUT R19, R7, 0xffff, RZ, 0xc0, !PT ;  /* 0x0000ffff07137812 */ /* 0x001fe400078ec0ff */
[----:B------:R-:W2:Y:S04]  /*b2df0*/  LDL.LU R7, [R1+0x1b0] ;  /* 0x0001b00001077983 */ /* 0x000ea80000300800 */
[----:B------:R-:W2:Y:S01]  /*b2e00*/  LDL.LU R27, [R1+0x11c8] ;  /* 0x0011c800011b7983 */ /* 0x000ea20000300800 */
[----:B------:R-:W-:Y:S01]  /*b2e10*/  PRMT R21, R19, 0x3340, R0 ;  /* 0x0000334013157816 */ /* 0x000fe20000000000 */
[----:B------:R-:W-:Y:S01]  /*b2e20*/  IMAD.X R19, R4, 0x1, R14, P3 ;  /* 0x0000000104137824 */ /* 0x000fe200018e060e */
[----:B------:R-:W-:-:S03]  /*b2e30*/  SHF.R.U32.HI R2, RZ, 0x8, R2 ;  /* 0x00000008ff027819 */ /* 0x000fc60000011602 */
[----:B------:R-:W-:Y:S04]  /*b2e40*/  STL [R1+0x88], R21 ;  /* 0x0000881501007387 */ /* 0x000fe80000100800 */
[----:B------:R-:W-:Y:S04]  /*b2e50*/  STL [R1+0x158], R8 ;  /* 0x0001580801007387 */ /* 0x000fe80000100800 */
[----:B------:R0:W-:Y:S01]  /*b2e60*/  STL.64 [R1+0x608], R18 ;  /* 0x0006081201007387 */ /* 0x0001e20000100a00 */
[----:B------:R-:W-:Y:S02]  /*b2e70*/  LOP3.LUT R2, R2, 0xffff, RZ, 0xc0, !PT ;  /* 0x0000ffff02027812 */ /* 0x000fe400078ec0ff */
[----:B0-----:R-:W-:-:S02]  /*b2e80*/  IADD3 R18, P3, PT, R22, R15, RZ ;  /* 0x0000000f16127210 */ /* 0x001fc40007f7e0ff */
[----:B------:R-:W-:-:S03]  /*b2e90*/  PRMT R8, R2, 0x3340, R0 ;  /* 0x0000334002087816 */ /* 0x000fc60000000000 */
[----:B------:R-:W-:Y:S01]  /*b2ea0*/  IMAD.X R19, R4, 0x1, R16, P3 ;  /* 0x0000000104137824 */ /* 0x000fe200018e0610 */
[----:B------:R-:W-:-:S04]  /*b2eb0*/  LOP3.LUT R2, R3, 0xffff, RZ, 0xc0, !PT ;  /* 0x0000ffff03027812 */ /* 0x000fc800078ec0ff */
[----:B------:R-:W-:Y:S04]  /*b2ec0*/  STL.64 [R1+0x600], R18 ;  /* 0x0006001201007387 */ /* 0x000fe80000100a00 */
[----:B------:R4:W-:Y:S04]  /*b2ed0*/  STL [R1+0x58], R8 ;  /* 0x0000580801007387 */ /* 0x0009e80000100800 */
[----:B------:R-:W2:Y:S01]  /*b2ee0*/  LDL.LU R3, [R1+0x3738] ;  /* 0x0037380001037983 */ /* 0x000ea20000300800 */
[----:B---3--:R-:W-:-:S03]  /*b2ef0*/  LOP3.LUT R4, R28, 0xffff, RZ, 0xc0, !PT ;  /* 0x0000ffff1c047812 */ /* 0x008fc600078ec0ff */
[----:B------:R-:W3:Y:S01]  /*b2f00*/  LDL.LU R28, [R1+0x664] ;  /* 0x00066400011c7983 */ /* 0x000ee20000300800 */
[----:B----4-:R-:W-:-:S03]  /*b2f10*/  LOP3.LUT R8, R25, 0xffff, RZ, 0xc0, !PT ;  /* 0x0000ffff19087812 */ /* 0x010fc600078ec0ff */
[----:B------:R-:W4:Y:S01]  /*b2f20*/  LDL.LU R25, [R1+0x1d0] ;  /* 0x0001d00001197983 */ /* 0x000f220000300800 */
[----:B------:R-:W-:Y:S02]  /*b2f30*/  PRMT R19, R2, 0x3340, R0 ;  /* 0x0000334002137816 */ /* 0x000fe40000000000 */
[----:B------:R-:W-:Y:S02]  /*b2f40*/  PRMT R18, R4, 0x3340, R8 ;  /* 0x0000334004127816 */ /* 0x000fe40000000008 */
[----:B------:R-:W-:Y:S02]  /*b2f50*/  SHF.R.U32.HI R4, RZ, 0x8, R4 ;  /* 0x00000008ff047819 */ /* 0x000fe40000011604 */
[----:B------:R-:W-:Y:S02]  /*b2f60*/  SHF.R.U32.HI R8, RZ, 0x8, R8 ;  /* 0x00000008ff087819 */ /* 0x000fe40000011608 */
[----:B------:R-:W-:Y:S02]  /*b2f70*/  PRMT R18, R18, 0x5410, R19 ;  /* 0x0000541012127816 */ /* 0x000fe40000000013 */
[----:B------:R-:W-:-:S02]  /*b2f80*/  LOP3.LUT R4, R4, 0xffff, RZ, 0xc0, !PT ;  /* 0x0000ffff04047812 */ /* 0x000fc400078ec0ff */
[----:B------:R-:W-:Y:S02]  /*b2f90*/  LOP3.LUT R8, R8, 0xffff, RZ, 0xc0, !PT ;  /* 0x0000ffff08087812 */ /* 0x000fe400078ec0ff */
[----:B------:R-:W-:Y:S01]  /*b2fa0*/  SHF.R.U32.HI R2, RZ, 0x8, R2 ;  /* 0x00000008ff027819 */ /* 0x000fe20000011602 */
[----:B------:R0:W-:Y:S03]  /*b2fb0*/  STL [R1+0x1fc], R18 ;  /* 0x0001fc1201007387 */ /* 0x0001e60000100800 */
[----:B------:R-:W-:Y:S02]  /*b2fc0*/  LOP3.LUT R2, R2, 0xffff, RZ, 0xc0, !PT ;  /* 0x0000ffff02027812 */ /* 0x000fe400078ec0ff */
[----:B0-----:R-:W-:Y:S02]  /*b2fd0*/  PRMT R18, R4, 0x3340, R8 ;  /* 0x0000334004127816 */ /* 0x001fe40000000008 */
[----:B------:R-:W-:-:S02]  /*b2fe0*/  PRMT R8, R2, 0x3340, R0 ;  /* 0x0000334002087816 */ /* 0x000fc40000000000 */
[----:B------:R-:W-:Y:S01]  /*b2ff0*/  LOP3.LUT R2, R6, 0xffff, RZ, 0xc0, !PT ;  /* 0x0000ffff06027812 */ /* 0x000fe200078ec0ff */
[----:B------:R0:W-:Y:S04]  /*b3000*/  STL [R1+0x154], R18 ;  /* 0x0001541201007387 */ /* 0x0001e80000100800 */
[----:B------:R1:W-:Y:S01]  /*b3010*/  STL [R1+0x38], R8 ;  /* 0x0000380801007387 */ /* 0x0003e20000100800 */
[----:B--2---:R-:W-:Y:S02]  /*b3020*/  LOP3.LUT R4, R29, 0xffff, RZ, 0xc0, !PT ;  /* 0x0000ffff1d047812 */ /* 0x004fe400078ec0ff */
[----:B0-----:R-:W-:Y:S02]  /*b3030*/  LOP3.LUT R18, R7, 0xffff, RZ, 0xc0, !PT ;  /* 0x0000ffff07127812 */ /* 0x001fe400078ec0ff */
[----:B------:R-:W-:-:S02]  /*b3040*/  PRMT R7, R2, 0x3340, R0 ;  /* 0x0000334002077816 */ /* 0x000fc40000000000 */
[----:B------:R-:W-:-:S04]  /*b3050*/  PRMT R6, R4, 0x3340, R18 ;  /* 0x0000334004067816 */ /* 0x000fc80000000012 */
[----:B-1----:R-:W-:Y:S02]  /*b3060*/  PRMT R8, R6, 0x5410, R7 ;  /* 0x0000541006087816 */ /* 0x002fe40000000007 */
[----:B------:R-:W2:Y:S04]  /*b3070*/  LDL.LU R6, [R1+0x774] ;  /* 0x0007740001067983 */ /* 0x000ea80000300800 */
[----:B------:R-:W2:Y:S04]  /*b3080*/  LDL.LU R7, [R1+0x658] ;  /* 0x0006580001077983 */ /* 0x000ea80000300800 */
[----:B------:R0:W-:Y:S01]  /*b3090*/  STL [R1+0xae0], R8 ;  /* 0x000ae00801007387 */ /* 0x0001e20000100800 */
[----:B------:R-:W-:-:S02]  /*b30a0*/  SHF.R.U32.HI R4, RZ, 0x8, R4 ;  /* 0x00000008ff047819 */ /* 0x000fc40000011604 */
[----:B------:R-:W-:Y:S02]  /*b30b0*/  SHF.R.U32.HI R18, RZ, 0x8, R18 ;  /* 0x00000008ff127819 */ /* 0x000fe40000011612 */
[----:B------:R-:W-:Y:S02]  /*b30c0*/  IADD3 R22, P3, PT, R27, R9, RZ ;  /* 0x000000091b167210 */ /* 0x000fe40007f7e0ff */
[----:B------:R-:W-:Y:S02]  /*b30d0*/  SHF.R.U32.HI R2, RZ, 0x8, R2 ;  /* 0x00000008ff027819 */ /* 0x000fe40000011602 */
[----:B------:R-:W-:Y:S02]  /*b30e0*/  LOP3.LUT R4, R4, 0xffff, RZ, 0xc0, !PT ;  /* 0x0000ffff04047812 */ /* 0x000fe400078ec0ff */
[----:B------:R-:W-:Y:S02]  /*b30f0*/  LOP3.LUT R18, R18, 0xffff, RZ, 0xc0, !PT ;  /* 0x0000ffff12127812 */ /* 0x000fe400078ec0ff */
[----:B0-----:R-:W-:-:S02]  /*b3100*/  SHF.R.S32.HI R8, RZ, 0x1f, R27 ;  /* 0x0000001fff087819 */ /* 0x001fc4000001141b */
[----:B------:R-:W-:Y:S02]  /*b3110*/  LOP3.LUT R2, R2, 0xffff, RZ, 0xc0, !PT ;  /* 0x0000ffff02027812 */ /* 0x000fe400078ec0ff */
[----:B------:R-:W-:Y:S01]  /*b3120*/  PRMT R19, R4, 0x3340, R18 ;  /* 0x0000334004137816 */ /* 0x000fe20000000012 */
[----:B------:R-:W-:Y:S01]  /*b3130*/  IMAD.X R23, R8, 0x1, R10, P3 ;  /* 0x0000000108177824 */ /* 0x000fe200018e060a */
[----:B------:R-:W-:-:S04]  /*b3140*/  PRMT R18, R2, 0x3340, R0 ;  /* 0x0000334002127816 */ /* 0x000fc80000000000 */
[----:B------:R0:W-:Y:S01]  /*b3150*/  STL.64 [R1+0x5f8], R22 ;  /* 0x0005f81601007387 */ /* 0x0001e20000100a00 */
[----:B------:R-:W-:Y:S02]  /*b3160*/  LOP3.LUT R2, R24, 0xffff, RZ, 0xc0, !PT ;  /* 0x0000ffff18027812 */ /* 0x000fe400078ec0ff */
[----:B------:R-:W-:Y:S02]  /*b3170*/  IADD3 R24, P3, PT, R27, R11, RZ ;  /* 0x0000000b1b187210 */ /* 0x000fe40007f7e0ff */
[----:B------:R-:W-:Y:S01]  /*b3180*/  PRMT R21, R2, 0x3340, R0 ;  /* 0x0000334002157816 */ /* 0x000fe20000000000 */
[----:B0-----:R-:W2:Y:S04]  /*b3190*/  LDL.LU R23, [R1+0x3734] ;  /* 0x0037340001177983 */ /* 0x001ea80000300800 */
[----:B------:R-:W-:Y:S04]  /*b31a0*/  STL [R1+0x12c], R19 ;  /* 0x00012c1301007387 */ /* 0x000fe80000100800 */
[----:B------:R4:W-:Y:S01]  /*b31b0*/  STL [R1+0x70], R18 ;  /* 0x0000701201007387 */ /* 0x0009e20000100800 */
[----:B------:R-:W-:-:S03]  /*b31c0*/  SHF.R.U32.HI R2, RZ, 0x8, R2 ;  /* 0x00000008ff027819 */ /* 0x000fc60000011602 */
[----:B------:R-:W2:Y:S01]  /*b31d0*/  LDL.LU R29, [R1+0x780] ;  /* 0x00078000011d7983 */ /* 0x000ea20000300800 */
[----:B------:R-:W-:Y:S02]  /*b31e0*/  LOP3.LUT R2, R2, 0xffff, RZ, 0xc0, !PT ;  /* 0x0000ffff02027812 */ /* 0x000fe400078ec0ff */
[----:B---3--:R-:W-:Y:S02]  /*b31f0*/  LOP3.LUT R4, R28, 0xffff, RZ, 0xc0, !PT ;  /* 0x0000ffff1c047812 */ /* 0x008fe400078ec0ff */
[----:B----4-:R-:W-:-:S04]  /*b3200*/  LOP3.LUT R18, R25, 0xffff, RZ, 0xc0, !PT ;  /* 0x0000ffff19127812 */ /* 0x010fc800078ec0ff */
[----:B------:R-:W-:Y:S02]  /*b3210*/  PRMT R19, R4, 0x3340, R18 ;  /* 0x0000334004137816 */ /* 0x000fe40000000012 */
[----:B------:R-:W-:Y:S02]  /*b3220*/  SHF.R.U32.HI R4, RZ, 0x8, R4 ;  /* 0x00000008ff047819 */ /* 0x000fe40000011604 */
[----:B------:R-:W-:Y:S01]  /*b3230*/  SHF.R.U32.HI R18, RZ, 0x8, R18 ;  /* 0x00000008ff127819 */ /* 0x000fe20000011612 */
[----:B------:R-:W-:Y:S01]  /*b3240*/  IMAD.X R25, R8, 0x1, R12, P3 ;  /* 0x0000000108197824 */ /* 0x000fe200018e060c */
[----:B------:R-:W-:Y:S02]  /*b3250*/  PRMT R19, R19, 0x5410, R21 ;  /* 0x0000541013137816 */ /* 0x000fe40000000015 */
[----:B------:R-:W-:Y:S02]  /*b3260*/  LOP3.LUT R4, R4, 0xffff, RZ, 0xc0, !PT ;  /* 0x0000ffff04047812 */ /* 0x000fe400078ec0ff */
[----:B------:R-:W-:Y:S01]  /*b3270*/  LOP3.LUT R18, R18, 0xffff, RZ, 0xc0, !PT ;  /* 0x0000ffff12127812 */ /* 0x000fe200078ec0ff */
[----:B------:R-:W-:Y:S03]  /*b3280*/  STL [R1+0xadc], R19 ;  /* 0x000adc1301007387 */ /* 0x000fe60000100800 */
[----:B------:R-:W-:Y:S01]  /*b3290*/  PRMT R18, R4, 0x3340, R18 ;  /* 0x0000334004127816 */ /* 0x000fe20000000012 */
[----:B------:R0:W-:Y:S01]  /*b32a0*/  STL.64 [R1+0x610], R24 ;  /* 0x0006101801007387 */ /* 0x0001e20000100a00 */
[----:B------:R-:W-:-:S03]  /*b32b0*/  PRMT R4, R2, 0x3340, R0 ;  /* 0x0000334002047816 */ /* 0x000fc60000000000 */
[----:B0-----:R-:W3:Y:S04]  /*b32c0*/  LDL.LU R24, [R1+0x3730] ;  /* 0x0037300001187983 */ /* 0x001ee80000300800 */
[----:B------:R-:W4:Y:S04]  /*b32d0*/  LDL.LU R28, [R1+0x65c] ;  /* 0x00065c00011c7983 */ /* 0x000f280000300800 */
[----:B------:R-:W3:Y:S04]  /*b32e0*/  LDL.LU R25, [R1+0x11cc] ;  /* 0x0011cc0001197983 */ /* 0x000ee80000300800 */
[----:B------:R0:W-:Y:S04]  /*b32f0*/  STL [R1+0x10c], R18 ;  /* 0x00010c1201007387 */ /* 0x0001e80000100800 */
[----:B------:R1:W-:Y:S01]  /*b3300*/  STL [R1+0x54], R4 ;  /* 0x0000540401007387 */ /* 0x0003e20000100800 */
[----:B0-----:R-:W-:-:S03]  /*b3310*/  LOP3.LUT R18, R3, 0xffff, RZ, 0xc0, !PT ;  /* 0x0000ffff03127812 */ /* 0x001fc600078ec0ff */
[----:B------:R-:W3:Y:S01]  /*b3320*/  LDL.LU R3, [R1+0x372c] ;  /* 0x00372c0001037983 */ /* 0x000ee20000300800 */
[----:B--2---:R-:W-:Y:S02]  /*b3330*/  LOP3.LUT R2, R6, 0xffff, RZ, 0xc0, !PT ;  /* 0x0000ffff06027812 */ /* 0x004fe400078ec0ff */
[----:B-1----:R-:W-:Y:S02]  /*b3340*/  LOP3.LUT R4, R7, 0xffff, RZ, 0xc0, !PT ;  /* 0x0000ffff07047812 */ /* 0x002fe400078ec0ff */
[----:B------:R-:W-:Y:S02]  /*b3350*/  PRMT R7, R18, 0x3340, R0 ;  /* 0x0000334012077816 */ /* 0x000fe40000000000 */
[----:B------:R-:W-:-:S04]  /*b3360*/  PRMT R6, R2, 0x3340, R4 ;  /* 0x0000334002067816 */ /* 0x000fc80000000004 */
[----:B------:R-:W-:Y:S02]  /*b3370*/  PRMT R19, R6, 0x5410, R7 ;  /* 0x0000541006137816 */ /* 0x000fe40000000007 */
[----:B------:R-:W-:-:S05]  /*b3380*/  IADD3 R6, P3, PT, R27, R13, RZ ;  /* 0x0000000d1b067210 */ /* 0x000fca0007f7e0ff */
[----:B------:R-:W-:Y:S01]  /*b3390*/  IMAD.X R7, R8, 0x1, R14, P3 ;  /* 0x0000000108077824 */ /* 0x000fe200018e060e */
[----:B------:R-:W-:Y:S01]  /*b33a0*/  STL [R1+0xacc], R19 ;  /* 0x000acc1301007387 */ /* 0x000fe20000100800 */
[----:B------:R-:W-:-:S03]  /*b33b0*/  SHF.R.U32.HI R2, RZ, 0x8, R2 ;  /* 0x00000008ff027819 */ /* 0x000fc60000011602 */
[----:B------:R0:W-:Y:S01]  /*b33c0*/  STL.64 [R1+0x638], R6 ;  /* 0x0006380601007387 */ /* 0x0001e20000100a00 */
[----:B------:R-:W-:Y:S02]  /*b33d0*/  SHF.R.U32.HI R4, RZ, 0x8, R4 ;  /* 0x00000008ff047819 */ /* 0x000fe40000011604 */
[----:B------:R-:W-:Y:S02]  /*b33e0*/  LOP3.LUT R2, R2, 0xffff, RZ, 0xc0, !PT ;  /* 0x0000ffff02027812 */ /* 0x000fe400078ec0ff */
[----:B------:R-:W-:Y:S02]  /*b33f0*/  LOP3.LUT R4, R4, 0xffff, RZ, 0xc0, !PT ;  /* 0x0000ffff04047812 */ /* 0x000fe400078ec0ff */
[----:B0-----:R-:W-:-:S05]  /*b3400*/  IADD3 R6, P3, PT, R27, R15, RZ ;  /* 0x0000000f1b067210 */ /* 0x001fca0007f7e0ff */
[----:B------:R-:W-:Y:S01]  /*b3410*/  IMAD.X R7, R8, 0x1, R16, P3 ;  /* 0x0000000108077824 */ /* 0x000fe200018e0610 */
[----:B------:R-:W-:-:S04]  /*b3420*/  PRMT R8, R2, 0x3340, R4 ;  /* 0x0000334002087816 */ /* 0x000fc80000000004 */
[----:B------:R0:W-:Y:S01]  /*b3430*/  STL.64 [R1+0x630], R6 ;  /* 0x0006300601007387 */ /* 0x0001e20000100a00 */
[----:B------:R-:W-:Y:S02]  /*b3440*/  LOP3.LUT R4, R29, 0xffff, RZ, 0xc0, !PT ;  /* 0x0000ffff1d047812 */ /* 0x000fe400078ec0ff */
[----:B------:R-:W-:Y:S01]  /*b3450*/  SHF.R.U32.HI R18, RZ, 0x8, R18 ;  /* 0x00000008ff127819 */ /* 0x000fe20000011612 */
[----:B0-----:R-:W2:Y:S04]  /*b3460*/  LDL.LU R6, [R1+0x688] ;  /* 0x0006880001067983 */ /* 0x001ea80000300800 */
[----:B------:R-:W2:Y:S04]  /*b3470*/  LDL.LU R22, [R1+0x2d4] ;  /* 0x0002d40001167983 */ /* 0x000ea80000300800 */
[----:B------:R-:W2:Y:S04]  /*b3480*/  LDL.LU R27, [R1+0x76c] ;  /* 0x00076c00011b7983 */ /* 0x000ea80000300800 */
[----:B------:R-:W2:Y:S04]  /*b3490*/  LDL.LU R7, [R1+0x300] ;  /* 0x0003000001077983 */ /* 0x000ea80000300800 */
[----:B------:R4:W-:Y:S01]  /*b34a0*/  STL [R1+0x128], R8 ;  /* 0x0001280801007387 */ /* 0x0009e20000100800 */
[----:B------:R-:W-:-:S04]  /*b34b0*/  LOP3.LUT R18, R18, 0xffff, RZ, 0xc0, !PT ;  /* 0x0000ffff12127812 */ /* 0x000fc800078ec0ff */
[----:B------:R-:W-:Y:S02]  /*b34c0*/  PRMT R18, R18, 0x3340, R0 ;  /* 0x0000334012127816 */ /* 0x000fe40000000000 */
[----:B----4-:R-:W-:-:S04]  /*b34d0*/  LOP3.LUT R8, R28, 0xffff, RZ, 0xc0, !PT ;  /* 0x0000ffff1c087812 */ /* 0x010fc800078ec0ff */
[----:B------:R-:W-:Y:S02]  /*b34e0*/  PRMT R19, R4, 0x3340, R8 ;  /* 0x0000334004137816 */ /* 0x000fe40000000008 */
[----:B---3--:R-:W-:Y:S02]  /*b34f0*/  LOP3.LUT R2, R3, 0xffff, RZ, 0xc0, !PT ;  /* 0x0000ffff03027812 */ /* 0x008fe400078ec0ff */
[----:B------:R-:W-:Y:S01]  /*b3500*/  SHF.R.U32.HI R4, RZ, 0x8, R4 ;  /* 0x00000008ff047819 */ /* 0x000fe20000011604 */
[----:B------:R-:W3:Y:S01]  /*b3510*/  LDL.LU R3, [R1+0x3728] ;  /* 0x0037280001037983 */ /* 0x000ee20000300800 */
[----:B------:R-:W-:-:S04]  /*b3520*/  PRMT R21, R2, 0x3340, R0 ;  /* 0x0000334002157816 */ /* 0x000fc80000000000 */
[----:B------:R-:W-:Y:S02]  /*b3530*/  PRMT R19, R19, 0x5410, R21 ;  /* 0x0000541013137816 */ /* 0x000fe40000000015 */
[----:B------:R-:W-:-:S03]  /*b3540*/  SHF.R.U32.HI R8, RZ, 0x8, R8 ;  /* 0x00000008ff087819 */ /* 0x000fc60000011608 */
[----:B------:R-:W-:Y:S04]  /*b3550*/  STL [R1+0xac8], R19 ;  /* 0x000ac81301007387 */ /* 0x000fe80000100800 */
[----:B------:R-:W4:Y:S04]  /*b3560*/  LDL.LU R29, [R1+0x684] ;  /* 0x00068400011d7983 */ /* 0x000f280000300800 */
[----:B------:R-:W3:Y:S04]  /*b3570*/  LDL.LU R28, [R1+0x2a8] ;  /* 0x0002a800011c7983 */ /* 0x000ee80000300800 */
[----:B------:R0:W-:Y:S01]  /*b3580*/  STL [R1+0x2c], R18 ;  /* 0x00002c1201007387 */ /* 0x0001e20000100800 */
[----:B------:R-:W-:-:S02]  /*b3590*/  LOP3.LUT R4, R4, 0xffff, RZ, 0xc0, !PT ;  /* 0x0000ffff04047812 */ /* 0x000fc400078ec0ff */
[----:B------:R-:W-:Y:S02]  /*b35a0*/  LOP3.LUT R8, R8, 0xffff, RZ, 0xc0, !PT ;  /* 0x0000ffff08087812 */ /* 0x000fe400078ec0ff */
[----:B------:R-:W-:Y:S02]  /*b35b0*/  SHF.R.S32.HI R21, RZ, 0x1f, R25 ;  /* 0x0000001fff157819 */ /* 0x000fe40000011419 */
[----:B------:R-:W-:Y:S02]  /*b35c0*/  PRMT R4, R4, 0x3340, R8 ;  /* 0x0000334004047816 */ /* 0x000fe40000000008 */
[----:B0-----:R-:W-:-:S03]  /*b35d0*/  IADD3 R18, P3, PT, R25, R9, RZ ;  /* 0x0000000919127210 */ /* 0x001fc60007f7e0ff */
[----:B------:R-:W-:Y:S02]  /*b35e0*/  STL [R1+0x150], R4 ;  /* 0x0001500401007387 */ /* 0x000fe40000100800 */
[----:B------:R-:W-:-:S05]  /*b35f0*/  IMAD.X R19, R21, 0x1, R10, P3 ;  /* 0x0000000115137824 */ /* 0x000fca00018e060a */
[----:B------:R0:W-:Y:S04]  /*b3600*/  STL.64 [R1+0x628], R18 ;  /* 0x0006281201007387 */ /* 0x0001e80000100a00 */
[----:B0-----:R-:W3:Y:S01]  /*b3610*/  LDL.LU R19, [R1+0x3724] ;  /* 0x0037240001137983 */ /* 0x001ee20000300800 */
[----:B------:R-:W-:-:S04]  /*b3620*/  SHF.R.U32.HI R2, RZ, 0x8, R2 ;  /* 0x00000008ff027819 */ /* 0x000fc80000011602 */
[----:B------:R-:W-:-:S04]  /*b3630*/  LOP3.LUT R2, R2, 0xffff, RZ, 0xc0, !PT ;  /* 0x0000ffff02027812 */ /* 0x000fc800078ec0ff */
[----:B------:R-:W-:-:S05]  /*b3640*/  PRMT R4, R2, 0x3340, R0 ;  /* 0x0000334002047816 */ /* 0x000fca0000000000 */
[----:B------:R0:W-:Y:S01]  /*b3650*/  STL [R1+0x28], R4 ;  /* 0x0000280401007387 */ /* 0x0001e20000100800 */
[----:B--2---:R-:W-:Y:S02]  /*b3660*/  LOP3.LUT R2, R6, 0xffff, RZ, 0xc0, !PT ;  /* 0x0000ffff06027812 */ /* 0x004fe400078ec0ff */
[----:B0-----:R-:W-:Y:S02]  /*b3670*/  LOP3.LUT R4, R22, 0xffff, RZ, 0xc0, !PT ;  /* 0x0000ffff16047812 */ /* 0x001fe400078ec0ff */
[----:B------:R-:W-:Y:S02]  /*b3680*/  LOP3.LUT R22, R27, 0xffff, RZ, 0xc0, !PT ;  /* 0x0000ffff1b167812 */ /* 0x000fe400078ec0ff */
[----:B------:R-:W-:Y:S02]  /*b3690*/  PRMT R8, R2, 0x3340, R4 ;  /* 0x0000334002087816 */ /* 0x000fe40000000004 */
[----:B------:R-:W-:Y:S02]  /*b36a0*/  LOP3.LUT R18, R7, 0xffff, RZ, 0xc0, !PT ;  /* 0x0000ffff07127812 */ /* 0x000fe400078ec0ff */
[----:B---3--:R-:W-:-:S02]  /*b36b0*/  LOP3.LUT R6, R19, 0xffff, RZ, 0xc0, !PT ;  /* 0x0000ffff13067812 */ /* 0x008fc400078ec0ff */
[----:B------:R-:W2:Y:S04]  /*b36c0*/  LDL.LU R19, [R1+0x3720] ;  /* 0x0037200001137983 */ /* 0x000ea80000300800 */
[----:B------:R-:W3:Y:S01]  /*b36d0*/  LDL.LU R7, [R1+0x67c] ;  /* 0x00067c0001077983 */ /* 0x000ee20000300800 */
[----:B------:R-:W-:-:S04]  /*b36e0*/  PRMT R27, R6, 0x3340, R0 ;  /* 0x00003340061b7816 */ /* 0x000fc80000000000 */
[----:B------:R-:W-:Y:S02]  /*b36f0*/  PRMT R8, R8, 0x5410, R27 ;  /* 0x0000541008087816 */ /* 0x000fe4000000001b */
[----:B------:R-:W2:Y:S04]  /*b3700*/  LDL.LU R27, [R1+0x208] ;  /* 0x00020800011b7983 */ /* 0x000ea80000300800 */
[----:B------:R0:W-:Y:S01]  /*b3710*/  STL [R1+0x1ec], R8 ;  /* 0x0001ec0801007387 */ /* 0x0001e20000100800 */
[----:B------:R-:W-:Y:S02]  /*b3720*/  SHF.R.U32.HI R2, RZ, 0x8, R2 ;  /* 0x00000008ff027819 */ /* 0x000fe40000011602 */
[----:B------:R-:W-:Y:S02]  /*b3730*/  SHF.R.U32.HI R4, RZ, 0x8, R4 ;  /* 0x00000008ff047819 */ /* 0x000fe40000011604 */
[----:B0-----:R-:W-:-:S02]  /*b3740*/  SHF.R.U32.HI R8, RZ, 0x8, R22 ;  /* 0x00000008ff087819 */ /* 0x001fc40000011616 */
[--C-:B------:R-:W-:Y:S02]  /*b3750*/  PRMT R22, R22, 0x3340, R18.reuse ;  /* 0x0000334016167816 */ /* 0x100fe40000000012 */
[----:B------:R-:W-:Y:S02]  /*b3760*/  SHF.R.U32.HI R18, RZ, 0x8, R18 ;  /* 0x00000008ff127819 */ /* 0x000fe40000011612 */
[----:B------:R-:W-:Y:S02]  /*b3770*/  LOP3.LUT R2, R2, 0xffff, RZ, 0xc0, !PT ;  /* 0x0000ffff02027812 */ /* 0x000fe400078ec0ff */
[----:B------:R-:W-:Y:S02]  /*b3780*/  LOP3.LUT R8, R8, 0xffff, RZ, 0xc0, !PT ;  /* 0x0000ffff08087812 */ /* 0x000fe400078ec0ff */
[----:B------:R-:W-:Y:S02]  /*b3790*/  LOP3.LUT R4, R4, 0xffff, RZ, 0xc0, !PT ;  /* 0x0000ffff04047812 */ /* 0x000fe400078ec0ff */
[----:B------:R-:W-:-:S02]  /*b37a0*/  LOP3.LUT R18, R18, 0xffff, RZ, 0xc0, !PT ;  /* 0x0000ffff12127812 */ /* 0x000fc400078ec0ff */
[----:B------:R-:W-:Y:S02]  /*b37b0*/  PRMT R4, R2, 0x3340, R4 ;  /* 0x0000334002047816 */ /* 0x000fe40000000004 */
[----:B------:R-:W-:Y:S01]  /*b37c0*/  PRMT R8, R8, 0x3340, R18 ;  /* 0x0000334008087816 */ /* 0x000fe20000000012 */
[----:B------:R0:W-:Y:S01]  /*b37d0*/  STL [R1+0xb84], R22 ;  /* 0x000b841601007387 */ /* 0x0001e20000100800 */
[----:B----4-:R-:W-:Y:S02]  /*b37e0*/  LOP3.LUT R2, R29, 0xffff, RZ, 0xc0, !PT ;  /* 0x0000ffff1d027812 */ /* 0x010fe400078ec0ff */
[----:B------:R-:W-:Y:S01]  /*b37f0*/  LOP3.LUT R18, R26, 0xffff, RZ, 0xc0, !PT ;  /* 0x0000ffff1a127812 */ /* 0x000fe200078ec0ff */
[----:B------:R-:W-:Y:S04]  /*b3800*/  STL [R1+0xad0], R8 ;  /* 0x000ad00801007387 */ /* 0x000fe80000100800 */
[----:B------:R1:W-:Y:S01]  /*b3810*/  STL [R1+0x148], R4 ;  /* 0x0001480401007387 */ /* 0x0003e20000100800 */
[----:B------:R-:W-:-:S03]  /*b3820*/  SHF.R.U32.HI R6, RZ, 0x8, R6 ;  /* 0x00000008ff067819 */ /* 0x000fc60000011606 */
[----:B------:R-:W4:Y:S01]  /*b3830*/  LDL.LU R26, [R1+0x371c] ;  /* 0x00371c00011a7983 */ /* 0x000f220000300800 */
[----:B0-----:R-:W-:Y:S02]  /*b3840*/  PRMT R22, R18, 0x3340, R0 ;  /* 0x0000334012167816 */ /* 0x001fe40000000000 */
[----:B-1----:R-:W-:Y:S02]  /*b3850*/  LOP3.LUT R4, R28, 0xffff, RZ, 0xc0, !PT ;  /* 0x0000ffff1c047812 */ /* 0x002fe400078ec0ff */
[----:B------:R-:W-:Y:S02]  /*b3860*/  IADD3 R28, P3, PT, R25, R11, RZ ;  /* 0x0000000b191c7210 */ /* 0x000fe40007f7e0ff */
[----:B------:R-:W-:Y:S02]  /*b3870*/  PRMT R8, R2, 0x3340, R4 ;  /* 0x0000334002087816 */ /* 0x000fe40000000004 */
[----:B------:R-:W-:Y:S02]  /*b3880*/  SHF.R.U32.HI R2, RZ, 0x8, R2 ;  /* 0x00000008ff027819 */ /* 0x000fe40000011602 */
[----:B------:R-:W-:-:S02]  /*b3890*/  SHF.R.U32.HI R4, RZ, 0x8, R4 ;  /* 0x00000008ff047819 */ /* 0x000fc40000011604 */
[----:B------:R-:W-:Y:S02]  /*b38a0*/  LOP3.LUT R6, R6, 0xffff, RZ, 0xc0, !PT ;  /* 0x0000ffff06067812 */ /* 0x000fe400078ec0ff */
[----:B------:R-:W-:Y:S01]  /*b38b0*/  PRMT R8, R8, 0x5410, R22 ;  /* 0x0000541008087816 */ /* 0x000fe20000000016 */
[----:B------:R-:W-:Y:S01]  /*b38c0*/  IMAD.X R29, R21, 0x1, R12, P3 ;  /* 0x00000001151d7824 */ /* 0x000fe200018e060c */
[----:B------:R-:W-:Y:S02]  /*b38d0*/  LOP3.LUT R2, R2, 0xffff, RZ, 0xc0, !PT ;  /* 0x0000ffff02027812 */ /* 0x000fe400078ec0ff */
[----:B------:R-:W-:Y:S02]  /*b38e0*/  LOP3.LUT R4, R4, 0xffff, RZ, 0xc0, !PT ;  /* 0x0000ffff04047812 */ /* 0x000fe400078ec0ff */
[----:B------:R-:W-:Y:S01]  /*b38f0*/  PRMT R6, R6, 0x3340, R0 ;  /* 0x0000334006067816 */ /* 0x000fe20000000000 */
[----:B------:R-:W-:Y:S04]  /*b3900*/  STL [R1+0x1dc], R8 ;  /* 0x0001dc0801007387 */ /* 0x000fe80000100800 */
[----:B------:R0:W-:Y:S01]  /*b3910*/  STL.64 [R1+0x648], R28 ;  /* 0x0006481c01007387 */ /* 0x0001e20000100a00 */
[----:B------:R-:W-:-:S03]  /*b3920*/  PRMT R4, R2, 0x3340, R4 ;  /* 0x0000334002047816 */ /* 0x000fc60000000004 */
[----:B0-----:R-:W4:Y:S04]  /*b3930*/  LDL.LU R29, [R1+0x3718] ;  /* 0x00371800011d7983 */ /* 0x001f280000300800 */
[----:B------:R-:W4:Y:S04]  /*b3940*/  LDL.LU R22, [R1+0x680] ;  /* 0x0006800001167983 */ /* 0x000f280000300800 */
[----:B------:R-:W-:Y:S04]  /*b3950*/  STL [R1+0x50], R6 ;  /* 0x0000500601007387 */ /* 0x000fe80000100800 */
[----:B------:R2:W-:Y:S01]  /*b3960*/  STL [R1+0x13c], R4 ;  /* 0x00013c0401007387 */ /* 0x0005e20000100800 */
[----:B------:R-:W-:-:S03]  /*b3970*/  LOP3.LUT R8, R24, 0xffff, RZ, 0xc0, !PT ;  /* 0x0000ffff18087812 */ /* 0x000fc600078ec0ff */
[----:B------:R-:W4:Y:S01]  /*b3980*/  LDL.LU R28, [R1+0x788] ;  /* 0x00078800011c7983 */ /* 0x000f220000300800 */
[----:B---3--:R-:W-:Y:S02]  /*b3990*/  LOP3.LUT R2, R7, 0xffff, RZ, 0xc0, !PT ;  /* 0x0000ffff07027812 */ /* 0x008fe400078ec0ff */
[----:B------:R-:W-:Y:S02]  /*b39a0*/  PRMT R7, R8, 0x3340, R0 ;  /* 0x0000334008077816 */ /* 0x000fe40000000000 */
[----:B--2---:R-:W-:Y:S02]  /*b39b0*/  LOP3.LUT R4, R27, 0xffff, RZ, 0xc0, !PT ;  /* 0x0000ffff1b047812 */ /* 0x004fe400078ec0ff */
[----:B------:R-:W2:Y:S02]  /*b39c0*/  LDL.LU R27, [R1+0x674] ;  /* 0x00067400011b7983 */ /* 0x000ea40000300800 */
[----:B------:R-:W-:-:S04]  /*b39d0*/  PRMT R6, R2, 0x3340, R4 ;  /* 0x0000334002067816 */ /* 0x000fc80000000004 */
[----:B------:R-:W-:Y:S02]  /*b39e0*/  PRMT R24, R6, 0x5410, R7 ;  /* 0x0000541006187816 */ /* 0x000fe40000000007 */
[----:B------:R-:W-:-:S05]  /*b39f0*/  IADD3 R6, P3, PT, R25, R13, RZ ;  /* 0x0000000d19067210 */ /* 0x000fca0007f7e0ff */
[----:B------:R-:W-:Y:S01]  /*b3a00*/  IMAD.X R7, R21, 0x1, R14, P3 ;  /* 0x0000000115077824 */ /* 0x000fe200018e060e */
[----:B------:R-:W-:Y:S04]  /*b3a10*/  STL [R1+0x1d0], R24 ;  /* 0x0001d01801007387 */ /* 0x000fe80000100800 */
[----:B------:R0:W-:Y:S04]  /*b3a20*/  STL.64 [R1+0x668], R6 ;  /* 0x0006680601007387 */ /* 0x0001e80000100a00 */
[----:B0-----:R-:W3:Y:S04]  /*b3a30*/  LDL.LU.64 R6, [R1+0x3710] ;  /* 0x0037100001067983 */ /* 0x001ee80000300a00 */
[----:B------:R0:W-:Y:S01]  /*b3a40*/  STL.64 [R1+0x36f8], R14 ;  /* 0x0036f80e01007387 */ /* 0x0001e20000100a00 */
[----:B------:R-:W-:-:S02]  /*b3a50*/  IADD3 R24, P3, PT, R25, R15, RZ ;  /* 0x0000000f19187210 */ /* 0x000fc40007f7e0ff */
[----:B------:R-:W-:Y:S02]  /*b3a60*/  SHF.R.U32.HI R2, RZ, 0x8, R2 ;  /* 0x00000008ff027819 */ /* 0x000fe40000011602 */
[----:B------:R-:W-:Y:S01]  /*b3a70*/  SHF.R.U32.HI R4, RZ, 0x8, R4 ;  /* 0x00000008ff047819 */ /* 0x000fe20000011604 */
[----:B------:R-:W-:Y:S01]  /*b3a80*/  IMAD.X R25, R21, 0x1, R16, P3 ;  /* 0x0000000115197824 */ /* 0x000fe200018e0610 */
[----:B0-----:R-:W-:Y:S02]  /*b3a90*/  SHF.R.U32.HI R14, RZ, 0x8, R18 ;  /* 0x00000008ff0e7819 */ /* 0x001fe40000011612 */
[----:B------:R-:W-:Y:S02]  /*b3aa0*/  LOP3.LUT R2, R2, 0xffff, RZ, 0xc0, !PT ;  /* 0x0000ffff02027812 */ /* 0x000fe400078ec0ff */
[----:B------:R-:W-:Y:S02]  /*b3ab0*/  LOP3.LUT R4, R4, 0xffff, RZ, 0xc0, !PT ;  /* 0x0000ffff04047812 */ /* 0x000fe400078ec0ff */
[----:B------:R-:W-:Y:S01]  /*b3ac0*/  LOP3.LUT R14, R14, 0xffff, RZ, 0xc0, !PT ;  /* 0x0000ffff0e0e7812 */ /* 0x000fe200078ec0ff */
[----:B------:R0:W-:Y:S01]  /*b3ad0*/  STL.64 [R1+0x660], R24 ;  /* 0x0006601801007387 */ /* 0x0001e20000100a00 */
[----:B------:R-:W-:-:S02]  /*b3ae0*/  PRMT R4, R2, 0x3340, R4 ;  /* 0x0000334002047816 */ /* 0x000fc40000000004 */
[----:B------:R-:W-:Y:S01]  /*b3af0*/  PRMT R14, R14, 0x3340, R0 ;  /* 0x000033400e0e7816 */ /* 0x000fe20000000000 */
[----:B0-----:R-:W3:Y:S04]  /*b3b00*/  LDL.LU R24, [R1+0x784] ;  /* 0x0007840001187983 */ /* 0x001ee80000300800 */
[----:B------:R-:W-:Y:S04]  /*b3b10*/  STL [R1+0x20], R14 ;  /* 0x0000200e01007387 */ /* 0x000fe80000100800 */
[----:B------:R-:W3:Y:S01]  /*b3b20*/  LDL.LU R25, [R1+0x670] ;  /* 0x0006700001197983 */ /* 0x000ee20000300800 */
[----:B----4-:R-:W-:-:S03]  /*b3b30*/  LOP3.LUT R2, R22, 0xffff, RZ, 0xc0, !PT ;  /* 0x0000ffff16027812 */ /* 0x010fc600078ec0ff */
[----:B------:R0:W-:Y:S01]  /*b3b40*/  STL [R1+0xfc], R4 ;  /* 0x0000fc0401007387 */ /* 0x0001e20000100800 */
[----:B------:R-:W-:Y:S02]  /*b3b50*/  SHF.R.U32.HI R8, RZ, 0x8, R8 ;  /* 0x00000008ff087819 */ /* 0x000fe40000011608 */
[----:B0-----:R-:W-:Y:S02]  /*b3b60*/  LOP3.LUT R4, R26, 0xffff, RZ, 0xc0, !PT ;  /* 0x0000ffff1a047812 */ /* 0x001fe400078ec0ff */
[----:B------:R-:W4:Y:S04]  /*b3b70*/  LDL.LU R26, [R1+0x11d0] ;  /* 0x0011d000011a7983 */ /* 0x000f280000300800 */
[----:B------:R0:W-:Y:S04]  /*b3b80*/  STL [R1+0xb98], R2 ;  /* 0x000b980201007387 */ /* 0x0001e80000100800 */
[----:B------:R1:W-:Y:S01]  /*b3b90*/  STL [R1+0xb94], R4 ;  /* 0x000b940401007387 */ /* 0x0003e20000100800 */
[----:B------:R-:W-:-:S02]  /*b3ba0*/  LOP3.LUT R8, R8, 0xffff, RZ, 0xc0, !PT ;  /* 0x0000ffff08087812 */ /* 0x000fc400078ec0ff */
[----:B0-----:R-:W-:Y:S02]  /*b3bb0*/  SHF.R.U32.HI R2, RZ, 0x8, R2 ;  /* 0x00000008ff027819 */ /* 0x001fe40000011602 */
[----:B-1----:R-:W-:Y:S02]  /*b3bc0*/  SHF.R.U32.HI R4, RZ, 0x8, R4 ;  /* 0x00000008ff047819 */ /* 0x002fe40000011604 */
        /* <DEDUP_REMOVED lines=8> */
[----:B------:R-:W4:Y:S02]  /*b3c50*/  LDL.LU R3, [R1+0x3708] ;  /* 0x0037080001037983 */ /* 0x000f240000300800 */
[----:B------:R-:W-:-:S02]  /*b3c60*/  PRMT R14, R22, 0x3340, R0 ;  /* 0x00003340160e7816 */ /* 0x000fc40000000000 */
[----:B--2---:R-:W-:Y:S02]  /*b3c70*/  LOP3.LUT R4, R27, 0xffff, RZ, 0xc0, !PT ;  /* 0x0000ffff1b047812 */ /* 0x004fe400078ec0ff */
[----:B------:R-:W2:Y:S02]  /*b3c80*/  LDL.LU R27, [R1+0x778] ;  /* 0x00077800011b7983 */ /* 0x000ea40000300800 */
[----:B------:R-:W-:Y:S02]  /*b3c90*/  PRMT R8, R2, 0x3340, R4 ;  /* 0x0000334002087816 */ /* 0x000fe40000000004 */
[----:B------:R-:W-:Y:S02]  /*b3ca0*/  SHF.R.U32.HI R2, RZ, 0x8, R2 ;  /* 0x00000008ff027819 */ /* 0x000fe40000011602 */
[----:B------:R-:W-:Y:S02]  /*b3cb0*/  SHF.R.U32.HI R4, RZ, 0x8, R4 ;  /* 0x00000008ff047819 */ /* 0x000fe40000011604 */
[----:B------:R-:W-:-:S02]  /*b3cc0*/  PRMT R8, R8, 0x5410, R14 ;  /* 0x0000541008087816 */ /* 0x000fc4000000000e */
[----:B------:R-:W-:Y:S02]  /*b3cd0*/  LOP3.LUT R2, R2, 0xffff, RZ, 0xc0, !PT ;  /* 0x0000ffff02027812 */ /* 0x000fe400078ec0ff */
[----:B------:R-:W-:Y:S02]  /*b3ce0*/  LOP3.LUT R4, R4, 0xffff, RZ, 0xc0, !PT ;  /* 0x0000ffff04047812 */ /* 0x000fe400078ec0ff */
[----:B---3--:R-:W-:-:S05]  /*b3cf0*/  LOP3.LUT R7, R7, 0xffff, RZ, 0xc0, !PT ;  /* 0x0000ffff07077812 */ /* 0x008fca00078ec0ff */
[----:B------:R0:W-:Y:S04]  /*b3d00*/  STL [R1+0xb8c], R7 ;  /* 0x000b8c0701007387 */ /* 0x0001e80000100800 */
[----:B------:R1:W-:Y:S01]  /*b3d10*/  STL [R1+0x1cc], R8 ;  /* 0x0001cc0801007387 */ /* 0x0003e20000100800 */
[----:B0-----:R-:W-:Y:S02]  /*b3d20*/  SHF.R.U32.HI R7, RZ, 0x8, R7 ;  /* 0x00000008ff077819 */ /* 0x001fe40000011607 */
[----:B-1----:R-:W-:Y:S02]  /*b3d30*/  PRMT R8, R2, 0x3340, R4 ;  /* 0x0000334002087816 */ /* 0x002fe40000000004 */
[----:B------:R-:W-:-:S04]  /*b3d40*/  LOP3.LUT R7, R7, 0xffff, RZ, 0xc0, !PT ;  /* 0x0000ffff07077812 */ /* 0x000fc800078ec0ff */
[----:B------:R-:W-:Y:S01]  /*b3d50*/  PRMT R7, R7, 0x3340, R0 ;  /* 0x0000334007077816 */ /* 0x000fe20000000000 */
[----:B------:R0:W-:Y:S01]  /*b3d60*/  STL [R1+0x364c], R8 ;  /* 0x00364c0801007387 */ /* 0x0001e20000100800 */
[----:B------:R-:W-:-:S03]  /*b3d70*/  LOP3.LUT R14, R29, 0xffff, RZ, 0xc0, !PT ;  /* 0x0000ffff1d0e7812 */ /* 0x000fc600078ec0ff */
[----:B------:R1:W-:Y:S04]  /*b3d80*/  STL [R1+0x34], R7 ;  /* 0x0000340701007387 */ /* 0x0003e80000100800 */
[----:B------:R-:W3:Y:S01]  /*b3d90*/  LDL.LU R29, [R1+0x3704] ;  /* 0x00370400011d7983 */ /* 0x000ee20000300800 */
[----:B------:R-:W-:Y:S02]  /*b3da0*/  PRMT R4, R14, 0x3340, R0 ;  /* 0x000033400e047816 */ /* 0x000fe40000000000 */
[----:B0-----:R-:W-:Y:S02]  /*b3db0*/  LOP3.LUT R8, R25, 0xffff, RZ, 0xc0, !PT ;  /* 0x0000ffff19087812 */ /* 0x001fe400078ec0ff */
[----:B-1----:R-:W-:-:S04]  /*b3dc0*/  LOP3.LUT R7, R24, 0xffff, RZ, 0xc0, !PT ;  /* 0x0000ffff18077812 */ /* 0x002fc800078ec0ff */
[----:B------:R-:W-:-:S04]  /*b3dd0*/  PRMT R2, R7, 0x3340, R8 ;  /* 0x0000334007027816 */ /* 0x000fc80000000008 */
[----:B------:R-:W-:Y:S02]  /*b3de0*/  PRMT R2, R2, 0x5410, R4 ;  /* 0x0000541002027816 */ /* 0x000fe40000000004 */
[----:B----4-:R-:W-:Y:S02]  /*b3df0*/  SHF.R.S32.HI R4, RZ, 0x1f, R26 ;  /* 0x0000001fff047819 */ /* 0x010fe4000001141a */
[----:B------:R-:W-:Y:S02]  /*b3e00*/  IADD3 R24, P3, PT, R26, R9, RZ ;  /* 0x000000091a187210 */ /* 0x000fe40007f7e0ff */
[----:B------:R-:W-:Y:S01]  /*b3e10*/  SHF.R.U32.HI R7, RZ, 0x8, R7 ;  /* 0x00000008ff077819 */ /* 0x000fe20000011607 */
[----:B------:R0:W-:Y:S01]  /*b3e20*/  STL [R1+0x35c0], R2 ;  /* 0x0035c00201007387 */ /* 0x0001e20000100800 */
[----:B------:R-:W-:Y:S01]  /*b3e30*/  SHF.R.U32.HI R8, RZ, 0x8, R8 ;  /* 0x00000008ff087819 */ /* 0x000fe20000011608 */
[----:B------:R-:W-:Y:S01]  /*b3e40*/  IMAD.X R25, R4, 0x1, R10, P3 ;  /* 0x0000000104197824 */ /* 0x000fe200018e060a */
[----:B------:R-:W-:-:S02]  /*b3e50*/  LOP3.LUT R7, R7, 0xffff, RZ, 0xc0, !PT ;  /* 0x0000ffff07077812 */ /* 0x000fc400078ec0ff */
[----:B------:R-:W-:Y:S02]  /*b3e60*/  LOP3.LUT R8, R8, 0xffff, RZ, 0xc0, !PT ;  /* 0x0000ffff08087812 */ /* 0x000fe400078ec0ff */
[----:B0-----:R-:W-:-:S04]  /*b3e70*/  SHF.R.U32.HI R2, RZ, 0x8, R14 ;  /* 0x00000008ff027819 */ /* 0x001fc8000001160e */
[----:B------:R-:W-:Y:S01]  /*b3e80*/  LOP3.LUT R2, R2, 0xffff, RZ, 0xc0, !PT ;  /* 0x0000ffff02027812 */ /* 0x000fe200078ec0ff */
[----:B------:R3:W-:Y:S01]  /*b3e90*/  STL.64 [R1+0x658], R24 ;  /* 0x0006581801007387 */ /* 0x0007e20000100a00 */
[----:B------:R-:W-:-:S03]  /*b3ea0*/  PRMT R21, R7, 0x3340, R8 ;  /* 0x0000334007157816 */ /* 0x000fc60000000008 */
[----:B------:R-:W4:Y:S01]  /*b3eb0*/  LDL.LU R28, [R1+0x678] ;  /* 0x00067800011c7983 */ /* 0x000f220000300800 */
[--C-:B------:R-:W-:Y:S02]  /*b3ec0*/  PRMT R14, R2, 0x3340, R0.reuse ;  /* 0x00003340020e7816 */ /* 0x100fe40000000000 */
[----:B------:R-:W-:Y:S01]  /*b3ed0*/  LOP3.LUT R2, R5, 0xffff, RZ, 0xc0, !PT ;  /* 0x0000ffff05027812 */ /* 0x000fe200078ec0ff */
[----:B------:R-:W4:Y:S04]  /*b3ee0*/  LDL.LU R7, [R1+0x768] ;  /* 0x0007680001077983 */ /* 0x000f280000300800 */
[----:B------:R0:W-:Y:S04]  /*b3ef0*/  STL [R1+0x6c], R14 ;  /* 0x00006c0e01007387 */ /* 0x0001e80000100800 */
[----:B------:R-:W4:Y:S01]  /*b3f00*/  LDL.LU R5, [R1+0x3700] ;  /* 0x0037000001057983 */ /* 0x000f220000300800 */
[----:B------:R-:W-:-:S02]  /*b3f10*/  PRMT R15, R2, 0x3340, R0 ;  /* 0x00003340020f7816 */ /* 0x000fc40000000000 */
[----:B--2---:R-:W-:Y:S02]  /*b3f20*/  LOP3.LUT R8, R27, 0xffff, RZ, 0xc0, !PT ;  /* 0x0000ffff1b087812 */ /* 0x004fe400078ec0ff */
[----:B---3--:R-:W-:-:S04]  /*b3f30*/  LOP3.LUT R24, R29, 0xffff, RZ, 0xc0, !PT ;  /* 0x0000ffff1d187812 */ /* 0x008fc800078ec0ff */
[----:B0-----:R-:W-:-:S04]  /*b3f40*/  PRMT R14, R8, 0x3340, R24 ;  /* 0x00003340080e7816 */ /* 0x001fc80000000018 */
[----:B------:R-:W-:Y:S02]  /*b3f50*/  PRMT R18, R14, 0x5410, R15 ;  /* 0x000054100e127816 */ /* 0x000fe4000000000f */
[----:B------:R-:W-:-:S05]  /*b3f60*/  IADD3 R14, P3, PT, R26, R11, RZ ;  /* 0x0000000b1a0e7210 */ /* 0x000fca0007f7e0ff */
[----:B------:R-:W-:Y:S01]  /*b3f70*/  IMAD.X R15, R4, 0x1, R12, P3 ;  /* 0x00000001040f7824 */ /* 0x000fe200018e060c */
[----:B------:R-:W-:Y:S04]  /*b3f80*/  STL [R1+0x35c4], R18 ;  /* 0x0035c41201007387 */ /* 0x000fe80000100800 */
[----:B------:R0:W-:Y:S04]  /*b3f90*/  STL.64 [R1+0x670], R14 ;  /* 0x0006700e01007387 */ /* 0x0001e80000100a00 */
[----:B0-----:R-:W2:Y:S01]  /*b3fa0*/  LDL.LU.64 R14, [R1+0x36f8] ;  /* 0x0036f800010e7983 */ /* 0x001ea20000300a00 */
[----:B------:R-:W-:-:S02]  /*b3fb0*/  SHF.R.U32.HI R8, RZ, 0x8, R8 ;  /* 0x00000008ff087819 */ /* 0x000fc40000011608 */
[----:B------:R-:W-:Y:S02]  /*b3fc0*/  SHF.R.U32.HI R18, RZ, 0x8, R24 ;  /* 0x00000008ff127819 */ /* 0x000fe40000011618 */
[----:B------:R-:W-:Y:S02]  /*b3fd0*/  SHF.R.U32.HI R22, RZ, 0x8, R22 ;  /* 0x00000008ff167819 */ /* 0x000fe40000011616 */
[----:B------:R-:W-:Y:S02]  /*b3fe0*/  IADD3 R24, P3, PT, R26, R13, RZ ;  /* 0x0000000d1a187210 */ /* 0x000fe40007f7e0ff */
[----:B------:R-:W-:Y:S02]  /*b3ff0*/  LOP3.LUT R8, R8, 0xffff, RZ, 0xc0, !PT ;  /* 0x0000ffff08087812 */ /* 0x000fe400078ec0ff */
[----:B------:R-:W-:Y:S02]  /*b4000*/  LOP3.LUT R18, R18, 0xffff, RZ, 0xc0, !PT ;  /* 0x0000ffff12127812 */ /* 0x000fe400078ec0ff */
[----:B------:R-:W-:-:S02]  /*b4010*/  LOP3.LUT R22, R22, 0xffff, RZ, 0xc0, !PT ;  /* 0x0000ffff16167812 */ /* 0x000fc400078ec0ff */
[----:B------:R-:W-:Y:S02]  /*b4020*/  PRMT R29, R8, 0x3340, R18 ;  /* 0x00003340081d7816 */ /* 0x000fe40000000012 */
[----:B------:R-:W-:-:S03]  /*b4030*/  PRMT R22, R22, 0x3340, R0 ;  /* 0x0000334016167816 */ /* 0x000fc60000000000 */
[----:B------:R-:W-:Y:S04]  /*b4040*/  STL [R1+0x3658], R29 ;  /* 0x0036581d01007387 */ /* 0x000fe80000100800 */
[----:B------:R-:W-:Y:S01]  /*b4050*/  STL [R1+0x4c], R22 ;  /* 0x00004c1601007387 */ /* 0x000fe20000100800 */
[----:B--2---:R-:W-:Y:S01]  /*b4060*/  IMAD.X R25, R4, 0x1, R14, P3 ;  /* 0x0000000104197824 */ /* 0x004fe200018e060e */
[----:B------:R-:W-:-:S05]  /*b4070*/  IADD3 R26, P3, PT, R26, R15, RZ ;  /* 0x0000000f1a1a7210 */ /* 0x000fca0007f7e0ff */
[----:B------:R-:W-:Y:S01]  /*b4080*/  IMAD.X R27, R4, 0x1, R16, P3 ;  /* 0x00000001041b7824 */ /* 0x000fe200018e0610 */
[----:B------:R0:W-:Y:S04]  /*b4090*/  STL.64 [R1+0x688], R24 ;  /* 0x0006881801007387 */ /* 0x0001e80000100a00 */
[----:B0-----:R-:W2:Y:S04]  /*b40a0*/  LDL.LU.64 R24, [R1+0x36f0] ;  /* 0x0036f00001187983 */ /* 0x001ea80000300a00 */
[----:B------:R0:W-:Y:S04]  /*b40b0*/  STL.64 [R1+0x680], R26 ;  /* 0x0006801a01007387 */ /* 0x0001e80000100a00 */
[----:B0-----:R-:W3:Y:S01]  /*b40c0*/  LDL.LU R27, [R1+0x36e8] ;  /* 0x0036e800011b7983 */ /* 0x001ee20000300800 */
[----:B------:R-:W-:-:S03]  /*b40d0*/  SHF.R.U32.HI R2, RZ, 0x8, R2 ;  /* 0x00000008ff027819 */ /* 0x000fc60000011602 */
[----:B------:R-:W2:Y:S01]  /*b40e0*/  LDL.LU R26, [R1+0x11d4] ;  /* 0x0011d400011a7983 */ /* 0x000ea20000300800 */
[----:B------:R-:W-:-:S04]  /*b40f0*/  LOP3.LUT R2, R2, 0xffff, RZ, 0xc0, !PT ;  /* 0x0000ffff02027812 */ /* 0x000fc800078ec0ff */
[----:B------:R-:W-:Y:S02]  /*b4100*/  PRMT R2, R2, 0x3340, R0 ;  /* 0x0000334002027816 */ /* 0x000fe40000000000 */
[----:B------:R-:W-:-:S03]  /*b4110*/  LOP3.LUT R8, R17, 0xffff, RZ, 0xc0, !PT ;  /* 0x0000ffff11087812 */ /* 0x000fc600078ec0ff */
[----:B------:R-:W-:Y:S01]  /*b4120*/  STL [R1+0xd4], R2 ;  /* 0x0000d40201007387 */ /* 0x000fe20000100800 */
[----:B----4-:R-:W-:Y:S02]  /*b4130*/  LOP3.LUT R5, R5, 0xffff, RZ, 0xc0, !PT ;  /* 0x0000ffff05057812 */ /* 0x010fe400078ec0ff */
[----:B------:R-:W-:Y:S02]  /*b4140*/  LOP3.LUT R18, R28, 0xffff, RZ, 0xc0, !PT ;  /* 0x0000ffff1c127812 */ /* 0x000fe400078ec0ff */
[----:B---3--:R-:W-:Y:S02]  /*b4150*/  LOP3.LUT R4, R27, 0xffff, RZ, 0xc0, !PT ;  /* 0x0000ffff1b047812 */ /* 0x008fe400078ec0ff */
[----:B------:R-:W3:Y:S04]  /*b4160*/  LDL.LU R27, [R1+0x36e4] ;  /* 0x0036e400011b7983 */ /* 0x000ee80000300800 */
[----:B------:R-:W4:Y:S04]  /*b4170*/  LDL.LU R17, [R1+0x36e0] ;  /* 0x0036e00001117983 */ /* 0x000f280000300800 */
[----:B------:R0:W-:Y:S01]  /*b4180*/  STL [R1+0xb88], R4 ;  /* 0x000b880401007387 */ /* 0x0001e20000100800 */
[----:B------:R-:W-:-:S02]  /*b4190*/  PRMT R22, R4, 0x3340, R0 ;  /* 0x0000334004167816 */ /* 0x000fc40000000000 */
[----:B0-----:R-:W-:Y:S02]  /*b41a0*/  LOP3.LUT R4, R3, 0xffff, RZ, 0xc0, !PT ;  /* 0x0000ffff03047812 */ /* 0x001fe400078ec0ff */
[----:B------:R-:W2:Y:S01]  /*b41b0*/  LDL.LU R3, [R1+0x36dc] ;  /* 0x0036dc0001037983 */ /* 0x000ea20000300800 */
[----:B------:R-:W-:Y:S02]  /*b41c0*/  LOP3.LUT R2, R7, 0xffff, RZ, 0xc0, !PT ;  /* 0x0000ffff07027812 */ /* 0x000fe400078ec0ff */
[----:B------:R-:W-:-:S04]  /*b41d0*/  PRMT R7, R5, 0x3340, R18 ;  /* 0x0000334005077816 */ /* 0x000fc80000000012 */
[----:B------:R-:W-:Y:S02]  /*b41e0*/  PRMT R28, R7, 0x5410, R22 ;  /* 0x00005410071c7816 */ /* 0x000fe40000000016 */
[----:B------:R-:W-:Y:S02]  /*b41f0*/  PRMT R22, R8, 0x3340, R0 ;  /* 0x0000334008167816 */ /* 0x000fe40000000000 */
[----:B------:R-:W-:-:S04]  /*b4200*/  PRMT R7, R2, 0x3340, R4 ;  /* 0x0000334002077816 */ /* 0x000fc80000000004 */
[----:B------:R-:W-:Y:S01]  /*b4210*/  PRMT R22, R7, 0x5410, R22 ;  /* 0x0000541007167816 */ /* 0x000fe20000000016 */
[----:B------:R-:W-:Y:S01]  /*b4220*/  STL [R1+0x1c8], R28 ;  /* 0x0001c81c01007387 */ /* 0x000fe20000100800 */
[----:B------:R-:W-:Y:S02]  /*b4230*/  SHF.R.U32.HI R5, RZ, 0x8, R5 ;  /* 0x00000008ff057819 */ /* 0x000fe40000011605 */
[----:B------:R-:W-:Y:S01]  /*b4240*/  SHF.R.U32.HI R18, RZ, 0x8, R18 ;  /* 0x00000008ff127819 */ /* 0x000fe20000011612 */
[----:B------:R-:W-:Y:S04]  /*b4250*/  STL [R1+0x35c8], R22 ;  /* 0x0035c81601007387 */ /* 0x000fe80000100800 */
[----:B------:R-:W4:Y:S01]  /*b4260*/  LDL.LU R7, [R1+0x760] ;  /* 0x0007600001077983 */ /* 0x000f220000300800 */
[----:B------:R-:W-:-:S02]  /*b4270*/  SHF.R.U32.HI R2, RZ, 0x8, R2 ;  /* 0x00000008ff027819 */ /* 0x000fc40000011602 */
[----:B------:R-:W-:Y:S02]  /*b4280*/  SHF.R.U32.HI R4, RZ, 0x8, R4 ;  /* 0x00000008ff047819 */ /* 0x000fe40000011604 */
[----:B------:R-:W-:Y:S02]  /*b4290*/  LOP3.LUT R5, R5, 0xffff, RZ, 0xc0, !PT ;  /* 0x0000ffff05057812 */ /* 0x000fe400078ec0ff */
[----:B------:R-:W-:Y:S02]  /*b42a0*/  LOP3.LUT R18, R18, 0xffff, RZ, 0xc0, !PT ;  /* 0x0000ffff12127812 */ /* 0x000fe400078ec0ff */
[----:B------:R-:W-:Y:S02]  /*b42b0*/  LOP3.LUT R2, R2, 0xffff, RZ, 0xc0, !PT ;  /* 0x0000ffff02027812 */ /* 0x000fe400078ec0ff */
[----:B------:R-:W-:Y:S02]  /*b42c0*/  LOP3.LUT R4, R4, 0xffff, RZ, 0xc0, !PT ;  /* 0x0000ffff04047812 */ /* 0x000fe400078ec0ff */
[----:B------:R-:W-:-:S02]  /*b42d0*/  PRMT R18, R5, 0x3340, R18 ;  /* 0x0000334005127816 */ /* 0x000fc40000000012 */
[----:B------:R-:W-:Y:S02]  /*b42e0*/  PRMT R5, R2, 0x3340, R4 ;  /* 0x0000334002057816 */ /* 0x000fe40000000004 */
[----:B------:R-:W-:-:S03]  /*b42f0*/  LOP3.LUT R2, R23, 0xffff, RZ, 0xc0, !PT ;  /* 0x0000ffff17027812 */ /* 0x000fc600078ec0ff */
[----:B------:R-:W-:Y:S04]  /*b4300*/  STL [R1+0x3668], R5 ;  /* 0x0036680501007387 */ /* 0x000fe80000100800 */
[----:B------:R0:W-:Y:S04]  /*b4310*/  STL [R1+0xac4], R18 ;  /* 0x000ac41201007387 */ /* 0x0001e80000100800 */
[----:B------:R-:W4:Y:S01]  /*b4320*/  LDL.LU R23, [R1+0x36d8] ;  /* 0x0036d80001177983 */ /* 0x000f220000300800 */
[----:B0-----:R-:W-:Y:S02]  /*b4330*/  PRMT R18, R2, 0x3340, R0 ;  /* 0x0000334002127816 */ /* 0x001fe40000000000 */
[----:B------:R-:W-:-:S04]  /*b4340*/  SHF.R.U32.HI R2, RZ, 0x8, R2 ;  /* 0x00000008ff027819 */ /* 0x000fc80000011602 */
[----:B------:R-:W-:Y:S02]  /*b4350*/  LOP3.LUT R2, R2, 0xffff, RZ, 0xc0, !PT ;  /* 0x0000ffff02027812 */ /* 0x000fe400078ec0ff */
[----:B---3--:R-:W-:Y:S02]  /*b4360*/  LOP3.LUT R4, R27, 0xffff, RZ, 0xc0, !PT ;  /* 0x0000ffff1b047812 */ /* 0x008fe400078ec0ff */
[----:B------:R-:W3:Y:S01]  /*b4370*/  LDL.LU R27, [R1+0x36d4] ;  /* 0x0036d400011b7983 */ /* 0x000ee20000300800 */
[----:B--2---:R-:W-:-:S04]  /*b4380*/  LOP3.LUT R3, R3, 0xffff, RZ, 0xc0, !PT ;  /* 0x0000ffff03037812 */ /* 0x004fc800078ec0ff */
[----:B------:R-:W-:-:S04]  /*b4390*/  PRMT R5, R3, 0x3340, R4 ;  /* 0x0000334003057816 */ /* 0x000fc80000000004 */
[----:B------:R-:W-:Y:S02]  /*b43a0*/  PRMT R28, R5, 0x5410, R18 ;  /* 0x00005410051c7816 */ /* 0x000fe40000000012 */
[----:B------:R-:W-:-:S03]  /*b43b0*/  SHF.R.S32.HI R5, RZ, 0x1f, R26 ;  /* 0x0000001fff057819 */ /* 0x000fc6000001141a */
[----:B------:R0:W-:Y:S01]  /*b43c0*/  STL [R1+0x35cc], R28 ;  /* 0x0035cc1c01007387 */ /* 0x0001e20000100800 */
[----:B------:R-:W-:Y:S02]  /*b43d0*/  SHF.R.U32.HI R4, RZ, 0x8, R4 ;  /* 0x00000008ff047819 */ /* 0x000fe40000011604 */
[----:B0-----:R-:W-:Y:S02]  /*b43e0*/  IADD3 R28, P3, PT, R26, R9, RZ ;  /* 0x000000091a1c7210 */ /* 0x001fe40007f7e0ff */
[----:B------:R-:W-:-:S03]  /*b43f0*/  SHF.R.U32.HI R3, RZ, 0x8, R3 ;  /* 0x00000008ff037819 */ /* 0x000fc60000011603 */
[----:B------:R-:W-:Y:S01]  /*b4400*/  IMAD.X R29, R5, 0x1, R10, P3 ;  /* 0x00000001051d7824 */ /* 0x000fe200018e060a */
[----:B------:R-:W-:Y:S02]  /*b4410*/  LOP3.LUT R18, R4, 0xffff, RZ, 0xc0, !PT ;  /* 0x0000ffff04127812 */ /* 0x000fe400078ec0ff */
[----:B------:R-:W-:Y:S02]  /*b4420*/  LOP3.LUT R3, R3, 0xffff, RZ, 0xc0, !PT ;  /* 0x0000ffff03037812 */ /* 0x000fe400078ec0ff */
[----:B------:R-:W-:Y:S04]  /*b4430*/  STL.64 [R1+0x678], R28 ;  /* 0x0006781c01007387 */ /* 0x000fe80000100a00 */
[----:B------:R-:W2:Y:S01]  /*b4440*/  LDL.LU R4, [R1+0x29cc] ;  /* 0x0029cc0001047983 */ /* 0x000ea20000300800 */
[----:B------:R-:W-:-:S02]  /*b4450*/  PRMT R3, R3, 0x3340, R18 ;  /* 0x0000334003037816 */ /* 0x000fc40000000012 */
[----:B------:R-:W-:Y:S02]  /*b4460*/  PRMT R18, R2, 0x3340, R0 ;  /* 0x0000334002127816 */ /* 0x000fe40000000000 */
[----:B------:R-:W-:Y:S01]  /*b4470*/  LOP3.LUT R2, R25, 0xffff, RZ, 0xc0, !PT ;  /* 0x0000ffff19027812 */ /* 0x000fe200078ec0ff */
[----:B------:R4:W-:Y:S04]  /*b4480*/  STL [R1+0x36b0], R3 ;  /* 0x0036b00301007387 */ /* 0x0009e80000100800 */
[----:B------:R0:W-:Y:S04]  /*b4490*/  STL [R1+0xd0], R18 ;  /* 0x0000d01201007387 */ /* 0x0001e80000100800 */
[----:B------:R-:W2:Y:S01]  /*b44a0*/  LDL.LU R25, [R1+0x36d0] ;  /* 0x0036d00001197983 */ /* 0x000ea20000300800 */
[----:B------:R-:W-:-:S02]  /*b44b0*/  LOP3.LUT R6, R6, 0xffff, RZ, 0xc0, !PT ;  /* 0x0000ffff06067812 */ /* 0x000fc400078ec0ff */
[----:B----4-:R-:W-:Y:S02]  /*b44c0*/  LOP3.LUT R3, R7, 0xffff, RZ, 0xc0, !PT ;  /* 0x0000ffff07037812 */ /* 0x010fe400078ec0ff */
[----:B0-----:R-:W-:Y:S02]  /*b44d0*/  PRMT R18, R2, 0x3340, R0 ;  /* 0x0000334002127816 */ /* 0x001fe40000000000 */
[----:B------:R-:W-:Y:S02]  /*b44e0*/  PRMT R7, R3, 0x3340, R6 ;  /* 0x0000334003077816 */ /* 0x000fe40000000006 */
[----:B------:R-:W-:Y:S02]  /*b44f0*/  IADD3 R28, P3, PT, R26, R11, RZ ;  /* 0x0000000b1a1c7210 */ /* 0x000fe40007f7e0ff */
[----:B------:R-:W-:-:S03]  /*b4500*/  PRMT R7, R7, 0x5410, R18 ;  /* 0x0000541007077816 */ /* 0x000fc60000000012 */
[----:B------:R-:W-:Y:S02]  /*b4510*/  IMAD.X R29, R5, 0x1, R12, P3 ;  /* 0x00000001051d7824 */ /* 0x000fe400018e060c */
[----:B------:R0:W-:Y:S04]  /*b4520*/  STL [R1+0x35d0], R7 ;  /* 0x0035d00701007387 */ /* 0x0001e80000100800 */
[----:B------:R1:W-:Y:S01]  /*b4530*/  STL.64 [R1+0x6e0], R28 ;  /* 0x0006e01c01007387 */ /* 0x0003e20000100a00 */
[----:B0-----:R-:W-:Y:S02]  /*b4540*/  SHF.R.U32.HI R7, RZ, 0x8, R8 ;  /* 0x00000008ff077819 */ /* 0x001fe40000011608 */
[----:B-1----:R-:W-:Y:S02]  /*b4550*/  IADD3 R28, P3, PT, R26, R13, RZ ;  /* 0x0000000d1a1c7210 */ /* 0x002fe40007f7e0ff */
[----:B------:R-:W-:-:S04]  /*b4560*/  LOP3.LUT R7, R7, 0xffff, RZ, 0xc0, !PT ;  /* 0x0000ffff07077812 */ /* 0x000fc800078ec0ff */
[----:B------:R-:W-:Y:S01]  /*b4570*/  PRMT R18, R7, 0x3340, R0 ;  /* 0x0000334007127816 */ /* 0x000fe20000000000 */
[----:B------:R-:W-:Y:S01]  /*b4580*/  IMAD.X R29, R5, 0x1, R14, P3 ;  /* 0x00000001051d7824 */ /* 0x000fe200018e060e */
[----:B------:R-:W-:-:S03]  /*b4590*/  SHF.R.U32.HI R2, RZ, 0x8, R2 ;  /* 0x00000008ff027819 */ /* 0x000fc60000011602 */
[----:B------:R-:W-:Y:S04]  /*b45a0*/  STL [R1+0x36b4], R18 ;  /* 0x0036b41201007387 */ /* 0x000fe80000100800 */
[----:B------:R0:W-:Y:S01]  /*b45b0*/  STL.64 [R1+0x700], R28 ;  /* 0x0007001c01007387 */ /* 0x0001e20000100a00 */
[----:B------:R-:W-:-:S04]  /*b45c0*/  LOP3.LUT R2, R2, 0xffff, RZ, 0xc0, !PT ;  /* 0x0000ffff02027812 */ /* 0x000fc800078ec0ff */
[----:B------:R-:W-:Y:S02]  /*b45d0*/  PRMT R2, R2, 0x3340, R0 ;  /* 0x0000334002027816 */ /* 0x000fe40000000000 */
[----:B0-----:R-:W-:Y:S02]  /*b45e0*/  IADD3 R28, P3, PT, R26, R15, RZ ;  /* 0x0000000f1a1c7210 */ /* 0x001fe40007f7e0ff */
[----:B------:R-:W4:Y:S03]  /*b45f0*/  LDL.LU R26, [R1+0x11d8] ;  /* 0x0011d800011a7983 */ /* 0x000f260000300800 */
[----:B------:R-:W-:Y:S01]  /*b4600*/  IMAD.X R29, R5, 0x1, R16, P3 ;  /* 0x00000001051d7824 */ /* 0x000fe200018e0610 */
[----:B------:R-:W-:-:S04]  /*b4610*/  LOP3.LUT R5, R19, 0xffff, RZ, 0xc0, !PT ;  /* 0x0000ffff13057812 */ /* 0x000fc800078ec0ff */
[----:B------:R-:W-:Y:S04]  /*b4620*/  STL.64 [R1+0x6f8], R28 ;  /* 0x0006f81c01007387 */ /* 0x000fe80000100a00 */
[----:B------:R0:W-:Y:S01]  /*b4630*/  STL [R1+0xc8], R2 ;  /* 0x0000c80201007387 */ /* 0x0001e20000100800 */
[----:B------:R-:W-:Y:S02]  /*b4640*/  PRMT R22, R5, 0x3340, R0 ;  /* 0x0000334005167816 */ /* 0x000fe40000000000 */
[----:B------:R-:W-:Y:S02]  /*b4650*/  SHF.R.U32.HI R3, RZ, 0x8, R3 ;  /* 0x00000008ff037819 */ /* 0x000fe40000011603 */
[----:B------:R-:W-:Y:S01]  /*b4660*/  SHF.R.U32.HI R6, RZ, 0x8, R6 ;  /* 0x00000008ff067819 */ /* 0x000fe20000011606 */
[----:B------:R-:W4:Y:S01]  /*b4670*/  LDL.LU R19, [R1+0x36cc] ;  /* 0x0036cc0001137983 */ /* 0x000f220000300800 */
[----:B------:R-:W-:-:S02]  /*b4680*/  LOP3.LUT R18, R23, 0xffff, RZ, 0xc0, !PT ;  /* 0x0000ffff17127812 */ /* 0x000fc400078ec0ff */
[----:B------:R-:W-:Y:S02]  /*b4690*/  LOP3.LUT R3, R3, 0xffff, RZ, 0xc0, !PT ;  /* 0x0000ffff03037812 */ /* 0x000fe400078ec0ff */
[----:B------:R-:W-:-:S04]  /*b46a0*/  LOP3.LUT R6, R6, 0xffff, RZ, 0xc0, !PT ;  /* 0x0000ffff06067812 */ /* 0x000fc800078ec0ff */
[----:B------:R-:W-:Y:S02]  /*b46b0*/  PRMT R6, R3, 0x3340, R6 ;  /* 0x0000334003067816 */ /* 0x000fe40000000006 */
[----:B------:R-:W-:-:S04]  /*b46c0*/  LOP3.LUT R3, R24, 0xffff, RZ, 0xc0, !PT ;  /* 0x0000ffff18037812 */ /* 0x000fc800078ec0ff */
[----:B------:R-:W-:Y:S02]  /*b46d0*/  PRMT R23, R3, 0x3340, R0 ;  /* 0x0000334003177816 */ /* 0x000fe40000000000 */
[----:B---3--:R-:W-:Y:S02]  /*b46e0*/  LOP3.LUT R7, R27, 0xffff, RZ, 0xc0, !PT ;  /* 0x0000ffff1b077812 */ /* 0x008fe400078ec0ff */
[----:B--2---:R-:W-:-:S04]  /*b46f0*/  LOP3.LUT R4, R4, 0xffff, RZ, 0xc0, !PT ;  /* 0x0000ffff04047812 */ /* 0x004fc800078ec0ff */
[----:B0-----:R-:W-:-:S04]  /*b4700*/  PRMT R2, R4, 0x3340, R7 ;  /* 0x0000334004027816 */ /* 0x001fc80000000007 */
[----:B------:R-:W-:Y:S02]  /*b4710*/  PRMT R27, R2, 0x5410, R22 ;  /* 0x00005410021b7816 */ /* 0x000fe40000000016 */
[----:B------:R-:W2:Y:S01]  /*b4720*/  LDL.LU R2, [R1+0x78c] ;  /* 0x00078c0001027983 */ /* 0x000ea20000300800 */
[----:B------:R-:W-:-:S04]  /*b4730*/  LOP3.LUT R8, R25, 0xffff, RZ, 0xc0, !PT ;  /* 0x0000ffff19087812 */ /* 0x000fc800078ec0ff */
[----:B------:R-:W-:Y:S02]  /*b4740*/  PRMT R22, R8, 0x3340, R18 ;  /* 0x0000334008167816 */ /* 0x000fe40000000012 */
[----:B------:R-:W-:Y:S02]  /*b4750*/  SHF.R.U32.HI R8, RZ, 0x8, R8 ;  /* 0x00000008ff087819 */ /* 0x000fe40000011608 */
[----:B------:R-:W-:Y:S02]  /*b4760*/  SHF.R.U32.HI R18, RZ, 0x8, R18 ;  /* 0x00000008ff127819 */ /* 0x000fe40000011612 */
[----:B------:R-:W-:Y:S02]  /*b4770*/  SHF.R.U32.HI R4, RZ, 0x8, R4 ;  /* 0x00000008ff047819 */ /* 0x000fe40000011604 */
[----:B------:R-:W-:Y:S02]  /*b4780*/  LOP3.LUT R8, R8, 0xffff, RZ, 0xc0, !PT ;  /* 0x0000ffff08087812 */ /* 0x000fe400078ec0ff */
[----:B------:R-:W-:-:S02]  /*b4790*/  LOP3.LUT R18, R18, 0xffff, RZ, 0xc0, !PT ;  /* 0x0000ffff12127812 */ /* 0x000fc400078ec0ff */
[----:B------:R-:W-:Y:S02]  /*b47a0*/  SHF.R.U32.HI R7, RZ, 0x8, R7 ;  /* 0x00000008ff077819 */ /* 0x000fe40000011607 */
[----:B------:R-:W-:Y:S02]  /*b47b0*/  PRMT R25, R22, 0x5410, R23 ;  /* 0x0000541016197816 */ /* 0x000fe40000000017 */
[----:B------:R-:W-:Y:S02]  /*b47c0*/  LOP3.LUT R4, R4, 0xffff, RZ, 0xc0, !PT ;  /* 0x0000ffff04047812 */ /* 0x000fe400078ec0ff */
[----:B------:R-:W-:Y:S02]  /*b47d0*/  PRMT R23, R8, 0x3340, R18 ;  /* 0x0000334008177816 */ /* 0x000fe40000000012 */
[----:B------:R-:W-:Y:S01]  /*b47e0*/  LOP3.LUT R7, R7, 0xffff, RZ, 0xc0, !PT ;  /* 0x0000ffff07077812 */ /* 0x000fe200078ec0ff */
[----:B------:R-:W-:Y:S04]  /*b47f0*/  STL [R1+0x35d4], R27 ;  /* 0x0035d41b01007387 */ /* 0x000fe80000100800 */
[----:B------:R-:W-:Y:S04]  /*b4800*/  STL [R1+0x35d8], R25 ;  /* 0x0035d81901007387 */ /* 0x000fe80000100800 */
[----:B------:R0:W-:Y:S01]  /*b4810*/  STL [R1+0x366c], R23 ;  /* 0x00366c1701007387 */ /* 0x0001e20000100800 */
[----:B------:R-:W-:-:S03]  /*b4820*/  PRMT R7, R4, 0x3340, R7 ;  /* 0x0000334004077816 */ /* 0x000fc60000000007 */
[----:B------:R-:W3:Y:S04]  /*b4830*/  LDL.LU R8, [R1+0xd50] ;  /* 0x000d500001087983 */ /* 0x000ee80000300800 */
[----:B------:R-:W3:Y:S01]  /*b4840*/  LDL.LU R4, [R1+0x1e8] ;  /* 0x0001e80001047983 */ /* 0x000ee20000300800 */
[----:B------:R-:W-:Y:S02]  /*b4850*/  SHF.R.U32.HI R5, RZ, 0x8, R5 ;  /* 0x00000008ff057819 */ /* 0x000fe40000011605 */
[----:B------:R-:W-:Y:S02]  /*b4860*/  SHF.R.U32.HI R3, RZ, 0x8, R3 ;  /* 0x00000008ff037819 */ /* 0x000fe40000011603 */
[----:B------:R-:W-:Y:S02]  /*b4870*/  LOP3.LUT R5, R5, 0xffff, RZ, 0xc0, !PT ;  /* 0x0000ffff05057812 */ /* 0x000fe400078ec0ff */
[----:B------:R-:W-:Y:S01]  /*b4880*/  LOP3.LUT R3, R3, 0xffff, RZ, 0xc0, !PT ;  /* 0x0000ffff03037812 */ /* 0x000fe200078ec0ff */
[----:B------:R-:W-:Y:S01]  /*b4890*/  STL.64 [R1+0x3638], R6 ;  /* 0x0036380601007387 */ /* 0x000fe20000100a00 */
[----:B------:R-:W-:-:S02]  /*b48a0*/  PRMT R24, R5, 0x3340, R0 ;  /* 0x0000334005187816 */ /* 0x000fc40000000000 */
[----:B------:R-:W-:Y:S01]  /*b48b0*/  PRMT R5, R3, 0x3340, R0 ;  /* 0x0000334003057816 */ /* 0x000fe20000000000 */
[----:B------:R-:W-:Y:S01]  /*b48c0*/  STL [R1+0x36c8], R9 ;  /* 0x0036c80901007387 */ /* 0x000fe20000100800 */
[----:B----4-:R-:W-:Y:S02]  /*b48d0*/  SHF.R.S32.HI R18, RZ, 0x1f, R26 ;  /* 0x0000001fff127819 */ /* 0x010fe4000001141a */
[----:B------:R-:W-:-:S05]  /*b48e0*/  IADD3 R22, P3, PT, R26, R9, RZ ;  /* 0x000000091a167210 */ /* 0x000fca0007f7e0ff */
[----:B0-----:R-:W-:-:S05]  /*b48f0*/  IMAD.X R23, R18, 0x1, R10, P3 ;  /* 0x0000000112177824 */ /* 0x001fca00018e060a */
[----:B------:R-:W-:Y:S04]  /*b4900*/  STL.64 [R1+0x6f0], R22 ;  /* 0x0006f01601007387 */ /* 0x000fe80000100a00 */
[----:B------:R-:W-:Y:S04]  /*b4910*/  STL [R1+0x3678], R24 ;  /* 0x0036781801007387 */ /* 0x000fe80000100800 */
[----:B------:R0:W-:Y:S02]  /*b4920*/  STL [R1+0xc4], R5 ;  /* 0x0000c40501007387 */ /* 0x0001e40000100800 */
[----:B0-----:R-:W-:-:S02]  /*b4930*/  LOP3.LUT R5, R19, 0xffff, RZ, 0xc0, !PT ;  /* 0x0000ffff13057812 */ /* 0x001fc400078ec0ff */
[----:B--2---:R-:W-:Y:S02]  /*b4940*/  LOP3.LUT R3, R2, 0xffff, RZ, 0xc0, !PT ;  /* 0x0000ffff02037812 */ /* 0x004fe400078ec0ff */
[----:B------:R-:W-:Y:S02]  /*b4950*/  LOP3.LUT R2, R20, 0xffff, RZ, 0xc0, !PT ;  /* 0x0000ffff14027812 */ /* 0x000fe400078ec0ff */
        /* <DEDUP_REMOVED lines=10> */
[----:B------:R-:W-:Y:S01]  /*b4a00*/  IMAD.X R7, R18, 0x1, R12, P3 ;  /* 0x0000000112077824 */ /* 0x000fe200018e060c */
[----:B------:R-:W-:-:S02]  /*b4a10*/  PRMT R20, R3, 0x3340, R5 ;  /* 0x0000334003147816 */ /* 0x000fc40000000005 */
[--C-:B------:R-:W-:Y:S01]  /*b4a20*/  PRMT R2, R2, 0x3340, R0.reuse ;  /* 0x0000334002027816 */ /* 0x100fe20000000000 */
[----:B------:R-:W-:Y:S04]  /*b4a30*/  STL [R1+0x35dc], R19 ;  /* 0x0035dc1301007387 */ /* 0x000fe80000100800 */
[----:B------:R0:W-:Y:S01]  /*b4a40*/  STL.64 [R1+0x710], R6 ;  /* 0x0007100601007387 */ /* 0x0001e20000100a00 */
[----:B---3--:R-:W-:Y:S02]  /*b4a50*/  LOP3.LUT R3, R8, 0xffff, RZ, 0xc0, !PT ;  /* 0x0000ffff08037812 */ /* 0x008fe400078ec0ff */
[----:B------:R-:W-:Y:S01]  /*b4a60*/  LOP3.LUT R4, R4, 0xffff, RZ, 0xc0, !PT ;  /* 0x0000ffff04047812 */ /* 0x000fe200078ec0ff */
[----:B0-----:R-:W2:Y:S04]  /*b4a70*/  LDL.LU R7, [R1+0x11dc] ;  /* 0x0011dc0001077983 */ /* 0x001ea80000300800 */
[----:B------:R-:W-:Y:S04]  /*b4a80*/  STL.64 [R1+0x3640], R20 ;  /* 0x0036401401007387 */ /* 0x000fe80000100a00 */
[----:B------:R0:W-:Y:S01]  /*b4a90*/  STL [R1+0xbc], R2 ;  /* 0x0000bc0201007387 */ /* 0x0001e20000100800 */
[----:B------:R-:W-:-:S02]  /*b4aa0*/  PRMT R6, R4, 0x3340, R0 ;  /* 0x0000334004067816 */ /* 0x000fc40000000000 */
[----:B------:R-:W-:Y:S02]  /*b4ab0*/  IADD3 R8, P3, PT, R26, R13, RZ ;  /* 0x0000000d1a087210 */ /* 0x000fe40007f7e0ff */
[----:B0-----:R-:W-:Y:S01]  /*b4ac0*/  LOP3.LUT R2, R17, 0xffff, RZ, 0xc0, !PT ;  /* 0x0000ffff11027812 */ /* 0x001fe200078ec0ff */
[----:B------:R-:W3:Y:S04]  /*b4ad0*/  LDL.LU R20, [R1+0x48] ;  /* 0x0000480001147983 */ /* 0x000ee80000300800 */
[----:B------:R-:W3:Y:S04]  /*b4ae0*/  LDL.LU R21, [R1+0x2b0] ;  /* 0x0002b00001157983 */ /* 0x000ee80000300800 */
[----:B------:R-:W4:Y:S01]  /*b4af0*/  LDL.LU R19, [R1+0xac] ;  /* 0x0000ac0001137983 */ /* 0x000f220000300800 */
[----:B------:R-:W-:-:S03]  /*b4b00*/  PRMT R5, R3, 0x3340, R2 ;  /* 0x0000334003057816 */ /* 0x000fc60000000002 */
[----:B------:R-:W4:Y:S01]  /*b4b10*/  LDL.LU R24, [R1+0x298] ;  /* 0x0002980001187983 */ /* 0x000f220000300800 */
[----:B------:R-:W-:-:S03]  /*b4b20*/  PRMT R17, R5, 0x5410, R6 ;  /* 0x0000541005117816 */ /* 0x000fc60000000006 */
[----:B------:R-:W4:Y:S04]  /*b4b30*/  LDL.LU R6, [R1+0x84] ;  /* 0x0000840001067983 */ /* 0x000f280000300800 */
[----:B------:R-:W4:Y:S04]  /*b4b40*/  LDL.LU R23, [R1+0x2b4] ;  /* 0x0002b40001177983 */ /* 0x000f280000300800 */
[----:B------:R-:W4:Y:S01]  /*b4b50*/  LDL.LU R25, [R1+0xa8] ;  /* 0x0000a80001197983 */ /* 0x000f220000300800 */
[----:B------:R-:W-:-:S03]  /*b4b60*/  IMAD.X R9, R18, 0x1, R14, P3 ;  /* 0x0000000112097824 */ /* 0x000fc600018e060e */
[----:B------:R-:W4:Y:S04]  /*b4b70*/  LDL.LU R27, [R1+0x284] ;  /* 0x00028400011b7983 */ /* 0x000f280000300800 */
[----:B------:R-:W4:Y:S04]  /*b4b80*/  LDL.LU R5, [R1+0x9c] ;  /* 0x00009c0001057983 */ /* 0x000f280000300800 */
[----:B------:R-:W4:Y:S04]  /*b4b90*/  LDL.LU R22, [R1+0x290] ;  /* 0x0002900001167983 */ /* 0x000f280000300800 */
[----:B------:R-:W-:Y:S04]  /*b4ba0*/  STL [R1+0x35e0], R17 ;  /* 0x0035e01101007387 */ /* 0x000fe80000100800 */
[----:B------:R0:W-:Y:S01]  /*b4bb0*/  STL.64 [R1+0x720], R8 ;  /* 0x0007200801007387 */ /* 0x0001e20000100a00 */
[----:B------:R-:W-:-:S02]  /*b4bc0*/  SHF.R.U32.HI R3, RZ, 0x8, R3 ;  /* 0x00000008ff037819 */ /* 0x000fc40000011603 */
[----:B------:R-:W-:Y:S02]  /*b4bd0*/  SHF.R.U32.HI R2, RZ, 0x8, R2 ;  /* 0x00000008ff027819 */ /* 0x000fe40000011602 */
[----:B0-----:R-:W-:-:S05]  /*b4be0*/  IADD3 R8, P3, PT, R26, R15, RZ ;  /* 0x0000000f1a087210 */ /* 0x001fca0007f7e0ff */
[----:B------:R-:W-:Y:S01]  /*b4bf0*/  IMAD.X R9, R18, 0x1, R16, P3 ;  /* 0x0000000112097824 */ /* 0x000fe200018e0610 */
[----:B------:R-:W-:-:S04]  /*b4c00*/  LOP3.LUT R26, R3, 0xffff, RZ, 0xc0, !PT ;  /* 0x0000ffff031a7812 */ /* 0x000fc800078ec0ff */
[----:B------:R0:W-:Y:S04]  /*b4c10*/  STL.64 [R1+0x718], R8 ;  /* 0x0007180801007387 */ /* 0x0001e80000100a00 */
[----:B------:R-:W4:Y:S04]  /*b4c20*/  LDL.LU R18, [R1+0xb8] ;  /* 0x0000b80001127983 */ /* 0x000f280000300800 */
[----:B------:R-:W4:Y:S04]  /*b4c30*/  LDL.LU R3, [R1+0x280] ;  /* 0x0002800001037983 */ /* 0x000f280000300800 */
[----:B------:R-:W4:Y:S01]  /*b4c40*/  LDL.LU R28, [R1+0xb4] ;  /* 0x0000b400011c7983 */ /* 0x000f220000300800 */
[----:B------:R-:W-:-:S02]  /*b4c50*/  SHF.R.U32.HI R17, RZ, 0x8, R4 ;  /* 0x00000008ff117819 */ /* 0x000fc40000011604 */
[----:B0-----:R-:W-:Y:S02]  /*b4c60*/  LOP3.LUT R9, R2, 0xffff, RZ, 0xc0, !PT ;  /* 0x0000ffff02097812 */ /* 0x001fe400078ec0ff */
[----:B------:R-:W4:Y:S04]  /*b4c70*/  LDL.LU R2, [R1+0x294] ;  /* 0x0002940001027983 */ /* 0x000f280000300800 */
[----:B------:R-:W4:Y:S04]  /*b4c80*/  LDL.LU R8, [R1+0x98] ;  /* 0x0000980001087983 */ /* 0x000f280000300800 */
[----:B------:R-:W4:Y:S04]  /*b4c90*/  LDL.LU R4, [R1+0x258] ;  /* 0x0002580001047983 */ /* 0x000f280000300800 */
[----:B------:R-:W4:Y:S01]  /*b4ca0*/  LDL.LU R29, [R1+0x11e0] ;  /* 0x0011e000011d7983 */ /* 0x000f220000300800 */
[----:B------:R-:W-:-:S03]  /*b4cb0*/  PRMT R26, R26, 0x3340, R9 ;  /* 0x000033401a1a7816 */ /* 0x000fc60000000009 */
[----:B------:R-:W4:Y:S01]  /*b4cc0*/  LDL.LU R9, [R1+0x36c8] ;  /* 0x0036c80001097983 */ /* 0x000f220000300800 */
[----:B------:R-:W-:-:S03]  /*b4cd0*/  LOP3.LUT R17, R17, 0xffff, RZ, 0xc0, !PT ;  /* 0x0000ffff11117812 */ /* 0x000fc600078ec0ff */
[----:B------:R0:W-:Y:S04]  /*b4ce0*/  STL [R1+0x367c], R26 ;  /* 0x00367c1a01007387 */ /* 0x0001e80000100800 */
[----:B------:R2:W-:Y:S01]  /*b4cf0*/  STL [R1+0x35e4], R0 ;  /* 0x0035e40001007387 */ /* 0x0005e20000100800 */
[----:B0-----:R-:W-:-:S05]  /*b4d00*/  PRMT R26, R17, 0x3340, R0 ;  /* 0x00003340111a7816 */ /* 0x001fca0000000000 */
[----:B------:R-:W-:Y:S01]  /*b4d10*/  STL [R1+0x24], R26 ;  /* 0x0000241a01007387 */ /* 0x000fe20000100800 */
[----:B--2---:R-:W-:Y:S02]  /*b4d20*/  SHF.R.S32.HI R0, RZ, 0x1f, R7 ;  /* 0x0000001fff007819 */ /* 0x004fe40000011407 */
[----:B---3--:R-:W-:-:S05]  /*b4d30*/  PRMT R17, R21, 0x5410, R20 ;  /* 0x0000541015117816 */ /* 0x008fca0000000014 */
[----:B------:R0:W-:Y:S01]  /*b4d40*/  STL [R1+0x48], R17 ;  /* 0x0000481101007387 */ /* 0x0001e20000100800 */
[----:B----4-:R-:W-:Y:S02]  /*b4d50*/  PRMT R6, R23, 0x5410, R6 ;  /* 0x0000541017067816 */ /* 0x010fe40000000006 */
[----:B0-----:R-:W-:Y:S02]  /*b4d60*/  PRMT R17, R24, 0x5410, R19 ;  /* 0x0000541018117816 */ /* 0x001fe40000000013 */
[----:B------:R-:W-:Y:S02]  /*b4d70*/  PRMT R5, R22, 0x5410, R5 ;  /* 0x0000541016057816 */ /* 0x000fe40000000005 */
[----:B------:R-:W-:-:S05]  /*b4d80*/  IADD3 R20, P3, PT, R7, R9, RZ ;  /* 0x0000000907147210 */ /* 0x000fca0007f7e0ff */
[----:B------:R-:W-:-:S05]  /*b4d90*/  IMAD.X R21, R0, 0x1, R10, P3 ;  /* 0x0000000100157824 */ /* 0x000fca00018e060a */
[----:B------:R0:W-:Y:S04]  /*b4da0*/  STL.64 [R1+0x738], R20 ;  /* 0x0007381401007387 */ /* 0x0001e80000100a00 */
[----:B------:R-:W-:Y:S04]  /*b4db0*/  STL [R1+0xac], R17 ;  /* 0x0000ac1101007387 */ /* 0x000fe80000100800 */
[----:B------:R1:W-:Y:S01]  /*b4dc0*/  STL [R1+0x84], R6 ;  /* 0x0000840601007387 */ /* 0x0003e20000100800 */
[----:B0-----:R-:W-:-:S05]  /*b4dd0*/  IADD3 R20, P3, PT, R7, R11, RZ ;  /* 0x0000000b07147210 */ /* 0x001fca0007f7e0ff */
[----:B------:R-:W-:Y:S01]  /*b4de0*/  IMAD.X R21, R0, 0x1, R12, P3 ;  /* 0x0000000100157824 */ /* 0x000fe200018e060c */
[----:B-1----:R-:W-:-:S04]  /*b4df0*/  PRMT R6, R27, 0x5410, R25 ;  /* 0x000054101b067816 */ /* 0x002fc80000000019 */
[----:B------:R0:W-:Y:S04]  /*b4e00*/  STL.64 [R1+0x748], R20 ;  /* 0x0007481401007387 */ /* 0x0001e80000100a00 */
[----:B------:R-:W-:Y:S04]  /*b4e10*/  STL [R1+0xd8], R6 ;  /* 0x0000d80601007387 */ /* 0x000fe80000100800 */
[----:B------:R1:W-:Y:S04]  /*b4e20*/  STL [R1+0xa8], R5 ;  /* 0x0000a80501007387 */ /* 0x0003e80000100800 */
[----:B------:R-:W2:Y:S04]  /*b4e30*/  LDL.LU R25, [R1+0xa4] ;  /* 0x0000a40001197983 */ /* 0x000ea80000300800 */
[----:B------:R-:W2:Y:S01]  /*b4e40*/  LDL.LU R27, [R1+0x25c] ;  /* 0x00025c00011b7983 */ /* 0x000ea20000300800 */
[----:B0-----:R-:W-:-:S03]  /*b4e50*/  IADD3 R20, P3, PT, R7, R13, RZ ;  /* 0x0000000d07147210 */ /* 0x001fc60007f7e0ff */
[----:B-1----:R-:W3:Y:S02]  /*b4e60*/  LDL.LU R5, [R1+0x80] ;  /* 0x0000800001057983 */ /* 0x002ee40000300800 */
[----:B------:R-:W-:-:S05]  /*b4e70*/  IMAD.X R21, R0, 0x1, R14, P3 ;  /* 0x0000000100157824 */ /* 0x000fca00018e060e */
[----:B------:R-:W-:Y:S04]  /*b4e80*/  STL.64 [R1+0x768], R20 ;  /* 0x0007681401007387 */ /* 0x000fe80000100a00 */
[----:B------:R-:W4:Y:S04]  /*b4e90*/  LDL.LU R22, [R1+0x250] ;  /* 0x0002500001167983 */ /* 0x000f280000300800 */
[----:B------:R-:W4:Y:S01]  /*b4ea0*/  LDL.LU R23, [R1+0x11e4] ;  /* 0x0011e40001177983 */ /* 0x000f220000300800 */
[----:B------:R-:W-:Y:S02]  /*b4eb0*/  IADD3 R6, P3, PT, R7, R15, RZ ;  /* 0x0000000f07067210 */ /* 0x000fe40007f7e0ff */
[----:B------:R-:W-:-:S02]  /*b4ec0*/  PRMT R3, R3, 0x5410, R18 ;  /* 0x0000541003037816 */ /* 0x000fc40000000012 */
[----:B------:R-:W-:Y:S01]  /*b4ed0*/  PRMT R2, R2, 0x5410, R28 ;  /* 0x0000541002027816 */ /* 0x000fe2000000001c */
[----:B------:R-:W-:Y:S01]  /*b4ee0*/  IMAD.X R7, R0, 0x1, R16, P3 ;  /* 0x0000000100077824 */ /* 0x000fe200018e0610 */
[----:B------:R-:W-:Y:S01]  /*b4ef0*/  PRMT R0, R4, 0x5410, R8 ;  /* 0x0000541004007816 */ /* 0x000fe20000000008 */
[----:B----4-:R0:W-:Y:S04]  /*b4f00*/  STL.64 [R1+0x36c0], R22 ;  /* 0x0036c01601007387 */ /* 0x0101e80000100a00 */
[----:B0-----:R-:W4:Y:S04]  /*b4f10*/  LDL.LU R22, [R1+0xb0] ;  /* 0x0000b00001167983 */ /* 0x001f280000300800 */
[----:B------:R-:W4:Y:S04]  /*b4f20*/  LDL.LU R23, [R1+0x288] ;  /* 0x0002880001177983 */ /* 0x000f280000300800 */
[----:B------:R-:W-:Y:S04]  /*b4f30*/  STL.64 [R1+0x760], R6 ;  /* 0x0007600601007387 */ /* 0x000fe80000100a00 */
[----:B------:R0:W-:Y:S04]  /*b4f40*/  STL [R1+0x8cc], R3 ;  /* 0x0008cc0301007387 */ /* 0x0001e80000100800 */
[----:B------:R-:W3:Y:S04]  /*b4f50*/  LDL.LU R18, [R1+0xa0] ;  /* 0x0000a00001127983 */ /* 0x000ee80000300800 */
[----:B------:R1:W-:Y:S04]  /*b4f60*/  STL [R1+0x9c], R2 ;  /* 0x00009c0201007387 */ /* 0x0003e80000100800 */
[----:B0-----:R-:W3:Y:S04]  /*b4f70*/  LDL.LU R3, [R1+0x228] ;  /* 0x0002280001037983 */ /* 0x001ee80000300800 */
[----:B------:R-:W-:Y:S04]  /*b4f80*/  STL [R1+0xb4], R0 ;  /* 0x0000b40001007387 */ /* 0x000fe80000100800 */
[----:B------:R-:W3:Y:S04]  /*b4f90*/  LDL.LU R4, [R1+0x90] ;  /* 0x0000900001047983 */ /* 0x000ee80000300800 */
[----:B-1----:R-:W3:Y:S01]  /*b4fa0*/  LDL.LU R2, [R1+0x21c] ;  /* 0x00021c0001027983 */ /* 0x002ee20000300800 */
[----:B------:R-:W-:-:S02]  /*b4fb0*/  SHF.R.S32.HI R8, RZ, 0x1f, R29 ;  /* 0x0000001fff087819 */ /* 0x000fc4000001141d */
[----:B------:R-:W-:-:S05]  /*b4fc0*/  IADD3 R6, P3, PT, R29, R9, RZ ;  /* 0x000000091d067210 */ /* 0x000fca0007f7e0ff */
[C---:B------:R-:W-:Y:S01]  /*b4fd0*/  IMAD.X R7, R8.reuse, 0x1, R10, P3 ;  /* 0x0000000108077824 */ /* 0x040fe200018e060a */
[----:B--2---:R-:W-:Y:S02]  /*b4fe0*/  PRMT R25, R27, 0x5410, R25 ;  /* 0x000054101b197816 */ /* 0x004fe40000000019 */
[----:B----4-:R-:W-:Y:S02]  /*b4ff0*/  PRMT R23, R23, 0x5410, R22 ;  /* 0x0000541017177816 */ /* 0x010fe40000000016 */
[----:B------:R-:W-:Y:S01]  /*b5000*/  IADD3 R22, P3, PT, R29, R11, RZ ;  /* 0x0000000b1d167210 */ /* 0x000fe20007f7e0ff */
[----:B---3--:R0:W-:Y:S04]  /*b5010*/  STL.64 [R1+0x36b8], R2 ;  /* 0x0036b80201007387 */ /* 0x0081e80000100a00 */
[----:B0-----:R-:W2:Y:S04]  /*b5020*/  LDL.LU R2, [R1+0x68] ;  /* 0x0000680001027983 */ /* 0x001ea80000300800 */
[----:B------:R-:W2:Y:S04]  /*b5030*/  LDL.LU R3, [R1+0x254] ;  /* 0x0002540001037983 */ /* 0x000ea80000300800 */
[----:B------:R-:W3:Y:S04]  /*b5040*/  LDL.LU R0, [R1+0x44] ;  /* 0x0000440001007983 */ /* 0x000ee80000300800 */
[----:B------:R-:W3:Y:S04]  /*b5050*/  LDL.LU R28, [R1+0x20c] ;  /* 0x00020c00011c7983 */ /* 0x000ee80000300800 */
[----:B------:R-:W4:Y:S04]  /*b5060*/  LDL.LU R26, [R1+0x7c] ;  /* 0x00007c00011a7983 */ /* 0x000f280000300800 */
[----:B------:R-:W4:Y:S04]  /*b5070*/  LDL.LU R17, [R1+0x204] ;  /* 0x0002040001117983 */ /* 0x000f280000300800 */
[----:B------:R-:W3:Y:S04]  /*b5080*/  LDL.LU R20, [R1+0x78] ;  /* 0x0000780001147983 */ /* 0x000ee80000300800 */
[----:B------:R0:W-:Y:S04]  /*b5090*/  STL.64 [R1+0x758], R6 ;  /* 0x0007580601007387 */ /* 0x0001e80000100a00 */
[----:B------:R-:W3:Y:S04]  /*b50a0*/  LDL.LU R21, [R1+0x1b4] ;  /* 0x0001b40001157983 */ /* 0x000ee80000300800 */
[----:B------:R-:W3:Y:S04]  /*b50b0*/  LDL.LU R19, [R1+0x8c] ;  /* 0x00008c0001137983 */ /* 0x000ee80000300800 */
[----:B------:R-:W3:Y:S04]  /*b50c0*/  LDL.LU R24, [R1+0x1e4] ;  /* 0x0001e40001187983 */ /* 0x000ee80000300800 */
[----:B0-----:R-:W3:Y:S04]  /*b50d0*/  LDL.LU R6, [R1+0x74] ;  /* 0x0000740001067983 */ /* 0x001ee80000300800 */
[----:B------:R-:W3:Y:S04]  /*b50e0*/  LDL.LU R7, [R1+0x198] ;  /* 0x0001980001077983 */ /* 0x000ee80000300800 */
[----:B------:R0:W-:Y:S04]  /*b50f0*/  STL [R1+0x98], R23 ;  /* 0x0000981701007387 */ /* 0x0001e80000100800 */
[----:B------:R-:W-:Y:S01]  /*b5100*/  STL [R1+0x258], R25 ;  /* 0x0002581901007387 */ /* 0x000fe20000100800 */
[----:B0-----:R-:W-:-:S05]  /*b5110*/  IMAD.X R23, R8, 0x1, R12, P3 ;  /* 0x0000000108177824 */ /* 0x001fca00018e060c */
[----:B------:R0:W-:Y:S04]  /*b5120*/  STL.64 [R1+0x770], R22 ;  /* 0x0007701601007387 */ /* 0x0001e80000100a00 */
[----:B0-----:R-:W3:Y:S04]  /*b5130*/  LDL.LU.64 R22, [R1+0x36c0] ;  /* 0x0036c00001167983 */ /* 0x001ee80000300a00 */
[----:B------:R-:W4:Y:S04]  /*b5140*/  LDL.LU R25, [R1+0x94] ;  /* 0x0000940001197983 */ /* 0x000f280000300800 */
[----:B------:R-:W4:Y:S01]  /*b5150*/  LDL.LU R27, [R1+0x1d8] ;  /* 0x0001d800011b7983 */ /* 0x000f220000300800 */
[----:B--2---:R-:W-:-:S02]  /*b5160*/  PRMT R3, R3, 0x5410, R2 ;  /* 0x0000541003037816 */ /* 0x004fc40000000002 */
[----:B------:R-:W-:Y:S02]  /*b5170*/  IADD3 R2, P3, PT, R29, R13, RZ ;  /* 0x0000000d1d027210 */ /* 0x000fe40007f7e0ff */
[----:B---3--:R-:W-:-:S05]  /*b5180*/  PRMT R5, R22, 0x5410, R5 ;  /* 0x0000541016057816 */ /* 0x008fca0000000005 */
[----:B------:R0:W-:Y:S04]  /*b5190*/  STL [R1+0x25c], R5 ;  /* 0x00025c0501007387 */ /* 0x0001e80000100800 */
[----:B0-----:R-:W2:Y:S04]  /*b51a0*/  LDL.LU R5, [R1+0x64] ;  /* 0x0000640001057983 */ /* 0x001ea80000300800 */
[----:B------:R-:W2:Y:S04]  /*b51b0*/  LDL.LU R22, [R1+0x188] ;  /* 0x0001880001167983 */ /* 0x000ea80000300800 */
[----:B------:R0:W-:Y:S02]  /*b51c0*/  STL [R1+0x2ec], R3 ;  /* 0x0002ec0301007387 */ /* 0x0001e40000100800 */
[----:B0-----:R-:W-:-:S05]  /*b51d0*/  IMAD.X R3, R8, 0x1, R14, P3 ;  /* 0x0000000108037824 */ /* 0x001fca00018e060e */
[----:B------:R0:W-:Y:S02]  /*b51e0*/  STL.64 [R1+0x788], R2 ;  /* 0x0007880201007387 */ /* 0x0001e40000100a00 */
[----:B0-----:R-:W-:Y:S02]  /*b51f0*/  IADD3 R2, P3, PT, R29, R15, RZ ;  /* 0x0000000f1d027210 */ /* 0x001fe40007f7e0ff */
[----:B------:R-:W3:Y:S03]  /*b5200*/  LDL.LU R29, [R1+0x40] ;  /* 0x00004000011d7983 */ /* 0x000ee60000300800 */
[----:B------:R-:W-:-:S05]  /*b5210*/  IMAD.X R3, R8, 0x1, R16, P3 ;  /* 0x0000000108037824 */ /* 0x000fca00018e0610 */
[----:B------:R0:W-:Y:S04]  /*b5220*/  STL.64 [R1+0x780], R2 ;  /* 0x0007800201007387 */ /* 0x0001e80000100a00 */
[----:B0-----:R-:W2:Y:S04]  /*b5230*/  LDL.LU.64 R2, [R1+0x36b8] ;  /* 0x0036b80001027983 */ /* 0x001ea80000300a00 */
[----:B------:R-:W3:Y:S01]  /*b5240*/  LDL R8, [R1+0x11e8] ;  /* 0x0011e80001087983 */ /* 0x000ee20000100800 */
[----:B--2---:R-:W-:-:S03]  /*b5250*/  PRMT R3, R3, 0x5410, R18 ;  /* 0x0000541003037816 */ /* 0x004fc60000000012 */
[----:B------:R-:W2:Y:S04]  /*b5260*/  LDL.LU R18, [R1+0x36b4] ;  /* 0x0036b40001127983 */ /* 0x000ea80000300800 */
[----:B------:R0:W-:Y:S04]  /*b5270*/  STL [R1+0x2dc], R3 ;  /* 0x0002dc0301007387 */ /* 0x0001e80000100800 */
[----:B0-----:R-:W2:Y:S01]  /*b5280*/  LDL.LU R3, [R1+0x36b0] ;  /* 0x0036b00001037983 */ /* 0x001ea20000300800 */
[----:B------:R-:W-:-:S03]  /*b5290*/  PRMT R2, R2, 0x5410, R4 ;  /* 0x0000541002027816 */ /* 0x000fc60000000004 */
[----:B------:R-:W3:Y:S01]  /*b52a0*/  LDL.LU R4, [R1+0x36ac] ;  /* 0x0036ac0001047983 */ /* 0x000ee20000300800 */
[----:B------:R-:W-:Y:S02]  /*b52b0*/  PRMT R28, R28, 0x5410, R0 ;  /* 0x000054101c1c7816 */ /* 0x000fe40000000000 */
[----:B------:R-:W-:Y:S01]  /*b52c0*/  SHF.R.S32.HI R0, RZ, 0x1f, R23 ;  /* 0x0000001fff007819 */ /* 0x000fe20000011417 */
[----:B------:R0:W-:Y:S02]  /*b52d0*/  STL [R1+0x362c], R2 ;  /* 0x00362c0201007387 */ /* 0x0001e40000100800 */
[----:B0-----:R-:W-:Y:S02]  /*b52e0*/  IADD3 R2, P3, PT, R23, R9, RZ ;  /* 0x0000000917027210 */ /* 0x001fe40007f7e0ff */
[----:B----4-:R-:W-:Y:S02]  /*b52f0*/  PRMT R26, R17, 0x5410, R26 ;  /* 0x00005410111a7816 */ /* 0x010fe4000000001a */
[----:B------:R-:W-:-:S02]  /*b5300*/  PRMT R17, R21, 0x5410, R20 ;  /* 0x0000541015117816 */ /* 0x000fc40000000014 */
[----:B------:R-:W-:Y:S01]  /*b5310*/  PRMT R6, R7, 0x5410, R6 ;  /* 0x0000541007067816 */ /* 0x000fe20000000006 */
[----:B--2---:R0:W-:Y:S04]  /*b5320*/  STL [R1+0x3648], R3 ;  /* 0x0036480301007387 */ /* 0x0041e80000100800 */
[----:B------:R-:W-:Y:S01]  /*b5330*/  STL [R1+0x3630], R28 ;  /* 0x0036301c01007387 */ /* 0x000fe20000100800 */
[----:B0-----:R-:W-:-:S05]  /*b5340*/  IMAD.X R3, R0, 0x1, R10, P3 ;  /* 0x0000000100037824 */ /* 0x001fca00018e060a */
        /* <DEDUP_REMOVED lines=8> */
[----:B------:R-:W-:Y:S01]  /*b53d0*/  STL [R1+0x8c], R6 ;  /* 0x00008c0601007387 */ /* 0x000fe20000100800 */
[----:B0-----:R-:W-:-:S05]  /*b53e0*/  IADD3 R2, P3, PT, R23, R13, RZ ;  /* 0x0000000d17027210 */ /* 0x001fca0007f7e0ff */
[----:B------:R-:W-:-:S05]  /*b53f0*/  IMAD.X R3, R0, 0x1, R14, P3 ;  /* 0x0000000100037824 */ /* 0x000fca00018e060e */
[----:B------:R0:W-:Y:S04]  /*b5400*/  STL.64 [R1+0x7f0], R2 ;  /* 0x0007f00201007387 */ /* 0x0001e80000100a00 */
[----:B0-----:R-:W2:Y:S01]  /*b5410*/  LDL.LU R2, [R1+0x11ec] ;  /* 0x0011ec0001027983 */ /* 0x001ea20000300800 */
[----:B------:R-:W-:-:S05]  /*b5420*/  IADD3 R6, P3, PT, R23, R15, RZ ;  /* 0x0000000f17067210 */ /* 0x000fca0007f7e0ff */
[----:B------:R-:W-:Y:S01]  /*b5430*/  IMAD.X R7, R0, 0x1, R16, P3 ;  /* 0x0000000100077824 */ /* 0x000fe200018e0610 */
[----:B------:R-:W-:Y:S02]  /*b5440*/  PRMT R0, R27, 0x5410, R25 ;  /* 0x000054101b007816 */ /* 0x000fe40000000019 */
[----:B------:R-:W-:Y:S01]  /*b5450*/  PRMT R19, R22, 0x5410, R5 ;  /* 0x0000541016137816 */ /* 0x000fe20000000005 */
[----:B--2---:R-:W-:Y:S04]  /*b5460*/  STL [R1+0x3680], R2 ;  /* 0x0036800201007387 */ /* 0x004fe80000100800 */
[----:B------:R-:W-:Y:S04]  /*b5470*/  STL.64 [R1+0x36a0], R14 ;  /* 0x0036a00e01007387 */ /* 0x000fe80000100a00 */
[----:B------:R0:W-:Y:S04]  /*b5480*/  STL.64 [R1+0x7e0], R6 ;  /* 0x0007e00601007387 */ /* 0x0001e80000100a00 */
[----:B0-----:R-:W2:Y:S04]  /*b5490*/  LDL.LU R6, [R1+0x60] ;  /* 0x0000600001067983 */ /* 0x001ea80000300800 */
[----:B------:R0:W-:Y:S04]  /*b54a0*/  STL [R1+0x44], R0 ;  /* 0x0000440001007387 */ /* 0x0001e80000100800 */
[----:B------:R-:W4:Y:S04]  /*b54b0*/  LDL.LU R27, [R1+0x30] ;  /* 0x00003000011b7983 */ /* 0x000f280000300800 */
[----:B------:R-:W4:Y:S04]  /*b54c0*/  LDL.LU R22, [R1+0x15c] ;  /* 0x00015c0001167983 */ /* 0x000f280000300800 */
[----:B------:R-:W-:Y:S01]  /*b54d0*/  STL.64 [R1+0x3650], R18 ;  /* 0x0036501201007387 */ /* 0x000fe20000100a00 */
[----:B---3--:R-:W-:-:S02]  /*b54e0*/  IADD3 R2, P3, PT, R8, R9, RZ ;  /* 0x0000000908027210 */ /* 0x008fc40007f7e0ff */
[----:B0-----:R-:W-:Y:S02]  /*b54f0*/  PRMT R0, R4, 0x5410, R29 ;  /* 0x0000541004007816 */ /* 0x001fe4000000001d */
[----:B------:R-:W2:Y:S04]  /*b5500*/  LDL.LU R4, [R1+0x36a8] ;  /* 0x0036a80001047983 */ /* 0x000ea80000300800 */
[----:B------:R0:W-:Y:S04]  /*b5510*/  STL [R1+0x3690], R0 ;  /* 0x0036900001007387 */ /* 0x0001e80000100800 */
[----:B------:R-:W3:Y:S04]  /*b5520*/  LDL.LU R7, [R1+0x3c] ;  /* 0x00003c0001077983 */ /* 0x000ee80000300800 */
[----:B------:R-:W3:Y:S01]  /*b5530*/  LDL.LU R25, [R1+0x130] ;  /* 0x0001300001197983 */ /* 0x000ee20000300800 */
[----:B0-----:R-:W-:-:S05]  /*b5540*/  SHF.R.S32.HI R0, RZ, 0x1f, R8 ;  /* 0x0000001fff007819 */ /* 0x001fca0000011408 */
[----:B------:R-:W-:-:S05]  /*b5550*/  IMAD.X R3, R0, 0x1, R10, P3 ;  /* 0x0000000100037824 */ /* 0x000fca00018e060a */
        /* <DEDUP_REMOVED lines=19> */
[----:B------:R-:W-:-:S02]  /*b5690*/  PRMT R4, R4, 0x5410, R6 ;  /* 0x0000541004047816 */ /* 0x000fc40000000006 */
[----:B----4-:R-:W-:Y:S02]  /*b56a0*/  PRMT R6, R22, 0x5410, R27 ;  /* 0x0000541016067816 */ /* 0x010fe4000000001b */
[----:B------:R-:W-:-:S05]  /*b56b0*/  IADD3 R14, P3, PT, R9, R11, RZ ;  /* 0x0000000b090e7210 */ /* 0x000fca0007f7e0ff */
[----:B------:R-:W-:Y:S01]  /*b56c0*/  IMAD.X R15, R0, 0x1, R12, P3 ;  /* 0x00000001000f7824 */ /* 0x000fe200018e060c */
[----:B--2---:R0:W-:Y:S04]  /*b56d0*/  STL.64 [R1+0x3698], R18 ;  /* 0x0036981201007387 */ /* 0x0041e80000100a00 */
[----:B0-----:R-:W2:Y:S04]  /*b56e0*/  LDL.LU R19, [R1+0x5c] ;  /* 0x00005c0001137983 */ /* 0x001ea80000300800 */
[----:B------:R-:W4:Y:S04]  /*b56f0*/  LDL.LU R3, [R1+0x150] ;  /* 0x0001500001037983 */ /* 0x000f280000300800 */
[----:B------:R-:W4:Y:S04]  /*b5700*/  LDL.LU R17, [R1+0x50] ;  /* 0x0000500001117983 */ /* 0x000f280000300800 */
[----:B------:R-:W4:Y:S04]  /*b5710*/  LDL.LU R20, [R1+0x148] ;  /* 0x0001480001147983 */ /* 0x000f280000300800 */
[----:B------:R0:W-:Y:S04]  /*b5720*/  STL [R1+0x90], R6 ;  /* 0x0000900601007387 */ /* 0x0001e80000100800 */
[----:B------:R-:W4:Y:S04]  /*b5730*/  LDL.LU R21, [R1+0x20] ;  /* 0x0000200001157983 */ /* 0x000f280000300800 */
[----:B------:R-:W4:Y:S04]  /*b5740*/  LDL.LU R27, [R1+0x13c] ;  /* 0x00013c00011b7983 */ /* 0x000f280000300800 */
[----:B0-----:R-:W4:Y:S04]  /*b5750*/  LDL.LU R6, [R1+0x1c] ;  /* 0x00001c0001067983 */ /* 0x001f280000300800 */
[----:B------:R-:W4:Y:S04]  /*b5760*/  LDL.LU R22, [R1+0xfc] ;  /* 0x0000fc0001167983 */ /* 0x000f280000300800 */
[----:B------:R-:W4:Y:S04]  /*b5770*/  LDL.LU R28, [R1+0x11f0] ;  /* 0x0011f000011c7983 */ /* 0x000f280000300800 */
[----:B------:R0:W-:Y:S04]  /*b5780*/  STL.64 [R1+0x808], R14 ;  /* 0x0008080e01007387 */ /* 0x0001e80000100a00 */
[----:B0-----:R-:W4:Y:S01]  /*b5790*/  LDL.LU.64 R14, [R1+0x36a0] ;  /* 0x0036a000010e7983 */ /* 0x001f220000300a00 */
[----:B------:R-:W-:-:S02]  /*b57a0*/  PRMT R26, R26, 0x5410, R2 ;  /* 0x000054101a1a7816 */ /* 0x000fc40000000002 */
[----:B--2---:R-:W-:Y:S02]  /*b57b0*/  PRMT R18, R8, 0x5410, R19 ;  /* 0x0000541008127816 */ /* 0x004fe40000000013 */
[----:B---3--:R-:W-:Y:S02]  /*b57c0*/  PRMT R8, R25, 0x5410, R7 ;  /* 0x0000541019087816 */ /* 0x008fe40000000007 */
[----:B------:R-:W2:Y:S04]  /*b57d0*/  LDL.LU R7, [R1+0x34] ;  /* 0x0000340001077983 */ /* 0x000ea80000300800 */
[----:B------:R0:W-:Y:S04]  /*b57e0*/  STL [R1+0x94], R18 ;  /* 0x0000941201007387 */ /* 0x0001e80000100800 */
[----:B------:R-:W2:Y:S04]  /*b57f0*/  LDL.LU R25, [R1+0x118] ;  /* 0x0001180001197983 */ /* 0x000ea80000300800 */
[----:B------:R1:W-:Y:S01]  /*b5800*/  STL [R1+0xa0], R8 ;  /* 0x0000a00801007387 */ /* 0x0003e20000100800 */
[----:B0-----:R-:W-:-:S05]  /*b5810*/  IADD3 R18, P3, PT, R9, R13, RZ ;  /* 0x0000000d09127210 */ /* 0x001fca0007f7e0ff */
[----:B----4-:R-:W-:Y:S01]  /*b5820*/  IMAD.X R19, R0, 0x1, R14, P3 ;  /* 0x0000000100137824 */ /* 0x010fe200018e060e */
[----:B-1----:R-:W-:-:S04]  /*b5830*/  IADD3 R8, P3, PT, R9, R15, RZ ;  /* 0x0000000f09087210 */ /* 0x002fc80007f7e0ff */
[----:B------:R0:W-:Y:S01]  /*b5840*/  STL.64 [R1+0x800], R18 ;  /* 0x0008001201007387 */ /* 0x0001e20000100a00 */
[----:B------:R-:W-:-:S03]  /*b5850*/  IMAD.X R9, R0, 0x1, R16, P3 ;  /* 0x0000000100097824 */ /* 0x000fc600018e0610 */
[----:B0-----:R-:W3:Y:S04]  /*b5860*/  LDL.LU.64 R18, [R1+0x3698] ;  /* 0x0036980001127983 */ /* 0x001ee80000300a00 */
[----:B------:R-:W4:Y:S04]  /*b5870*/  LDL.LU R0, [R1+0x3690] ;  /* 0x0036900001007983 */ /* 0x000f280000300800 */
[----:B------:R0:W-:Y:S04]  /*b5880*/  STL.64 [R1+0x810], R8 ;  /* 0x0008100801007387 */ /* 0x0001e80000100a00 */
[----:B0-----:R-:W2:Y:S04]  /*b5890*/  LDL.LU.64 R8, [R1+0x3688] ;  /* 0x0036880001087983 */ /* 0x001ea80000300a00 */
[----:B------:R-:W4:Y:S04]  /*b58a0*/  LDL.LU R2, [R1+0x3680] ;  /* 0x0036800001027983 */ /* 0x000f280000300800 */
[----:B------:R0:W-:Y:S04]  /*b58b0*/  STL [R1+0x130], R26 ;  /* 0x0001301a01007387 */ /* 0x0001e80000100800 */
[----:B0-----:R-:W4:Y:S01]  /*b58c0*/  LDL.LU R26, [R1+0x367c] ;  /* 0x00367c00011a7983 */ /* 0x001f220000300800 */
[----:B---3--:R-:W-:-:S03]  /*b58d0*/  PRMT R18, R18, 0x5410, R24 ;  /* 0x0000541012127816 */ /* 0x008fc60000000018 */
[----:B------:R-:W3:Y:S04]  /*b58e0*/  LDL.LU R24, [R1+0x3678] ;  /* 0x0036780001187983 */ /* 0x000ee80000300800 */
[----:B------:R0:W-:Y:S01]  /*b58f0*/  STL [R1+0x58], R18 ;  /* 0x0000581201007387 */ /* 0x0001e20000100800 */
[----:B--2---:R-:W-:Y:S02]  /*b5900*/  PRMT R19, R8, 0x5410, R19 ;  /* 0x0000541008137816 */ /* 0x004fe40000000013 */
[----:B----4-:R-:W-:Y:S02]  /*b5910*/  SHF.R.S32.HI R8, RZ, 0x1f, R2 ;  /* 0x0000001fff087819 */ /* 0x010fe40000011402 */
[----:B0-----:R-:W-:Y:S01]  /*b5920*/  IADD3 R18, P3, PT, R2, R9, RZ ;  /* 0x0000000902127210 */ /* 0x001fe20007f7e0ff */
[----:B------:R0:W-:Y:S04]  /*b5930*/  STL [R1+0x5c], R19 ;  /* 0x00005c1301007387 */ /* 0x0001e80000100800 */
[----:B0-----:R-:W-:-:S05]  /*b5940*/  IMAD.X R19, R8, 0x1, R10, P3 ;  /* 0x0000000108137824 */ /* 0x001fca00018e060a */
[----:B------:R0:W-:Y:S04]  /*b5950*/  STL.64 [R1+0x7f8], R18 ;  /* 0x0007f81201007387 */ /* 0x0001e80000100a00 */
[----:B0-----:R-:W2:Y:S01]  /*b5960*/  LDL.LU.64 R18, [R1+0x3670] ;  /* 0x0036700001127983 */ /* 0x001ea20000300a00 */
[----:B------:R-:W-:-:S03]  /*b5970*/  PRMT R5, R5, 0x5410, R23 ;  /* 0x0000541005057816 */ /* 0x000fc60000000017 */
[----:B------:R-:W4:Y:S04]  /*b5980*/  LDL.LU R23, [R1+0x366c] ;  /* 0x00366c0001177983 */ /* 0x000f280000300800 */
[----:B------:R0:W-:Y:S04]  /*b5990*/  STL [R1+0x12c], R5 ;  /* 0x00012c0501007387 */ /* 0x0001e80000100800 */
[----:B0-----:R-:W3:Y:S01]  /*b59a0*/  LDL.LU R5, [R1+0x3668] ;  /* 0x0036680001057983 */ /* 0x001ee20000300800 */
[----:B--2---:R-:W-:Y:S02]  /*b59b0*/  PRMT R19, R19, 0x5410, R18 ;  /* 0x0000541013137816 */ /* 0x004fe40000000012 */
[----:B------:R-:W-:-:S03]  /*b59c0*/  IADD3 R18, P3, PT, R2, R11, RZ ;  /* 0x0000000b02127210 */ /* 0x000fc60007f7e0ff */
[----:B------:R0:W-:Y:S02]  /*b59d0*/  STL [R1+0x10c], R19 ;  /* 0x00010c1301007387 */ /* 0x0001e40000100800 */
[----:B0-----:R-:W-:-:S05]  /*b59e0*/  IMAD.X R19, R8, 0x1, R12, P3 ;  /* 0x0000000108137824 */ /* 0x001fca00018e060c */
[----:B------:R0:W-:Y:S04]  /*b59f0*/  STL.64 [R1+0x828], R18 ;  /* 0x0008281201007387 */ /* 0x0001e80000100a00 */
[----:B0-----:R-:W2:Y:S01]  /*b5a00*/  LDL.LU.64 R18, [R1+0x3660] ;  /* 0x0036600001127983 */ /* 0x001ea20000300a00 */
[----:B------:R-:W-:Y:S02]  /*b5a10*/  PRMT R17, R20, 0x5410, R17 ;  /* 0x0000541014117816 */ /* 0x000fe40000000011 */
[----:B------:R-:W-:Y:S02]  /*b5a20*/  PRMT R27, R27, 0x5410, R21 ;  /* 0x000054101b1b7816 */ /* 0x000fe40000000015 */
[----:B--2---:R-:W-:Y:S02]  /*b5a30*/  PRMT R18, R18, 0x5410, R29 ;  /* 0x0000541012127816 */ /* 0x004fe4000000001d */
[----:B------:R-:W2:Y:S04]  /*b5a40*/  LDL.LU R29, [R1+0x3658] ;  /* 0x00365800011d7983 */ /* 0x000ea80000300800 */
[----:B------:R0:W-:Y:S01]  /*b5a50*/  STL [R1+0x128], R18 ;  /* 0x0001281201007387 */ /* 0x0001e20000100800 */
[----:B------:R-:W-:-:S02]  /*b5a60*/  PRMT R3, R3, 0x5410, R19 ;  /* 0x0000541003037816 */ /* 0x000fc40000000013 */
[----:B0-----:R-:W-:-:S05]  /*b5a70*/  IADD3 R18, P3, PT, R2, R13, RZ ;  /* 0x0000000d02127210 */ /* 0x001fca0007f7e0ff */
[----:B------:R-:W-:Y:S01]  /*b5a80*/  IMAD.X R19, R8, 0x1, R14, P3 ;  /* 0x0000000108137824 */ /* 0x000fe200018e060e */
[----:B------:R-:W-:Y:S01]  /*b5a90*/  IADD3 R2, P3, PT, R2, R15, RZ ;  /* 0x0000000f02027210 */ /* 0x000fe20007f7e0ff */
[----:B------:R0:W-:Y:S04]  /*b5aa0*/  STL [R1+0x124], R3 ;  /* 0x0001240301007387 */ /* 0x0001e80000100800 */
[----:B------:R1:W-:Y:S01]  /*b5ab0*/  STL.64 [R1+0x7c0], R18 ;  /* 0x0007c01201007387 */ /* 0x0003e20000100a00 */
[----:B0-----:R-:W-:-:S03]  /*b5ac0*/  IMAD.X R3, R8, 0x1, R16, P3 ;  /* 0x0000000108037824 */ /* 0x001fc600018e0610 */
[----:B-1----:R-:W3:Y:S04]  /*b5ad0*/  LDL.LU.64 R18, [R1+0x3650] ;  /* 0x0036500001127983 */ /* 0x002ee80000300a00 */
[----:B------:R-:W2:Y:S04]  /*b5ae0*/  LDL.LU R8, [R1+0x364c] ;  /* 0x00364c0001087983 */ /* 0x000ea80000300800 */
[----:B------:R0:W-:Y:S04]  /*b5af0*/  STL.64 [R1+0x5f0], R2 ;  /* 0x0005f00201007387 */ /* 0x0001e80000100a00 */
[----:B0-----:R-:W2:Y:S04]  /*b5b00*/  LDL.LU R3, [R1+0x3648] ;  /* 0x0036480001037983 */ /* 0x001ea80000300800 */
[----:B------:R-:W-:Y:S04]  /*b5b10*/  STL [R1+0x35e8], R17 ;  /* 0x0035e81101007387 */ /* 0x000fe80000100800 */
[----:B------:R0:W-:Y:S04]  /*b5b20*/  STL [R1+0x35ec], R27 ;  /* 0x0035ec1b01007387 */ /* 0x0001e80000100800 */
[----:B0-----:R-:W2:Y:S01]  /*b5b30*/  LDL.LU R27, [R1+0x11f4] ;  /* 0x0011f400011b7983 */ /* 0x001ea20000300800 */
[----:B------:R-:W-:-:S02]  /*b5b40*/  SHF.R.S32.HI R17, RZ, 0x1f, R28 ;  /* 0x0000001fff117819 */ /* 0x000fc4000001141c */
[----:B------:R-:W-:Y:S02]  /*b5b50*/  IADD3 R20, P3, PT, R28, R9, RZ ;  /* 0x000000091c147210 */ /* 0x000fe40007f7e0ff */
[----:B------:R-:W-:Y:S02]  /*b5b60*/  PRMT R22, R22, 0x5410, R6 ;  /* 0x0000541016167816 */ /* 0x000fe40000000006 */
[----:B------:R-:W-:Y:S01]  /*b5b70*/  PRMT R6, R25, 0x5410, R7 ;  /* 0x0000541019067816 */ /* 0x000fe20000000007 */
[----:B------:R-:W-:Y:S02]  /*b5b80*/  IMAD.X R21, R17, 0x1, R10, P3 ;  /* 0x0000000111157824 */ /* 0x000fe400018e060a */
[----:B------:R-:W-:Y:S04]  /*b5b90*/  STL [R1+0x35f0], R22 ;  /* 0x0035f01601007387 */ /* 0x000fe80000100800 */
[----:B------:R0:W-:Y:S04]  /*b5ba0*/  STL.64 [R1+0x568], R20 ;  /* 0x0005681401007387 */ /* 0x0001e80000100a00 */
[----:B0-----:R-:W3:Y:S04]  /*b5bb0*/  LDL.LU.64 R20, [R1+0x3640] ;  /* 0x0036400001147983 */ /* 0x001ee80000300a00 */
[----:B------:R-:W3:Y:S04]  /*b5bc0*/  LDL.LU R2, [R1+0xd4] ;  /* 0x0000d40001027983 */ /* 0x000ee80000300800 */
[----:B------:R0:W-:Y:S04]  /*b5bd0*/  STL [R1+0xfc], R6 ;  /* 0x0000fc0601007387 */ /* 0x0001e80000100800 */
[----:B------:R1:W-:Y:S01]  /*b5be0*/  STL [R1+0x35f4], R9 ;  /* 0x0035f40901007387 */ /* 0x0003e20000100800 */
[----:B--2---:R-:W-:-:S02]  /*b5bf0*/  SHF.R.S32.HI R22, RZ, 0x1f, R27 ;  /* 0x0000001fff167819 */ /* 0x004fc4000001141b */
[----:B0-----:R-:W-:Y:S02]  /*b5c00*/  IADD3 R6, P3, PT, R27, R9, RZ ;  /* 0x000000091b067210 */ /* 0x001fe40007f7e0ff */
[----:B-1----:R-:W2:Y:S03]  /*b5c10*/  LDL.LU R9, [R1+0x4c] ;  /* 0x00004c0001097983 */ /* 0x002ea60000300800 */
[----:B------:R-:W-:-:S05]  /*b5c20*/  IMAD.X R7, R22, 0x1, R10, P3 ;  /* 0x0000000116077824 */ /* 0x000fca00018e060a */
[----:B------:R0:W-:Y:S04]  /*b5c30*/  STL.64 [R1+0x4b0], R6 ;  /* 0x0004b00601007387 */ /* 0x0001e80000100a00 */
[----:B0-----:R-:W3:Y:S04]  /*b5c40*/  LDL.LU.64 R6, [R1+0x3638] ;  /* 0x0036380001067983 */ /* 0x001ee80000300a00 */
[----:B------:R-:W3:Y:S04]  /*b5c50*/  LDL.LU R25, [R1+0xd0] ;  /* 0x0000d00001197983 */ /* 0x000ee80000300800 */
[----:B------:R0:W-:Y:S04]  /*b5c60*/  STL [R1+0x35f8], R10 ;  /* 0x0035f80a01007387 */ /* 0x0001e80000100800 */
[----:B0-----:R-:W3:Y:S01]  /*b5c70*/  LDL.LU R10, [R1+0x6c] ;  /* 0x00006c00010a7983 */ /* 0x001ee20000300800 */
[----:B--2---:R-:W-:-:S02]  /*b5c80*/  PRMT R8, R8, 0x5410, R9 ;  /* 0x0000541008087816 */ /* 0x004fc40000000009 */
[----:B---3--:R-:W-:-:S05]  /*b5c90*/  PRMT R21, R21, 0x5410, R10 ;  /* 0x0000541015157816 */ /* 0x008fca000000000a */
[----:B------:R-:W-:Y:S04]  /*b5ca0*/  STL [R1+0x35fc], R21 ;  /* 0x0035fc1501007387 */ /* 0x000fe80000100800 */
[----:B------:R0:W-:Y:S02]  /*b5cb0*/  STL [R1+0x3600], R8 ;  /* 0x0036000801007387 */ /* 0x0001e40000100800 */
[----:B0-----:R-:W-:-:S05]  /*b5cc0*/  IADD3 R8, P3, PT, R28, R11, RZ ;  /* 0x0000000b1c087210 */ /* 0x001fca0007f7e0ff */
[----:B------:R-:W-:-:S05]  /*b5cd0*/  IMAD.X R9, R17, 0x1, R12, P3 ;  /* 0x0000000111097824 */ /* 0x000fca00018e060c */
[----:B------:R0:W-:Y:S04]  /*b5ce0*/  STL.64 [R1+0x470], R8 ;  /* 0x0004700801007387 */ /* 0x0001e80000100a00 */
[----:B------:R-:W-:Y:S04]  /*b5cf0*/  STL [R1+0x3604], R11 ;  /* 0x0036040b01007387 */ /* 0x000fe80000100800 */
[----:B------:R-:W-:Y:S01]  /*b5d00*/  STL [R1+0x3608], R12 ;  /* 0x0036080c01007387 */ /* 0x000fe20000100800 */
[----:B0-----:R-:W-:-:S05]  /*b5d10*/  IADD3 R8, P3, PT, R27, R11, RZ ;  /* 0x0000000b1b087210 */ /* 0x001fca0007f7e0ff */
[----:B------:R-:W-:-:S05]  /*b5d20*/  IMAD.X R9, R22, 0x1, R12, P3 ;  /* 0x0000000116097824 */ /* 0x000fca00018e060c */
[----:B------:R0:W-:Y:S04]  /*b5d30*/  STL.64 [R1+0x388], R8 ;  /* 0x0003880801007387 */ /* 0x0001e80000100a00 */
[----:B------:R-:W2:Y:S01]  /*b5d40*/  LDL.LU R21, [R1+0xc8] ;  /* 0x0000c80001157983 */ /* 0x000ea20000300800 */
[----:B0-----:R-:W-:-:S05]  /*b5d50*/  IADD3 R8, P3, PT, R28, R13, RZ ;  /* 0x0000000d1c087210 */ /* 0x001fca0007f7e0ff */
[----:B------:R-:W-:-:S05]  /*b5d60*/  IMAD.X R9, R17, 0x1, R14, P3 ;  /* 0x0000000111097824 */ /* 0x000fca00018e060e */
[----:B------:R0:W-:Y:S04]  /*b5d70*/  STL.64 [R1+0x308], R8 ;  /* 0x0003080801007387 */ /* 0x0001e80000100a00 */
[----:B------:R-:W-:Y:S04]  /*b5d80*/  STL [R1+0x360c], R13 ;  /* 0x00360c0d01007387 */ /* 0x000fe80000100800 */
[----:B------:R-:W-:Y:S01]  /*b5d90*/  STL [R1+0x3610], R14 ;  /* 0x0036100e01007387 */ /* 0x000fe20000100800 */
[----:B0-----:R-:W-:-:S05]  /*b5da0*/  IADD3 R8, P3, PT, R27, R13, RZ ;  /* 0x0000000d1b087210 */ /* 0x001fca0007f7e0ff */
[----:B------:R-:W-:-:S05]  /*b5db0*/  IMAD.X R9, R22, 0x1, R14, P3 ;  /* 0x0000000116097824 */ /* 0x000fca00018e060e */
[----:B------:R0:W-:Y:S02]  /*b5dc0*/  STL.64 [R1+0x300], R8 ;  /* 0x0003000801007387 */ /* 0x0001e40000100a00 */
[----:B0-----:R-:W-:-:S05]  /*b5dd0*/  IADD3 R8, P3, PT, R27, R15, RZ ;  /* 0x0000000f1b087210 */ /* 0x001fca0007f7e0ff */
[----:B------:R-:W-:-:S05]  /*b5de0*/  IMAD.X R9, R22, 0x1, R16, P3 ;  /* 0x0000000116097824 */ /* 0x000fca00018e0610 */
[----:B------:R0:W-:Y:S04]  /*b5df0*/  STL.64 [R1+0x2f8], R8 ;  /* 0x0002f80801007387 */ /* 0x0001e80000100a00 */
[----:B------:R-:W-:Y:S04]  /*b5e00*/  STL [R1+0x3614], R15 ;  /* 0x0036140f01007387 */ /* 0x000fe80000100800 */
[----:B------:R-:W4:Y:S01]  /*b5e10*/  LDL.LU R10, [R1+0xc4] ;  /* 0x0000c400010a7983 */ /* 0x000f220000300800 */
[----:B0-----:R-:W-:-:S05]  /*b5e20*/  IADD3 R8, P3, PT, R28, R15, RZ ;  /* 0x0000000f1c087210 */ /* 0x001fca0007f7e0ff */
[----:B------:R-:W-:Y:S01]  /*b5e30*/  IMAD.X R9, R17, 0x1, R16, P3 ;  /* 0x0000000111097824 */ /* 0x000fe200018e0610 */
[----:B------:R-:W-:-:S04]  /*b5e40*/  PRMT R29, R29, 0x5410, R2 ;  /* 0x000054101d1d7816 */ /* 0x000fc80000000002 */
[----:B------:R0:W-:Y:S01]  /*b5e50*/  STL.64 [R1+0x2f0], R8 ;  /* 0x0002f00801007387 */ /* 0x0001e20000100a00 */
[----:B------:R-:W-:-:S03]  /*b5e60*/  PRMT R3, R3, 0x5410, R25 ;  /* 0x0000541003037816 */ /* 0x000fc60000000019 */
[----:B0-----:R-:W3:Y:S04]  /*b5e70*/  LDL.LU R9, [R1+0xbc] ;  /* 0x0000bc0001097983 */ /* 0x001ee80000300800 */
[----:B------:R-:W-:Y:S04]  /*b5e80*/  STL [R1+0x3618], R16 ;  /* 0x0036181001007387 */ /* 0x000fe80000100800 */
[----:B------:R-:W3:Y:S04]  /*b5e90*/  LDL.LU R22, [R1+0x24] ;  /* 0x0000240001167983 */ /* 0x000ee80000300800 */
[----:B------:R-:W3:Y:S04]  /*b5ea0*/  LDL.LU R2, [R1+0x120] ;  /* 0x0001200001027983 */ /* 0x000ee80000300800 */
[----:B------:R-:W-:Y:S04]  /*b5eb0*/  STL [R1+0x361c], R29 ;  /* 0x00361c1d01007387 */ /* 0x000fe80000100800 */
[----:B------:R-:W3:Y:S04]  /*b5ec0*/  LDL.LU R28, [R1+0xad8] ;  /* 0x000ad800011c7983 */ /* 0x000ee80000300800 */
[----:B------:R-:W3:Y:S04]  /*b5ed0*/  LDL.LU R27, [R1+0xad4] ;  /* 0x000ad400011b7983 */ /* 0x000ee80000300800 */
[----:B------:R-:W3:Y:S04]  /*b5ee0*/  LDL.LU R17, [R1+0xe0] ;  /* 0x0000e00001117983 */ /* 0x000ee80000300800 */
[----:B------:R0:W-:Y:S01]  /*b5ef0*/  STL [R1+0x3620], R3 ;  /* 0x0036200301007387 */ /* 0x0001e20000100800 */
[----:B------:R-:W-:-:S03]  /*b5f00*/  PRMT R5, R5, 0x5410, R18 ;  /* 0x0000541005057816 */ /* 0x000fc60000000012 */
        /* <DEDUP_REMOVED lines=8> */
[----:B------:R0:W-:Y:S04]  /*b5f90*/  STL [R1+0x3624], R5 ;  /* 0x0036240501007387 */ /* 0x0001e80000100800 */
[----:B0-----:R-:W3:Y:S04]  /*b5fa0*/  LDL.LU R5, [R1+0x11c] ;  /* 0x00011c0001057983 */ /* 0x001ee80000300800 */
[----:B------:R-:W3:Y:S04]  /*b5fb0*/  LDL.LU R12, [R1+0xabc] ;  /* 0x000abc00010c7983 */ /* 0x000ee80000300800 */
[----:B------:R-:W3:Y:S04]  /*b5fc0*/  LDL.LU R11, [R1+0xd8] ;  /* 0x0000d800010b7983 */ /* 0x000ee80000300800 */
[----:B------:R-:W3:Y:S01]  /*b5fd0*/  LDL.LU R8, [R1+0xab4] ;  /* 0x000ab40001087983 */ /* 0x000ee20000300800 */
[----:B------:R-:W-:-:S02]  /*b5fe0*/  PRMT R24, R7, 0x5410, R24 ;  /* 0x0000541007187816 */ /* 0x000fc40000000018 */
[----:B--2---:R-:W-:Y:S02]  /*b5ff0*/  PRMT R6, R6, 0x5410, R21 ;  /* 0x0000541006067816 */ /* 0x004fe40000000015 */
[----:B------:R-:W2:Y:S04]  /*b6000*/  LDL.LU R21, [R1+0x9c] ;  /* 0x00009c0001157983 */ /* 0x000ea80000300800 */
[----:B------:R0:W-:Y:S04]  /*b6010*/  STL [R1+0x3628], R6 ;  /* 0x0036280601007387 */ /* 0x0001e80000100800 */
[----:B0-----:R-:W2:Y:S04]  /*b6020*/  LDL.LU R6, [R1+0x48] ;  /* 0x0000480001067983 */ /* 0x001ea80000300800 */
[----:B------:R-:W2:Y:S01]  /*b6030*/  LDL.LU R7, [R1+0x138] ;  /* 0x0001380001077983 */ /* 0x000ea20000300800 */
[----:B----4-:R-:W-:-:S03]  /*b6040*/  PRMT R23, R23, 0x5410, R10 ;  /* 0x0000541017177816 */ /* 0x010fc6000000000a */
[----:B------:R-:W4:Y:S01]  /*b6050*/  LDL.LU R10, [R1+0x2c0] ;  /* 0x0002c000010a7983 */ /* 0x000f220000300800 */
[----:B---3--:R-:W-:Y:S02]  /*b6060*/  LOP3.LUT R2, R2, 0xffff, RZ, 0xc0, !PT ;  /* 0x0000ffff02027812 */ /* 0x008fe400078ec0ff */
[----:B------:R-:W-:Y:S02]  /*b6070*/  PRMT R20, R20, 0x5410, R9 ;  /* 0x0000541014147816 */ /* 0x000fe40000000009 */
[----:B------:R-:W-:Y:S01]  /*b6080*/  PRMT R26, R26, 0x5410, R22 ;  /* 0x000054101a1a7816 */ /* 0x000fe20000000016 */
[----:B------:R-:W3:Y:S01]  /*b6090*/  LDL.LU R9, [R1+0x98] ;  /* 0x0000980001097983 */ /* 0x000ee20000300800 */
[----:B------:R-:W-:-:S03]  /*b60a0*/  PRMT R28, R28, 0x4210, R2 ;  /* 0x000042101c1c7816 */ /* 0x000fc60000000002 */
[----:B------:R-:W3:Y:S04]  /*b60b0*/  LDL.LU R22, [R1+0x134] ;  /* 0x0001340001167983 */ /* 0x000ee80000300800 */
[----:B------:R0:W-:Y:S04]  /*b60c0*/  STL [R1+0x2e0], R28 ;  /* 0x0002e01c01007387 */ /* 0x0001e80000100800 */
[----:B0-----:R-:W3:Y:S01]  /*b60d0*/  LDL.LU R28, [R1+0x3630] ;  /* 0x00363000011c7983 */ /* 0x001ee20000300800 */
[----:B------:R-:W-:-:S04]  /*b60e0*/  LOP3.LUT R5, R5, 0xffff, RZ, 0xc0, !PT ;  /* 0x0000ffff05057812 */ /* 0x000fc800078ec0ff */
[--C-:B------:R-:W-:Y:S02]  /*b60f0*/  PRMT R3, R3, 0x5210, R5.reuse ;  /* 0x0000521003037816 */ /* 0x100fe40000000005 */
[----:B--2---:R-:W-:Y:S02]  /*b6100*/  PRMT R6, R6, 0x5210, R2 ;  /* 0x0000521006067816 */ /* 0x004fe40000000002 */
[----:B------:R-:W2:Y:S04]  /*b6110*/  LDL.LU R2, [R1+0x362c] ;  /* 0x00362c0001027983 */ /* 0x000ea80000300800 */
[----:B------:R0:W-:Y:S02]  /*b6120*/  STL [R1+0x290], R6 ;  /* 0x0002900601007387 */ /* 0x0001e40000100800 */
[----:B0-----:R-:W-:-:S02]  /*b6130*/  PRMT R6, R27, 0x4210, R5 ;  /* 0x000042101b067816 */ /* 0x001fc40000000005 */
[----:B------:R-:W-:Y:S01]  /*b6140*/  LOP3.LUT R5, R17, 0xffff, RZ, 0xc0, !PT ;  /* 0x0000ffff11057812 */ /* 0x000fe200078ec0ff */
[----:B------:R-:W2:Y:S04]  /*b6150*/  LDL.LU R27, [R1+0x2c4] ;  /* 0x0002c400011b7983 */ /* 0x000ea80000300800 */
[----:B------:R0:W-:Y:S04]  /*b6160*/  STL [R1+0x2e4], R6 ;  /* 0x0002e40601007387 */ /* 0x0001e80000100800 */
[----:B------:R-:W2:Y:S04]  /*b6170*/  LDL.LU R17, [R1+0xb4] ;  /* 0x0000b40001117983 */ /* 0x000ea80000300800 */
[----:B------:R1:W-:Y:S01]  /*b6180*/  STL [R1+0x294], R3 ;  /* 0x0002940301007387 */ /* 0x0003e20000100800 */
[----:B------:R-:W-:-:S02]  /*b6190*/  PRMT R16, R16, 0x4210, R5 ;  /* 0x0000421010107816 */ /* 0x000fc40000000005 */
[----:B0-----:R-:W-:Y:S02]  /*b61a0*/  PRMT R6, R15, 0x5210, R5 ;  /* 0x000052100f067816 */ /* 0x001fe40000000005 */
[----:B-1----:R-:W-:Y:S01]  /*b61b0*/  LOP3.LUT R3, R29, 0xffff, RZ, 0xc0, !PT ;  /* 0x0000ffff1d037812 */ /* 0x002fe200078ec0ff */
[----:B------:R-:W-:Y:S03]  /*b61c0*/  STL [R1+0x2e8], R16 ;  /* 0x0002e81001007387 */ /* 0x000fe60000100800 */
[--C-:B------:R-:W-:Y:S02]  /*b61d0*/  PRMT R5, R18, 0x4210, R3.reuse ;  /* 0x0000421012057816 */ /* 0x100fe40000000003 */
[----:B------:R-:W2:Y:S04]  /*b61e0*/  LDL.LU R18, [R1+0x160] ;  /* 0x0001600001127983 */ /* 0x000ea80000300800 */
[----:B------:R0:W-:Y:S04]  /*b61f0*/  STL [R1+0x298], R6 ;  /* 0x0002980601007387 */ /* 0x0001e80000100800 */
[----:B------:R1:W-:Y:S01]  /*b6200*/  STL [R1+0x2d0], R5 ;  /* 0x0002d00501007387 */ /* 0x0003e20000100800 */
[----:B0-----:R-:W-:-:S02]  /*b6210*/  PRMT R6, R14, 0x5210, R3 ;  /* 0x000052100e067816 */ /* 0x001fc40000000003 */
[----:B-1----:R-:W-:Y:S02]  /*b6220*/  LOP3.LUT R5, R13, 0xffff, RZ, 0xc0, !PT ;  /* 0x0000ffff0d057812 */ /* 0x002fe400078ec0ff */
[----:B------:R-:W-:Y:S01]  /*b6230*/  LOP3.LUT R3, R25, 0xffff, RZ, 0xc0, !PT ;  /* 0x0000ffff19037812 */ /* 0x000fe200078ec0ff */
[----:B------:R0:W-:Y:S04]  /*b6240*/  STL [R1+0x280], R6 ;  /* 0x0002800601007387 */ /* 0x0001e80000100800 */
[----:B------:R-:W2:Y:S01]  /*b6250*/  LDL.LU R25, [R1+0xaac] ;  /* 0x000aac0001197983 */ /* 0x000ea20000300800 */
[--C-:B------:R-:W-:Y:S02]  /*b6260*/  PRMT R12, R12, 0x4210, R5.reuse ;  /* 0x000042100c0c7816 */ /* 0x100fe40000000005 */
[----:B0-----:R-:W-:-:S02]  /*b6270*/  PRMT R6, R11, 0x5210, R5 ;  /* 0x000052100b067816 */ /* 0x001fc40000000005 */
[--C-:B------:R-:W-:Y:S02]  /*b6280*/  PRMT R5, R8, 0x4210, R3.reuse ;  /* 0x0000421008057816 */ /* 0x100fe40000000003 */
[----:B------:R-:W-:Y:S01]  /*b6290*/  PRMT R3, R21, 0x5210, R3 ;  /* 0x0000521015037816 */ /* 0x000fe20000000003 */
[----:B------:R-:W-:Y:S04]  /*b62a0*/  STL [R1+0x2d4], R12 ;  /* 0x0002d40c01007387 */ /* 0x000fe80000100800 */
[----:B------:R-:W-:Y:S04]  /*b62b0*/  STL [R1+0x284], R6 ;  /* 0x0002840601007387 */ /* 0x000fe80000100800 */
[----:B------:R-:W2:Y:S04]  /*b62c0*/  LDL.LU R15, [R1+0x14c] ;  /* 0x00014c00010f7983 */ /* 0x000ea80000300800 */
[----:B------:R-:W-:Y:S04]  /*b62d0*/  STL [R1+0x2d8], R5 ;  /* 0x0002d80501007387 */ /* 0x000fe80000100800 */
[----:B------:R0:W-:Y:S02]  /*b62e0*/  STL [R1+0x288], R3 ;  /* 0x0002880301007387 */ /* 0x0001e40000100800 */
[----:B0-----:R-:W-:-:S02]  /*b62f0*/  LOP3.LUT R3, R7, 0xffff, RZ, 0xc0, !PT ;  /* 0x0000ffff07037812 */ /* 0x001fc400078ec0ff */
[----:B------:R-:W2:Y:S04]  /*b6300*/  LDL.LU R7, [R1+0xaa8] ;  /* 0x000aa80001077983 */ /* 0x000ea80000300800 */
[----:B------:R-:W2:Y:S01]  /*b6310*/  LDL.LU R14, [R1+0xe4] ;  /* 0x0000e400010e7983 */ /* 0x000ea20000300800 */
[----:B----4-:R-:W-:-:S05]  /*b6320*/  PRMT R5, R10, 0x4210, R3 ;  /* 0x000042100a057816 */ /* 0x010fca0000000003 */
[----:B------:R-:W-:Y:S01]  /*b6330*/  STL [R1+0x2c0], R5 ;  /* 0x0002c00501007387 */ /* 0x000fe20000100800 */
[----:B---3--:R-:W-:-:S05]  /*b6340*/  PRMT R3, R9, 0x5210, R3 ;  /* 0x0000521009037816 */ /* 0x008fca0000000003 */
[----:B------:R0:W-:Y:S04]  /*b6350*/  STL [R1+0x250], R3 ;  /* 0x0002500301007387 */ /* 0x0001e80000100800 */
[----:B------:R-:W3:Y:S04]  /*b6360*/  LDL.LU R13, [R1+0x2b8] ;  /* 0x0002b800010d7983 */ /* 0x000ee80000300800 */
[----:B------:R-:W4:Y:S04]  /*b6370*/  LDL.LU R12, [R1+0x7c] ;  /* 0x00007c00010c7983 */ /* 0x000f280000300800 */
[----:B------:R-:W3:Y:S04]  /*b6380*/  LDL.LU R11, [R1+0x218] ;  /* 0x00021800010b7983 */ /* 0x000ee80000300800 */
[----:B------:R-:W4:Y:S04]  /*b6390*/  LDL.LU R8, [R1+0xaa4] ;  /* 0x000aa40001087983 */ /* 0x000f280000300800 */
[----:B------:R-:W4:Y:S01]  /*b63a0*/  LDL.LU R21, [R1+0x78] ;  /* 0x0000780001157983 */ /* 0x000f220000300800 */
[----:B0-----:R-:W-:-:S04]  /*b63b0*/  LOP3.LUT R3, R22, 0xffff, RZ, 0xc0, !PT ;  /* 0x0000ffff16037812 */ /* 0x001fc800078ec0ff */
[--C-:B--2---:R-:W-:Y:S02]  /*b63c0*/  PRMT R5, R27, 0x4210, R3.reuse ;  /* 0x000042101b057816 */ /* 0x104fe40000000003 */
[----:B------:R-:W-:-:S03]  /*b63d0*/  PRMT R3, R17, 0x5210, R3 ;  /* 0x0000521011037816 */ /* 0x000fc60000000003 */
[----:B------:R-:W-:Y:S04]  /*b63e0*/  STL [R1+0x2c4], R5 ;  /* 0x0002c40501007387 */ /* 0x000fe80000100800 */
[----:B------:R-:W2:Y:S04]  /*b63f0*/  LDL.LU R10, [R1+0x214] ;  /* 0x00021400010a7983 */ /* 0x000ea80000300800 */
[----:B------:R-:W2:Y:S04]  /*b6400*/  LDL.LU R9, [R1+0xaa0] ;  /* 0x000aa00001097983 */ /* 0x000ea80000300800 */
[----:B------:R0:W-:Y:S04]  /*b6410*/  STL [R1+0x254], R3 ;  /* 0x0002540301007387 */ /* 0x0001e80000100800 */
[----:B------:R-:W2:Y:S04]  /*b6420*/  LDL.LU R22, [R1+0x44] ;  /* 0x0000440001167983 */ /* 0x000ea80000300800 */
[----:B------:R-:W2:Y:S01]  /*b6430*/  LDL.LU R27, [R1+0x1c0] ;  /* 0x0001c000011b7983 */ /* 0x000ea20000300800 */
[----:B0-----:R-:W-:-:S03]  /*b6440*/  LOP3.LUT R3, R18, 0xffff, RZ, 0xc0, !PT ;  /* 0x0000ffff12037812 */ /* 0x001fc600078ec0ff */
[----:B------:R-:W2:Y:S04]  /*b6450*/  LDL.LU R18, [R1+0xa9c] ;  /* 0x000a9c0001127983 */ /* 0x000ea80000300800 */
[----:B------:R-:W2:Y:S01]  /*b6460*/  LDL.LU R17, [R1+0x8c] ;  /* 0x00008c0001117983 */ /* 0x000ea20000300800 */
[--C-:B------:R-:W-:Y:S02]  /*b6470*/  PRMT R5, R25, 0x4210, R3.reuse ;  /* 0x0000421019057816 */ /* 0x100fe40000000003 */
[----:B------:R-:W-:-:S03]  /*b6480*/  PRMT R3, R2, 0x5210, R3 ;  /* 0x0000521002037816 */ /* 0x000fc60000000003 */
[----:B------:R-:W-:Y:S04]  /*b6490*/  STL [R1+0x2b0], R5 ;  /* 0x0002b00501007387 */ /* 0x000fe80000100800 */
[----:B------:R-:W2:Y:S04]  /*b64a0*/  LDL.LU R25, [R1+0x174] ;  /* 0x0001740001197983 */ /* 0x000ea80000300800 */
[----:B------:R-:W2:Y:S04]  /*b64b0*/  LDL.LU R2, [R1+0xa98] ;  /* 0x000a980001027983 */ /* 0x000ea80000300800 */
[----:B------:R0:W-:Y:S02]  /*b64c0*/  STL [R1+0x220], R3 ;  /* 0x0002200301007387 */ /* 0x0001e40000100800 */
[----:B0-----:R-:W-:-:S04]  /*b64d0*/  LOP3.LUT R3, R15, 0xffff, RZ, 0xc0, !PT ;  /* 0x0000ffff0f037812 */ /* 0x001fc800078ec0ff */
[--C-:B------:R-:W-:Y:S02]  /*b64e0*/  PRMT R5, R7, 0x4210, R3.reuse ;  /* 0x0000421007057816 */ /* 0x100fe40000000003 */
[----:B------:R-:W2:Y:S01]  /*b64f0*/  LDL.LU R7, [R1+0x170] ;  /* 0x0001700001077983 */ /* 0x000ea20000300800 */
[----:B------:R-:W-:-:S03]  /*b6500*/  PRMT R3, R28, 0x5210, R3 ;  /* 0x000052101c037816 */ /* 0x000fc60000000003 */
[----:B------:R-:W-:Y:S04]  /*b6510*/  STL [R1+0x2b4], R5 ;  /* 0x0002b40501007387 */ /* 0x000fe80000100800 */
[----:B------:R-:W2:Y:S04]  /*b6520*/  LDL.LU R28, [R1+0xa90] ;  /* 0x000a9000011c7983 */ /* 0x000ea80000300800 */
[----:B------:R0:W-:Y:S02]  /*b6530*/  STL [R1+0x224], R3 ;  /* 0x0002240301007387 */ /* 0x0001e40000100800 */
[----:B0-----:R-:W-:-:S04]  /*b6540*/  LOP3.LUT R3, R14, 0xffff, RZ, 0xc0, !PT ;  /* 0x0000ffff0e037812 */ /* 0x001fc800078ec0ff */
[--C-:B---3--:R-:W-:Y:S02]  /*b6550*/  PRMT R6, R13, 0x4210, R3.reuse ;  /* 0x000042100d067816 */ /* 0x108fe40000000003 */
[----:B----4-:R-:W-:Y:S02]  /*b6560*/  PRMT R5, R12, 0x5210, R3 ;  /* 0x000052100c057816 */ /* 0x010fe40000000003 */
[----:B------:R-:W-:Y:S01]  /*b6570*/  LOP3.LUT R3, R11, 0xffff, RZ, 0xc0, !PT ;  /* 0x0000ffff0b037812 */ /* 0x000fe200078ec0ff */
[----:B------:R0:W-:Y:S04]  /*b6580*/  STL [R1+0x2b8], R6 ;  /* 0x0002b80601007387 */ /* 0x0001e80000100800 */
[----:B------:R1:W-:Y:S01]  /*b6590*/  STL [R1+0x228], R5 ;  /* 0x0002280501007387 */ /* 0x0003e20000100800 */
[----:B0-----:R-:W-:-:S02]  /*b65a0*/  PRMT R6, R8, 0x4210, R3 ;  /* 0x0000421008067816 */ /* 0x001fc40000000003 */
[----:B-1----:R-:W-:-:S03]  /*b65b0*/  PRMT R5, R21, 0x5210, R3 ;  /* 0x0000521015057816 */ /* 0x002fc60000000003 */
[----:B------:R0:W-:Y:S04]  /*b65c0*/  STL [R1+0x2a0], R6 ;  /* 0x0002a00601007387 */ /* 0x0001e80000100800 */
[----:B------:R1:W-:Y:S01]  /*b65d0*/  STL [R1+0x210], R5 ;  /* 0x0002100501007387 */ /* 0x0003e20000100800 */
[----:B--2---:R-:W-:-:S04]  /*b65e0*/  LOP3.LUT R3, R10, 0xffff, RZ, 0xc0, !PT ;  /* 0x0000ffff0a037812 */ /* 0x004fc800078ec0ff */
[--C-:B0-----:R-:W-:Y:S02]  /*b65f0*/  PRMT R6, R9, 0x4210, R3.reuse ;  /* 0x0000421009067816 */ /* 0x101fe40000000003 */
[----:B-1----:R-:W-:Y:S02]  /*b6600*/  PRMT R5, R22, 0x5210, R3 ;  /* 0x0000521016057816 */ /* 0x002fe40000000003 */
[----:B------:R-:W-:Y:S01]  /*b6610*/  LOP3.LUT R3, R27, 0xffff, RZ, 0xc0, !PT ;  /* 0x0000ffff1b037812 */ /* 0x000fe200078ec0ff */
[----:B------:R0:W-:Y:S04]  /*b6620*/  STL [R1+0x2a4], R6 ;  /* 0x0002a40601007387 */ /* 0x0001e80000100800 */
[----:B------:R1:W-:Y:S01]  /*b6630*/  STL [R1+0x214], R5 ;  /* 0x0002140501007387 */ /* 0x0003e20000100800 */
[----:B0-----:R-:W-:-:S02]  /*b6640*/  PRMT R6, R18, 0x4210, R3 ;  /* 0x0000421012067816 */ /* 0x001fc40000000003 */
[----:B-1----:R-:W-:Y:S01]  /*b6650*/  PRMT R5, R17, 0x5210, R3 ;  /* 0x0000521011057816 */ /* 0x002fe20000000003 */
[----:B------:R-:W2:Y:S04]  /*b6660*/  LDL.LU R18, [R1+0xe8] ;  /* 0x0000e80001127983 */ /* 0x000ea80000300800 */
[----:B------:R-:W-:Y:S04]  /*b6670*/  STL [R1+0x2a8], R6 ;  /* 0x0002a80601007387 */ /* 0x000fe80000100800 */
[----:B------:R0:W-:Y:S01]  /*b6680*/  STL [R1+0x218], R5 ;  /* 0x0002180501007387 */ /* 0x0001e20000100800 */
[----:B------:R-:W-:-:S04]  /*b6690*/  LOP3.LUT R3, R25, 0xffff, RZ, 0xc0, !PT ;  /* 0x0000ffff19037812 */ /* 0x000fc800078ec0ff */
[--C-:B0-----:R-:W-:Y:S02]  /*b66a0*/  PRMT R5, R2, 0x4210, R3.reuse ;  /* 0x0000421002057816 */ /* 0x101fe40000000003 */
[----:B------:R-:W3:Y:S04]  /*b66b0*/  LDL.LU R2, [R1+0xa94] ;  /* 0x000a940001027983 */ /* 0x000ee80000300800 */
[----:B------:R-:W-:Y:S01]  /*b66c0*/  STL [R1+0x110], R5 ;  /* 0x0001100501007387 */ /* 0x000fe20000100800 */
[----:B------:R-:W-:-:S05]  /*b66d0*/  PRMT R3, R19, 0x5210, R3 ;  /* 0x0000521013037816 */ /* 0x000fca0000000003 */
[----:B------:R0:W-:Y:S04]  /*b66e0*/  STL [R1+0xe0], R3 ;  /* 0x0000e00301007387 */ /* 0x0001e80000100800 */
[----:B0-----:R-:W4:Y:S01]  /*b66f0*/  LDL.LU R3, [R1+0x2ac] ;  /* 0x0002ac0001037983 */ /* 0x001f220000300800 */
[----:B------:R-:W-:-:S04]  /*b6700*/  LOP3.LUT R5, R7, 0xffff, RZ, 0xc0, !PT ;  /* 0x0000ffff07057812 */ /* 0x000fc800078ec0ff */
[--C-:B------:R-:W-:Y:S02]  /*b6710*/  PRMT R6, R28, 0x4210, R5.reuse ;  /* 0x000042101c067816 */ /* 0x100fe40000000005 */
[----:B------:R-:W-:-:S03]  /*b6720*/  PRMT R0, R0, 0x5210, R5 ;  /* 0x0000521000007816 */ /* 0x000fc60000000005 */
[----:B------:R-:W-:Y:S04]  /*b6730*/  STL [R1+0x114], R6 ;  /* 0x0001140601007387 */ /* 0x000fe80000100800 */
[----:B------:R-:W4:Y:S04]  /*b6740*/  LDL.LU R5, [R1+0xa08] ;  /* 0x000a080001057983 */ /* 0x000f280000300800 */
[----:B------:R-:W4:Y:S04]  /*b6750*/  LDL.LU R29, [R1+0x90] ;  /* 0x00009000011d7983 */ /* 0x000f280000300800 */
[----:B------:R0:W-:Y:S04]  /*b6760*/  STL [R1+0xe4], R0 ;  /* 0x0000e40001007387 */ /* 0x0001e80000100800 */
        /* <DEDUP_REMOVED lines=12> */
[----:B0-----:R-:W4:Y:S04]  /*b6830*/  LDL.LU R0, [R1+0x1bc] ;  /* 0x0001bc0001007983 */ /* 0x001f280000300800 */
[----:B------:R-:W4:Y:S04]  /*b6840*/  LDL.LU R17, [R1+0x1ec] ;  /* 0x0001ec0001117983 */ /* 0x000f280000300800 */
[----:B------:R-:W4:Y:S04]  /*b6850*/  LDL.LU R25, [R1+0x1b8] ;  /* 0x0001b80001197983 */ /* 0x000f280000300800 */
[----:B------:R-:W4:Y:S04]  /*b6860*/  LDL.LU R19, [R1+0x1dc] ;  /* 0x0001dc0001137983 */ /* 0x000f280000300800 */
[----:B------:R-:W4:Y:S04]  /*b6870*/  LDL.LU R28, [R1+0xec] ;  /* 0x0000ec00011c7983 */ /* 0x000f280000300800 */
[----:B------:R-:W4:Y:S01]  /*b6880*/  LDL.LU R7, [R1+0x1d0] ;  /* 0x0001d00001077983 */ /* 0x000f220000300800 */
[----:B--2---:R-:W-:-:S04]  /*b6890*/  LOP3.LUT R6, R18, 0xffff, RZ, 0xc0, !PT ;  /* 0x0000ffff12067812 */ /* 0x004fc800078ec0ff */
[--C-:B------:R-:W-:Y:S02]  /*b68a0*/  PRMT R4, R4, 0x5210, R6.reuse ;  /* 0x0000521004047816 */ /* 0x100fe40000000006 */
[----:B---3--:R-:W-:Y:S02]  /*b68b0*/  PRMT R18, R2, 0x4210, R6 ;  /* 0x0000421002127816 */ /* 0x008fe40000000006 */
[----:B------:R-:W2:Y:S04]  /*b68c0*/  LDL.LU R2, [R1+0x8c0] ;  /* 0x0008c00001027983 */ /* 0x000ea80000300800 */
[----:B------:R0:W-:Y:S04]  /*b68d0*/  STL [R1+0x118], R18 ;  /* 0x0001181201007387 */ /* 0x0001e80000100800 */
[----:B0-----:R-:W3:Y:S04]  /*b68e0*/  LDL.LU R18, [R1+0x1cc] ;  /* 0x0001cc0001127983 */ /* 0x001ee80000300800 */
[----:B------:R-:W3:Y:S01]  /*b68f0*/  LDL.LU R6, [R1+0x3628] ;  /* 0x0036280001067983 */ /* 0x000ee20000300800 */
[----:B----4-:R-:W-:-:S03]  /*b6900*/  LOP3.LUT R3, R3, 0xffff, RZ, 0xc0, !PT ;  /* 0x0000ffff03037812 */ /* 0x010fc600078ec0ff */
[----:B------:R0:W-:Y:S01]  /*b6910*/  STL [R1+0xe8], R4 ;  /* 0x0000e80401007387 */ /* 0x0001e20000100800 */
[--C-:B------:R-:W-:Y:S02]  /*b6920*/  PRMT R5, R5, 0x4210, R3.reuse ;  /* 0x0000421005057816 */ /* 0x100fe40000000003 */
[----:B------:R-:W-:Y:S01]  /*b6930*/  PRMT R29, R29, 0x5210, R3 ;  /* 0x000052101d1d7816 */ /* 0x000fe20000000003 */
[----:B0-----:R-:W4:Y:S01]  /*b6940*/  LDL.LU R4, [R1+0x2cc] ;  /* 0x0002cc0001047983 */ /* 0x001f220000300800 */
[----:B------:R-:W-:-:S03]  /*b6950*/  LOP3.LUT R15, R15, 0xffff, RZ, 0xc0, !PT ;  /* 0x0000ffff0f0f7812 */ /* 0x000fc600078ec0ff */
[----:B------:R0:W-:Y:S01]  /*b6960*/  STL [R1+0x100], R5 ;  /* 0x0001000501007387 */ /* 0x0001e20000100800 */
[----:B------:R-:W-:Y:S02]  /*b6970*/  LOP3.LUT R12, R12, 0xffff, RZ, 0xc0, !PT ;  /* 0x0000ffff0c0c7812 */ /* 0x000fe400078ec0ff */
[--C-:B------:R-:W-:Y:S02]  /*b6980*/  PRMT R16, R16, 0x4210, R15.reuse ;  /* 0x0000421010107816 */ /* 0x100fe4000000000f */
[----:B------:R-:W-:Y:S02]  /*b6990*/  PRMT R14, R14, 0x5210, R15 ;  /* 0x000052100e0e7816 */ /* 0x000fe4000000000f */
[----:B------:R-:W-:Y:S02]  /*b69a0*/  LOP3.LUT R21, R21, 0xffff, RZ, 0xc0, !PT ;  /* 0x0000ffff15157812 */ /* 0x000fe400078ec0ff */
[--C-:B------:R-:W-:Y:S01]  /*b69b0*/  PRMT R13, R13, 0x4210, R12.reuse ;  /* 0x000042100d0d7816 */ /* 0x100fe2000000000c */
[----:B0-----:R-:W4:Y:S04]  /*b69c0*/  LDL.LU R5, [R1+0x3624] ;  /* 0x0036240001057983 */ /* 0x001f280000300800 */
[----:B------:R-:W4:Y:S04]  /*b69d0*/  LDL.LU R3, [R1+0x3620] ;  /* 0x0036200001037983 */ /* 0x000f280000300800 */
[----:B------:R0:W-:Y:S01]  /*b69e0*/  STL [R1+0xd0], R29 ;  /* 0x0000d01d01007387 */ /* 0x0001e20000100800 */
[----:B------:R-:W-:-:S02]  /*b69f0*/  PRMT R11, R11, 0x5210, R12 ;  /* 0x000052100b0b7816 */ /* 0x000fc4000000000c */
[--C-:B------:R-:W-:Y:S02]  /*b6a00*/  PRMT R8, R8, 0x4210, R21.reuse ;  /* 0x0000421008087816 */ /* 0x100fe40000000015 */
[----:B------:R-:W-:Y:S01]  /*b6a10*/  LOP3.LUT R22, R22, 0xffff, RZ, 0xc0, !PT ;  /* 0x0000ffff16167812 */ /* 0x000fe200078ec0ff */
[----:B0-----:R-:W4:Y:S04]  /*b6a20*/  LDL.LU R29, [R1+0x361c] ;  /* 0x00361c00011d7983 */ /* 0x001f280000300800 */
[----:B------:R0:W-:Y:S01]  /*b6a30*/  STL [R1+0x104], R16 ;  /* 0x0001041001007387 */ /* 0x0001e20000100800 */
[----:B------:R-:W-:-:S03]  /*b6a40*/  PRMT R10, R10, 0x5210, R21 ;  /* 0x000052100a0a7816 */ /* 0x000fc60000000015 */
[----:B0-----:R-:W4:Y:S04]  /*b6a50*/  LDL.LU R16, [R1+0x3618] ;  /* 0x0036180001107983 */ /* 0x001f280000300800 */
[----:B------:R-:W4:Y:S04]  /*b6a60*/  LDL.LU R15, [R1+0x3614] ;  /* 0x00361400010f7983 */ /* 0x000f280000300800 */
[----:B------:R0:W-:Y:S01]  /*b6a70*/  STL [R1+0xd4], R14 ;  /* 0x0000d40e01007387 */ /* 0x0001e20000100800 */
        /* <DEDUP_REMOVED lines=8> */
[----:B------:R-:W-:-:S03]  /*b6b00*/  PRMT R17, R17, 0x4210, R0 ;  /* 0x0000421011117816 */ /* 0x000fc60000000000 */
[----:B0-----:R-:W4:Y:S04]  /*b6b10*/  LDL.LU R11, [R1+0x3604] ;  /* 0x00360400010b7983 */ /* 0x001f280000300800 */
[----:B------:R0:W-:Y:S04]  /*b6b20*/  STL [R1+0xf0], R8 ;  /* 0x0000f00801007387 */ /* 0x0001e80000100800 */
[----:B0-----:R-:W4:Y:S04]  /*b6b30*/  LDL.LU R8, [R1+0x3600] ;  /* 0x0036000001087983 */ /* 0x001f280000300800 */
[----:B------:R-:W4:Y:S04]  /*b6b40*/  LDL.LU R21, [R1+0x35fc] ;  /* 0x0035fc0001157983 */ /* 0x000f280000300800 */
[----:B------:R0:W-:Y:S04]  /*b6b50*/  STL [R1+0xb0], R10 ;  /* 0x0000b00a01007387 */ /* 0x0001e80000100800 */
[----:B0-----:R-:W4:Y:S04]  /*b6b60*/  LDL.LU R10, [R1+0x35f8] ;  /* 0x0035f800010a7983 */ /* 0x001f280000300800 */
[----:B------:R0:W-:Y:S04]  /*b6b70*/  STL [R1+0xf4], R9 ;  /* 0x0000f40901007387 */ /* 0x0001e80000100800 */
[----:B0-----:R-:W4:Y:S04]  /*b6b80*/  LDL.LU R9, [R1+0x35f4] ;  /* 0x0035f40001097983 */ /* 0x001f280000300800 */
[----:B------:R-:W4:Y:S04]  /*b6b90*/  LDL.LU R22, [R1+0x35f0] ;  /* 0x0035f00001167983 */ /* 0x000f280000300800 */
[----:B------:R0:W-:Y:S04]  /*b6ba0*/  STL [R1+0xb4], R27 ;  /* 0x0000b41b01007387 */ /* 0x0001e80000100800 */
[----:B0-----:R-:W4:Y:S04]  /*b6bb0*/  LDL.LU R27, [R1+0x35ec] ;  /* 0x0035ec00011b7983 */ /* 0x001f280000300800 */
[----:B------:R0:W-:Y:S04]  /*b6bc0*/  STL [R1+0xc0], R17 ;  /* 0x0000c01101007387 */ /* 0x0001e80000100800 */
[----:B0-----:R-:W4:Y:S01]  /*b6bd0*/  LDL.LU R17, [R1+0x35e8] ;  /* 0x0035e80001117983 */ /* 0x001f220000300800 */
[----:B------:R-:W-:-:S02]  /*b6be0*/  LOP3.LUT R25, R25, 0xffff, RZ, 0xc0, !PT ;  /* 0x0000ffff19197812 */ /* 0x000fc400078ec0ff */
[----:B------:R-:W-:Y:S02]  /*b6bf0*/  LOP3.LUT R28, R28, 0xffff, RZ, 0xc0, !PT ;  /* 0x0000ffff1c1c7812 */ /* 0x000fe400078ec0ff */
[----:B------:R-:W-:Y:S02]  /*b6c00*/  PRMT R19, R19, 0x4210, R25 ;  /* 0x0000421013137816 */ /* 0x000fe40000000019 */
[----:B------:R-:W-:Y:S02]  /*b6c10*/  PRMT R7, R7, 0x4210, R28 ;  /* 0x0000421007077816 */ /* 0x000fe4000000001c */
[----:B--2---:R-:W-:-:S04]  /*b6c20*/  LOP3.LUT R2, R2, 0xffff, RZ, 0xc0, !PT ;  /* 0x0000ffff02027812 */ /* 0x004fc800078ec0ff */
[--C-:B---3--:R-:W-:Y:S02]  /*b6c30*/  PRMT R18, R18, 0x4210, R2.reuse ;  /* 0x0000421012127816 */ /* 0x108fe40000000002 */
[----:B----4-:R-:W-:Y:S02]  /*b6c40*/  PRMT R8, R8, 0x5210, R2 ;  /* 0x0000521008087816 */ /* 0x010fe40000000002 */
[----:B------:R-:W-:Y:S02]  /*b6c50*/  PRMT R22, R22, 0x5210, R28 ;  /* 0x0000521016167816 */ /* 0x000fe4000000001c */
[----:B------:R-:W-:Y:S02]  /*b6c60*/  PRMT R27, R27, 0x5210, R25 ;  /* 0x000052101b1b7816 */ /* 0x000fe40000000019 */
[----:B------:R-:W-:Y:S02]  /*b6c70*/  PRMT R17, R17, 0x5210, R0 ;  /* 0x0000521011117816 */ /* 0x000fe40000000000 */
[----:B------:R-:W2:Y:S04]  /*b6c80*/  LDL.LU R0, [R1+0x35e4] ;  /* 0x0035e40001007983 */ /* 0x000ea80000300800 */
[----:B------:R0:W-:Y:S04]  /*b6c90*/  STL [R1+0x80], R17 ;  /* 0x0000801101007387 */ /* 0x0001e80000100800 */
[----:B0-----:R-:W3:Y:S04]  /*b6ca0*/  LDL.LU R17, [R1+0x35e0] ;  /* 0x0035e00001117983 */ /* 0x001ee80000300800 */
[----:B------:R0:W-:Y:S04]  /*b6cb0*/  STL [R1+0xc4], R19 ;  /* 0x0000c41301007387 */ /* 0x0001e80000100800 */
[----:B0-----:R-:W4:Y:S04]  /*b6cc0*/  LDL.LU R19, [R1+0x35dc] ;  /* 0x0035dc0001137983 */ /* 0x001f280000300800 */
[----:B------:R-:W2:Y:S04]  /*b6cd0*/  LDL.LU R25, [R1+0x35d8] ;  /* 0x0035d80001197983 */ /* 0x000ea80000300800 */
[----:B------:R0:W-:Y:S04]  /*b6ce0*/  STL [R1+0x84], R27 ;  /* 0x0000841b01007387 */ /* 0x0001e80000100800 */
[----:B0-----:R-:W2:Y:S04]  /*b6cf0*/  LDL.LU R27, [R1+0x35d4] ;  /* 0x0035d400011b7983 */ /* 0x001ea80000300800 */
[----:B------:R0:W-:Y:S04]  /*b6d00*/  STL [R1+0xc8], R7 ;  /* 0x0000c80701007387 */ /* 0x0001e80000100800 */
[----:B0-----:R-:W2:Y:S04]  /*b6d10*/  LDL.LU R7, [R1+0x35d0] ;  /* 0x0035d00001077983 */ /* 0x001ea80000300800 */
[----:B------:R-:W2:Y:S04]  /*b6d20*/  LDL.LU R28, [R1+0x35cc] ;  /* 0x0035cc00011c7983 */ /* 0x000ea80000300800 */
[----:B------:R0:W-:Y:S04]  /*b6d30*/  STL [R1+0x88], R22 ;  /* 0x0000881601007387 */ /* 0x0001e80000100800 */
[----:B0-----:R-:W2:Y:S04]  /*b6d40*/  LDL.LU R22, [R1+0x35c8] ;  /* 0x0035c80001167983 */ /* 0x001ea80000300800 */
[----:B------:R0:W-:Y:S04]  /*b6d50*/  STL [R1+0xa0], R18 ;  /* 0x0000a01201007387 */ /* 0x0001e80000100800 */
[----:B0-----:R-:W2:Y:S04]  /*b6d60*/  LDL.LU R18, [R1+0x35c4] ;  /* 0x0035c40001127983 */ /* 0x001ea80000300800 */
[----:B------:R-:W2:Y:S01]  /*b6d70*/  LDL.LU R2, [R1+0x35c0] ;  /* 0x0035c00001027983 */ /* 0x000ea20000300800 */
[----:B------:R-:W-:-:S03]  /*b6d80*/  LOP3.LUT R4, R4, 0xffff, RZ, 0xc0, !PT ;  /* 0x0000ffff04047812 */ /* 0x000fc600078ec0ff */
[----:B------:R0:W-:Y:S01]  /*b6d90*/  STL [R1+0x70], R8 ;  /* 0x0000700801007387 */ /* 0x0001e20000100800 */
[----:B------:R-:W-:-:S03]  /*b6da0*/  PRMT R21, R21, 0x5210, R4 ;  /* 0x0000521015157816 */ /* 0x000fc60000000004 */
[----:B0-----:R-:W3:Y:S01]  /*b6db0*/  LDL.LU R8, [R1+0x35bc] ;  /* 0x0035bc0001087983 */ /* 0x001ee20000300800 */
[----:B--2---:R-:W-:-:S05]  /*b6dc0*/  PRMT R2, R2, 0x4210, R4 ;  /* 0x0000421002027816 */ /* 0x004fca0000000004 */
[----:B------:R0:W-:Y:S04]  /*b6dd0*/  STL [R1+0xa4], R2 ;  /* 0x0000a40201007387 */ /* 0x0001e80000100800 */
[----:B0-----:R-:W2:Y:S04]  /*b6de0*/  LDL.LU R2, [R1+0x35b8] ;  /* 0x0035b80001027983 */ /* 0x001ea80000300800 */
[----:B------:R-:W2:Y:S04]  /*b6df0*/  LDL.LU R4, [R1+0x35b4] ;  /* 0x0035b40001047983 */ /* 0x000ea80000300800 */
[----:B------:R0:W-:Y:S04]  /*b6e00*/  STL [R1+0x74], R21 ;  /* 0x0000741501007387 */ /* 0x0001e80000100800 */
[----:B0-----:R-:W3:Y:S01]  /*b6e10*/  LDL.LU R21, [R1+0x35b0] ;  /* 0x0035b00001157983 */ /* 0x001ee20000300800 */
[----:B--2---:R-:W-:-:S02]  /*b6e20*/  LOP3.LUT R4, R4, 0xffff, RZ, 0xc0, !PT ;  /* 0x0000ffff04047812 */ /* 0x004fc400078ec0ff */
[----:B---3--:R-:W-:-:S04]  /*b6e30*/  LOP3.LUT R21, R21, 0xffff, RZ, 0xc0, !PT ;  /* 0x0000ffff15157812 */ /* 0x008fc800078ec0ff */
[--C-:B------:R-:W-:Y:S02]  /*b6e40*/  PRMT R18, R18, 0x4210, R21.reuse ;  /* 0x0000421012127816 */ /* 0x100fe40000000015 */
[----:B------:R-:W-:Y:S02]  /*b6e50*/  PRMT R29, R29, 0x5210, R21 ;  /* 0x000052101d1d7816 */ /* 0x000fe40000000015 */
[--C-:B------:R-:W-:Y:S01]  /*b6e60*/  PRMT R28, R28, 0x4210, R4.reuse ;  /* 0x000042101c1c7816 */ /* 0x100fe20000000004 */
[----:B------:R0:W-:Y:S01]  /*b6e70*/  STL [R1+0xa8], R18 ;  /* 0x0000a81201007387 */ /* 0x0001e20000100800 */
[----:B------:R-:W-:-:S03]  /*b6e80*/  PRMT R3, R3, 0x5210, R4 ;  /* 0x0000521003037816 */ /* 0x000fc60000000004 */
[----:B0-----:R-:W2:Y:S04]  /*b6e90*/  LDL.LU R18, [R1+0x35ac] ;  /* 0x0035ac0001127983 */ /* 0x001ea80000300800 */
[----:B------:R-:W3:Y:S04]  /*b6ea0*/  LDL.LU R21, [R1+0x35a8] ;  /* 0x0035a80001157983 */ /* 0x000ee80000300800 */
[----:B------:R0:W-:Y:S04]  /*b6eb0*/  STL [R1+0x78], R29 ;  /* 0x0000781d01007387 */ /* 0x0001e80000100800 */
[----:B0-----:R-:W2:Y:S04]  /*b6ec0*/  LDL R29, [R1+0x10a0] ;  /* 0x0010a000011d7983 */ /* 0x001ea80000100800 */
[----:B------:R0:W-:Y:S04]  /*b6ed0*/  STL [R1+0x90], R28 ;  /* 0x0000901c01007387 */ /* 0x0001e80000100800 */
[----:B------:R1:W-:Y:S04]  /*b6ee0*/  STL [R1+0x60], R3 ;  /* 0x0000600301007387 */ /* 0x0003e80000100800 */
[----:B------:R-:W2:Y:S01]  /*b6ef0*/  LDL R4, [R1+0x1f94] ;  /* 0x001f940001047983 */ /* 0x000ea20000100800 */
[----:B0-----:R-:W-:-:S03]  /*b6f00*/  LOP3.LUT R28, R2, 0xffff, RZ, 0xc0, !PT ;  /* 0x0000ffff021c7812 */ /* 0x001fc600078ec0ff */
[----:B-1----:R-:W2:Y:S04]  /*b6f10*/  LDL R3, [R1+0x1f90] ;  /* 0x001f900001037983 */ /* 0x002ea80000100800 */
[----:B------:R-:W2:Y:S01]  /*b6f20*/  LDL R2, [R1+0x10ac] ;  /* 0x0010ac0001027983 */ /* 0x000ea20000100800 */
[--C-:B------:R-:W-:Y:S02]  /*b6f30*/  PRMT R22, R22, 0x4210, R28.reuse ;  /* 0x0000421016167816 */ /* 0x100fe4000000001c */
[----:B------:R-:W-:-:S03]  /*b6f40*/  PRMT R5, R5, 0x5210, R28 ;  /* 0x0000521005057816 */ /* 0x000fc6000000001c */
[----:B------:R0:W-:Y:S04]  /*b6f50*/  STL [R1+0x94], R22 ;  /* 0x0000941601007387 */ /* 0x0001e80000100800 */
[----:B0-----:R-:W2:Y:S04]  /*b6f60*/  LDL.LU R22, [R1+0x35a4] ;  /* 0x0035a40001167983 */ /* 0x001ea80000300800 */
[----:B------:R-:W2:Y:S01]  /*b6f70*/  LDL.LU R28, [R1+0x35a0] ;  /* 0x0035a000011c7983 */ /* 0x000ea20000300800 */
[----:B------:R-:W-:-:S03]  /*b6f80*/  LOP3.LUT R8, R8, 0xffff, RZ, 0xc0, !PT ;  /* 0x0000ffff08087812 */ /* 0x000fc600078ec0ff */
[----:B------:R0:W-:Y:S01]  /*b6f90*/  STL [R1+0x64], R5 ;  /* 0x0000640501007387 */ /* 0x0001e20000100800 */
[--C-:B------:R-:W-:Y:S02]  /*b6fa0*/  PRMT R7, R7, 0x4210, R8.reuse ;  /* 0x0000421007077816 */ /* 0x100fe40000000008 */
[----:B------:R-:W-:Y:S01]  /*b6fb0*/  PRMT R6, R6, 0x5210, R8 ;  /* 0x0000521006067816 */ /* 0x000fe20000000008 */
[----:B0-----:R-:W2:Y:S04]  /*b6fc0*/  LDL R5, [R1+0x10a8] ;  /* 0x0010a80001057983 */ /* 0x001ea80000100800 */
[----:B------:R0:W-:Y:S04]  /*b6fd0*/  STL [R1+0x98], R7 ;  /* 0x0000980701007387 */ /* 0x0001e80000100800 */
[----:B0-----:R-:W2:Y:S04]  /*b6fe0*/  LDL.LU R7, [R1+0x359c] ;  /* 0x00359c0001077983 */ /* 0x001ea80000300800 */
[----:B------:R-:W2:Y:S04]  /*b6ff0*/  LDL.LU R8, [R1+0x3598] ;  /* 0x0035980001087983 */ /* 0x000ea80000300800 */
[----:B------:R0:W-:Y:S04]  /*b7000*/  STL [R1+0x68], R6 ;  /* 0x0000680601007387 */ /* 0x0001e80000100800 */
[----:B0-----:R-:W2:Y:S01]  /*b7010*/  LDL.LU R6, [R1+0x3594] ;  /* 0x0035940001067983 */ /* 0x001ea20000300800 */
[----:B---3--:R-:W-:-:S04]  /*b7020*/  LOP3.LUT R21, R21, 0xffff, RZ, 0xc0, !PT ;  /* 0x0000ffff15157812 */ /* 0x008fc800078ec0ff */
[--C-:B----4-:R-:W-:Y:S02]  /*b7030*/  PRMT R19, R19, 0x4210, R21.reuse ;  /* 0x0000421013137816 */ /* 0x110fe40000000015 */
[----:B------:R-:W-:Y:S02]  /*b7040*/  PRMT R20, R20, 0x5210, R21 ;  /* 0x0000521014147816 */ /* 0x000fe40000000015 */
[----:B--2---:R-:W-:Y:S02]  /*b7050*/  LOP3.LUT R28, R28, 0xffff, RZ, 0xc0, !PT ;  /* 0x0000ffff1c1c7812 */ /* 0x004fe400078ec0ff */
[----:B------:R-:W-:Y:S02]  /*b7060*/  LOP3.LUT R22, R22, 0xffff, RZ, 0xc0, !PT ;  /* 0x0000ffff16167812 */ /* 0x000fe400078ec0ff */
[--C-:B------:R-:W-:Y:S02]  /*b7070*/  PRMT R27, R27, 0x4210, R28.reuse ;  /* 0x000042101b1b7816 */ /* 0x100fe4000000001c */
[----:B------:R-:W-:-:S02]  /*b7080*/  PRMT R24, R24, 0x5210, R28 ;  /* 0x0000521018187816 */ /* 0x000fc4000000001c */
[--C-:B------:R-:W-:Y:S01]  /*b7090*/  PRMT R25, R25, 0x4210, R22.reuse ;  /* 0x0000421019197816 */ /* 0x100fe20000000016 */
[----:B------:R0:W-:Y:S01]  /*b70a0*/  STL [R1+0x50], R27 ;  /* 0x0000501b01007387 */ /* 0x0001e20000100800 */
[----:B------:R-:W-:-:S03]  /*b70b0*/  PRMT R23, R23, 0x5210, R22 ;  /* 0x0000521017177816 */ /* 0x000fc60000000016 */
[----:B0-----:R-:W2:Y:S04]  /*b70c0*/  LDL.LU R27, [R1+0x3590] ;  /* 0x00359000011b7983 */ /* 0x001ea80000300800 */
[----:B------:R-:W3:Y:S04]  /*b70d0*/  LDL.LU R28, [R1+0x358c] ;  /* 0x00358c00011c7983 */ /* 0x000ee80000300800 */
[----:B------:R0:W-:Y:S04]  /*b70e0*/  STL [R1+0x40], R24 ;  /* 0x0000401801007387 */ /* 0x0001e80000100800 */
[----:B0-----:R-:W4:Y:S04]  /*b70f0*/  LDL.LU R24, [R1+0x3588] ;  /* 0x0035880001187983 */ /* 0x001f280000300800 */
[----:B------:R0:W-:Y:S04]  /*b7100*/  STL [R1+0x54], R25 ;  /* 0x0000541901007387 */ /* 0x0001e80000100800 */
[----:B0-----:R-:W2:Y:S04]  /*b7110*/  LDL.LU R25, [R1+0x3584] ;  /* 0x0035840001197983 */ /* 0x001ea80000300800 */
[----:B------:R-:W2:Y:S04]  /*b7120*/  LDL.LU R22, [R1+0x3580] ;  /* 0x0035800001167983 */ /* 0x000ea80000300800 */
[----:B------:R0:W-:Y:S04]  /*b7130*/  STL [R1+0x44], R23 ;  /* 0x0000441701007387 */ /* 0x0001e80000100800 */
[----:B0-----:R-:W2:Y:S04]  /*b7140*/  LDL.LU R23, [R1+0x357c] ;  /* 0x00357c0001177983 */ /* 0x001ea80000300800 */
[----:B------:R0:W-:Y:S04]  /*b7150*/  STL [R1+0x58], R19 ;  /* 0x0000581301007387 */ /* 0x0001e80000100800 */
[----:B0-----:R-:W2:Y:S04]  /*b7160*/  LDL.LU R19, [R1+0x3578] ;  /* 0x0035780001137983 */ /* 0x001ea80000300800 */
[----:B------:R-:W3:Y:S04]  /*b7170*/  LDL.LU R21, [R1+0x3574] ;  /* 0x0035740001157983 */ /* 0x000ee80000300800 */
[----:B------:R0:W-:Y:S02]  /*b7180*/  STL [R1+0x48], R20 ;  /* 0x0000481401007387 */ /* 0x0001e40000100800 */
[----:B0-----:R-:W-:-:S05]  /*b7190*/  VIADD R20, R29, 0x2 ;  /* 0x000000021d147836 */ /* 0x001fca0000000000 */
[----:B------:R-:W-:Y:S02]  /*b71a0*/  ISETP.GE.AND P3, PT, R20, UR51, PT ;  /* 0x0000003314007c0c */ /* 0x000fe4000bf66270 */
[----:B------:R-:W-:Y:S01]  /*b71b0*/  LOP3.LUT R18, R18, 0xffff, RZ, 0xc0, !PT ;  /* 0x0000ffff12127812 */ /* 0x000fe200078ec0ff */
[----:B------:R-:W3:Y:S01]  /*b71c0*/  LDL.LU R20, [R1+0x3570] ;  /* 0x0035700001147983 */ /* 0x000ee20000300800 */
[----:B------:R-:W-:Y:S02]  /*b71d0*/  ISETP.LT.AND P1, PT, R29, UR19, !P1 ;  /* 0x000000131d007c0c */ /* 0x000fe4000cf21270 */
[----:B------:R-:W-:Y:S02]  /*b71e0*/  ISETP.LT.AND P5, PT, R3, UR40, !P3 ;  /* 0x0000002803007c0c */ /* 0x000fe4000dfa1270 */
[----:B------:R-:W-:Y:S02]  /*b71f0*/  ISETP.LT.AND P6, PT, R2, UR56, !P3 ;  /* 0x0000003802007c0c */ /* 0x000fe4000dfc1270 */
[----:B------:R-:W-:-:S02]  /*b7200*/  ISETP.LT.AND P4, PT, R4, UR16, !P3 ;  /* 0x0000001004007c0c */ /* 0x000fc4000df81270 */
[C---:B------:R-:W-:Y:S02]  /*b7210*/  ISETP.LT.AND P3, PT, R5.reuse, UR14, !P3 ;  /* 0x0000000e05007c0c */ /* 0x040fe4000df61270 */
[----:B------:R-:W-:Y:S02]  /*b7220*/  ISETP.LT.AND P0, PT, R5, UR77, !P0 ;  /* 0x0000004d05007c0c */ /* 0x000fe4000c701270 */
[----:B------:R-:W-:Y:S01]  /*b7230*/  LOP3.LUT R9, R9, 0x7fffffff, RZ, 0xc0, !PT ;  /* 0x7fffffff09097812 */ /* 0x000fe200078ec0ff */
[----:B------:R-:W0:Y:S01]  /*b7240*/  LDCU UR40, c[0x0][0x398] ;  /* 0x00007300ff2877ac */ /* 0x000e220008000800 */
[----:B------:R-:W1:Y:S01]  /*b7250*/  LDCU UR51, c[0x0][0x398] ;  /* 0x00007300ff3377ac */ /* 0x000e620008000800 */
[----:B------:R-:W-:Y:S01]  /*b7260*/  LOP3.LUT R10, R10, 0x7fffffff, RZ, 0xc0, !PT ;  /* 0x7fffffff0a0a7812 */ /* 0x000fe200078ec0ff */
[----:B------:R-:W0:Y:S01]  /*b7270*/  LDCU UR77, c[0x0][0x398] ;  /* 0x00007300ff4d77ac */ /* 0x000e220008000800 */
[----:B------:R-:W0:Y:S01]  /*b7280*/  LDCU UR14, c[0x0][0x398] ;  /* 0x00007300ff0e77ac */ /* 0x000e220008000800 */
[----:B------:R-:W0:Y:S01]  /*b7290*/  LDCU UR19, c[0x0][0x398] ;  /* 0x00007300ff1377ac */ /* 0x000e220008000800 */
[----:B------:R-:W0:Y:S01]  /*b72a0*/  LDCU UR16, c[0x0][0x398] ;  /* 0x00007300ff1077ac */ /* 0x000e220008000800 */
[----:B--2---:R-:W-:-:S04]  /*b72b0*/  LOP3.LUT R19, R19, 0x7fffffff, RZ, 0xc0, !PT ;  /* 0x7fffffff13137812 */ /* 0x004fc800078ec0ff */
[----:B------:R-:W-:-:S04]  /*b72c0*/  @P5 LOP3.LUT R19, R19, 0x80000000, RZ, 0xfc, !PT ;  /* 0x8000000013135812 */ /* 0x000fc800078efcff */
[----:B------:R-:W-:-:S04]  /*b72d0*/  LOP3.LUT R19, R19, 0xbfffffff, RZ, 0xc0, !PT ;  /* 0xbfffffff13137812 */ /* 0x000fc800078ec0ff */
[----:B------:R-:W-:Y:S02]  /*b72e0*/  @P4 LOP3.LUT R19, R19, 0x40000000, RZ, 0xfc, !PT ;  /* 0x4000000013134812 */ /* 0x000fe400078efcff */
[----:B---3--:R-:W-:-:S04]  /*b72f0*/  LOP3.LUT R20, R20, 0xfffffffe, RZ, 0xc0, !PT ;  /* 0xfffffffe14147812 */ /* 0x008fc800078ec0ff */
[----:B------:R-:W-:Y:S02]  /*b7300*/  @P6 LOP3.LUT R20, R20, 0x1, RZ, 0xfc, !PT ;  /* 0x0000000114146812 */ /* 0x000fe400078efcff */
[----:B------:R-:W-:-:S03]  /*b7310*/  LOP3.LUT R19, R19, 0xdfffffff, RZ, 0xc0, !PT ;  /* 0xdfffffff13137812 */ /* 0x000fc600078ec0ff */
[----:B------:R2:W-:Y:S01]  /*b7320*/  STL [R1+0x350c], R20 ;  /* 0x00350c1401007387 */ /* 0x0005e20000100800 */
[----:B------:R-:W-:Y:S01]  /*b7330*/  @P3 LOP3.LUT R19, R19, 0x20000000, RZ, 0xfc, !PT ;  /* 0x2000000013133812 */ /* 0x000fe200078efcff */
[----:B--2---:R-:W-:-:S05]  /*b7340*/  VIADD R20, R29, 0x1 ;  /* 0x000000011d147836 */ /* 0x004fca0000000000 */
[----:B------:R-:W-:Y:S02]  /*b7350*/  ISETP.GE.AND P3, PT, R20, UR47, PT ;  /* 0x0000002f14007c0c */ /* 0x000fe4000bf66270 */
[--C-:B------:R-:W-:Y:S02]  /*b7360*/  PRMT R20, R17, 0x4210, R18.reuse ;  /* 0x0000421011147816 */ /* 0x100fe40000000012 */
[----:B------:R-:W-:Y:S01]  /*b7370*/  LOP3.LUT R19, R19, 0xefffffff, RZ, 0xc0, !PT ;  /* 0xefffffff13137812 */ /* 0x000fe200078ec0ff */
[----:B------:R-:W2:Y:S04]  /*b7380*/  LDL.LU R17, [R1+0x356c] ;  /* 0x00356c0001117983 */ /* 0x000ea80000300800 */
[----:B------:R3:W-:Y:S01]  /*b7390*/  STL [R1+0x5c], R20 ;  /* 0x00005c1401007387 */ /* 0x0007e20000100800 */
[----:B------:R-:W0:Y:S01]  /*b73a0*/  LDCU UR47, c[0x0][0x398] ;  /* 0x00007300ff2f77ac */ /* 0x000e220008000800 */
[----:B---3--:R-:W-:-:S02]  /*b73b0*/  PRMT R20, R26, 0x5210, R18 ;  /* 0x000052101a147816 */ /* 0x008fc40000000012 */
[----:B------:R-:W3:Y:S01]  /*b73c0*/  LDL.LU R18, [R1+0x3568] ;  /* 0x0035680001127983 */ /* 0x000ee20000300800 */
[----:B------:R-:W-:Y:S02]  /*b73d0*/  ISETP.LT.AND P6, PT, R2, UR60, !P3 ;  /* 0x0000003c02007c0c */ /* 0x000fe4000dfc1270 */
[----:B------:R-:W-:Y:S02]  /*b73e0*/  ISETP.LT.AND P5, PT, R3, UR58, !P3 ;  /* 0x0000003a03007c0c */ /* 0x000fe4000dfa1270 */
[----:B------:R-:W-:Y:S01]  /*b73f0*/  ISETP.LT.AND P4, PT, R4, UR54, !P3 ;  /* 0x0000003604007c0c */ /* 0x000fe2000df81270 */
[----:B------:R-:W2:Y:S01]  /*b7400*/  LDL.LU R26, [R1+0x3564] ;  /* 0x00356400011a7983 */ /* 0x000ea20000300800 */
[----:B------:R-:W0:Y:S07]  /*b7410*/  LDCU UR60, c[0x0][0x398] ;  /* 0x00007300ff3c77ac */ /* 0x000e2e0008000800 */
[----:B------:R-:W-:Y:S01]  /*b7420*/  @P6 LOP3.LUT R19, R19, 0x10000000, RZ, 0xfc, !PT ;  /* 0x1000000013136812 */ /* 0x000fe200078efcff */
[----:B------:R-:W0:Y:S01]  /*b7430*/  LDCU UR54, c[0x0][0x398] ;  /* 0x00007300ff3677ac */ /* 0x000e220008000800 */
[----:B------:R-:W0:Y:S02]  /*b7440*/  LDCU UR58, c[0x0][0x398] ;  /* 0x00007300ff3a77ac */ /* 0x000e240008000800 */
[----:B------:R-:W-:-:S02]  /*b7450*/  LOP3.LUT R19, R19, 0xf7ffffff, RZ, 0xc0, !PT ;  /* 0xf7ffffff13137812 */ /* 0x000fc400078ec0ff */
[----:B------:R-:W-:Y:S01]  /*b7460*/  ISETP.LT.AND P3, PT, R5, UR52, !P3 ;  /* 0x0000003405007c0c */ /* 0x000fe2000df61270 */
[----:B------:R0:W-:Y:S01]  /*b7470*/  STL [R1+0x4c], R20 ;  /* 0x00004c1401007387 */ /* 0x0001e20000100800 */
[----:B------:R-:W0:Y:S01]  /*b7480*/  LDCU UR52, c[0x0][0x398] ;  /* 0x00007300ff3477ac */ /* 0x000e220008000800 */
[----:B------:R-:W-:-:S04]  /*b7490*/  @P5 LOP3.LUT R19, R19, 0x8000000, RZ, 0xfc, !PT ;  /* 0x0800000013135812 */ /* 0x000fc800078efcff */
[----:B------:R-:W-:-:S04]  /*b74a0*/  LOP3.LUT R19, R19, 0xfbffffff, RZ, 0xc0, !PT ;  /* 0xfbffffff13137812 */ /* 0x000fc800078ec0ff */
[----:B------:R-:W-:-:S04]  /*b74b0*/  @P4 LOP3.LUT R19, R19, 0x4000000, RZ, 0xfc, !PT ;  /* 0x0400000013134812 */ /* 0x000fc800078efcff */
[----:B------:R-:W-:-:S04]  /*b74c0*/  LOP3.LUT R19, R19, 0xfdffffff, RZ, 0xc0, !PT ;  /* 0xfdffffff13137812 */ /* 0x000fc800078ec0ff */
[----:B------:R-:W-:Y:S02]  /*b74d0*/  @P3 LOP3.LUT R19, R19, 0x2000000, RZ, 0xfc, !PT ;  /* 0x0200000013133812 */ /* 0x000fe400078efcff */
[----:B------:R-:W-:Y:S02]  /*b74e0*/  ISETP.LT.AND P3, PT, R3, UR38, !P2 ;  /* 0x0000002603007c0c */ /* 0x000fe4000d761270 */
[----:B------:R-:W-:Y:S01]  /*b74f0*/  ISETP.LT.AND P2, PT, R2, UR36, !P2 ;  /* 0x0000002402007c0c */ /* 0x000fe2000d741270 */
[----:B0-----:R-:W-:Y:S01]  /*b7500*/  VIADD R20, R29, 0xad ;  /* 0x000000ad1d147836 */ /* 0x001fe20000000000 */
[----:B------:R-:W-:Y:S02]  /*b7510*/  LOP3.LUT R19, R19, 0xfeffffff, RZ, 0xc0, !PT ;  /* 0xfeffffff13137812 */ /* 0x000fe400078ec0ff */
[----:B------:R-:W-:Y:S01]  /*b7520*/  LOP3.LUT R11, R11, 0x7fffffff, RZ, 0xc0, !PT ;  /* 0x7fffffff0b0b7812 */ /* 0x000fe200078ec0ff */
[----:B------:R-:W0:Y:S01]  /*b7530*/  LDCU UR36, c[0x0][0x398] ;  /* 0x00007300ff2477ac */ /* 0x000e220008000800 */
[----:B------:R-:W0:Y:S05]  /*b7540*/  LDCU UR38, c[0x0][0x398] ;  /* 0x00007300ff2677ac */ /* 0x000e2a0008000800 */
        /* <DEDUP_REMOVED lines=14> */
[----:B------:R-:W0:Y:S01]  /*b7630*/  LDCU UR32, c[0x0][0x398] ;  /* 0x00007300ff2077ac */ /* 0x000e220008000800 */
[----:B------:R-:W-:-:S04]  /*b7640*/  @P5 LOP3.LUT R19, R19, 0x400000, RZ, 0xfc, !PT ;  /* 0x0040000013135812 */ /* 0x000fc800078efcff */
[----:B------:R-:W-:-:S04]  /*b7650*/  LOP3.LUT R19, R19, 0xffdfffff, RZ, 0xc0, !PT ;  /* 0xffdfffff13137812 */ /* 0x000fc800078ec0ff */
[----:B------:R-:W-:-:S04]  /*b7660*/  @P4 LOP3.LUT R19, R19, 0x200000, RZ, 0xfc, !PT ;  /* 0x0020000013134812 */ /* 0x000fc800078efcff */
[----:B------:R-:W-:-:S04]  /*b7670*/  LOP3.LUT R19, R19, 0xffefffff, RZ, 0xc0, !PT ;  /* 0xffefffff13137812 */ /* 0x000fc800078ec0ff */
[----:B------:R-:W-:-:S04]  /*b7680*/  @P3 LOP3.LUT R19, R19, 0x100000, RZ, 0xfc, !PT ;  /* 0x0010000013133812 */ /* 0x000fc800078efcff */
[----:B------:R-:W-:-:S04]  /*b7690*/  LOP3.LUT R19, R19, 0xfff7ffff, RZ, 0xc0, !PT ;  /* 0xfff7ffff13137812 */ /* 0x000fc800078ec0ff */
[----:B------:R-:W-:-:S04]  /*b76a0*/  @P1 LOP3.LUT R19, R19, 0x80000, RZ, 0xfc, !PT ;  /* 0x0008000013131812 */ /* 0x000fc800078efcff */
[----:B------:R-:W-:-:S04]  /*b76b0*/  LOP3.LUT R19, R19, 0xfffbffff, RZ, 0xc0, !PT ;  /* 0xfffbffff13137812 */ /* 0x000fc800078ec0ff */
[----:B------:R-:W-:-:S04]  /*b76c0*/  @P0 LOP3.LUT R19, R19, 0x40000, RZ, 0xfc, !PT ;  /* 0x0004000013130812 */ /* 0x000fc800078efcff */
[----:B------:R-:W-:Y:S02]  /*b76d0*/  LOP3.LUT R19, R19, 0xfffdffff, RZ, 0xc0, !PT ;  /* 0xfffdffff13137812 */ /* 0x000fe400078ec0ff */
[----:B---3--:R-:W-:-:S04]  /*b76e0*/  LOP3.LUT R18, R18, 0xffffffbf, RZ, 0xc0, !PT ;  /* 0xffffffbf12127812 */ /* 0x008fc800078ec0ff */
[----:B------:R-:W-:Y:S02]  /*b76f0*/  @P2 LOP3.LUT R18, R18, 0x40, RZ, 0xfc, !PT ;  /* 0x0000004012122812 */ /* 0x000fe400078efcff */
[----:B------:R-:W-:Y:S01]  /*b7700*/  ISETP.GE.AND P2, PT, R20, UR57, PT ;  /* 0x0000003914007c0c */ /* 0x000fe2000bf46270 */
[----:B------:R-:W3:Y:S03]  /*b7710*/  LDCU.64 UR56, c[0x0][0x398] ;  /* 0x00007300ff3877ac */ /* 0x000ee60008000a00 */
        /* <DEDUP_REMOVED lines=10> */
[----:B------:R-:W-:Y:S02]  /*b77c0*/  ISETP.LT.AND P2, PT, R2, UR20, !P2 ;  /* 0x0000001402007c0c */ /* 0x000fe4000d741270 */
[----:B------:R-:W-:Y:S01]  /*b77d0*/  ISETP.GE.AND P0, PT, R20, UR49, PT ;  /* 0x0000003114007c0c */ /* 0x000fe2000bf06270 */
[----:B------:R-:W0:Y:S01]  /*b77e0*/  LDCU UR20, c[0x0][0x398] ;  /* 0x00007300ff1477ac */ /* 0x000e220008000800 */
[----:B------:R-:W-:-:S04]  /*b77f0*/  @P4 LOP3.LUT R18, R18, 0x10, RZ, 0xfc, !PT ;  /* 0x0000001012124812 */ /* 0x000fc800078efcff */
[----:B------:R-:W-:-:S04]  /*b7800*/  LOP3.LUT R18, R18, 0xfffffff7, RZ, 0xc0, !PT ;  /* 0xfffffff712127812 */ /* 0x000fc800078ec0ff */
[----:B------:R-:W-:Y:S02]  /*b7810*/  @P3 LOP3.LUT R18, R18, 0x8, RZ, 0xfc, !PT ;  /* 0x0000000812123812 */ /* 0x000fe400078efcff */
[----:B---3--:R-:W-:Y:S02]  /*b7820*/  ISETP.LT.AND P3, PT, R2, UR56, !P0 ;  /* 0x0000003802007c0c */ /* 0x008fe4000c761270 */
[----:B------:R-:W-:-:S04]  /*b7830*/  LOP3.LUT R18, R18, 0xfffffffb, RZ, 0xc0, !PT ;  /* 0xfffffffb12127812 */ /* 0x000fc800078ec0ff */
[----:B------:R-:W-:Y:S02]  /*b7840*/  @P2 LOP3.LUT R18, R18, 0x4, RZ, 0xfc, !PT ;  /* 0x0000000412122812 */ /* 0x000fe400078efcff */
[----:B------:R-:W-:Y:S02]  /*b7850*/  ISETP.LT.AND P2, PT, R3, UR75, !P0 ;  /* 0x0000004b03007c0c */ /* 0x000fe4000c741270 */
[----:B------:R-:W-:-:S03]  /*b7860*/  ISETP.LT.AND P1, PT, R4, UR74, !P0 ;  /* 0x0000004a04007c0c */ /* 0x000fc6000c721270 */
[----:B------:R-:W-:Y:S01]  /*b7870*/  @P3 LOP3.LUT R19, R19, 0x20000, RZ, 0xfc, !PT ;  /* 0x0002000013133812 */ /* 0x000fe200078efcff */
[----:B------:R-:W-:Y:S01]  /*b7880*/  VIADD R20, R29, 0x53 ;  /* 0x000000531d147836 */ /* 0x000fe20000000000 */
[----:B------:R-:W3:Y:S01]  /*b7890*/  LDCU UR75, c[0x0][0x398] ;  /* 0x00007300ff4b77ac */ /* 0x000ee20008000800 */
[----:B------:R-:W0:Y:S01]  /*b78a0*/  LDCU UR74, c[0x0][0x398] ;  /* 0x00007300ff4a77ac */ /* 0x000e220008000800 */
[----:B------:R-:W-:Y:S02]  /*b78b0*/  LOP3.LUT R19, R19, 0xfffeffff, RZ, 0xc0, !PT ;  /* 0xfffeffff13137812 */ /* 0x000fe400078ec0ff */
[----:B------:R-:W-:Y:S01]  /*b78c0*/  ISETP.LT.AND P0, PT, R5, UR48, !P0 ;  /* 0x0000003005007c0c */ /* 0x000fe2000c701270 */
[----:B------:R-:W0:Y:S01]  /*b78d0*/  LDCU.64 UR48, c[0x0][0x398] ;  /* 0x00007300ff3077ac */ /* 0x000e220008000a00 */
        /* <DEDUP_REMOVED lines=11> */
[----:B------:R-:W0:Y:S07]  /*b7990*/  LDCU UR7, c[0x0][0x398] ;  /* 0x00007300ff0777ac */ /* 0x000e2e0008000800 */
[----:B------:R-:W-:Y:S01]  /*b79a0*/  @P3 LOP3.LUT R19, R19, 0x2000, RZ, 0xfc, !PT ;  /* 0x0000200013133812 */ /* 0x000fe200078efcff */
[----:B------:R-:W0:Y:S03]  /*b79b0*/  LDCU.64 UR62, c[0x0][0x398] ;  /* 0x00007300ff3e77ac */ /* 0x000e260008000a00 */
        /* <DEDUP_REMOVED lines=12> */
[----:B------:R-:W-:-:S02]  /*b7a80*/  ISETP.LT.AND P1, PT, R4, UR65, !P0 ;  /* 0x0000004104007c0c */ /* 0x000fc4000c721270 */
[----:B------:R-:W-:Y:S01]  /*b7a90*/  ISETP.LT.AND P0, PT, R5, UR64, !P0 ;  /* 0x0000004005007c0c */ /* 0x000fe2000c701270 */
[----:B------:R-:W0:Y:S01]  /*b7aa0*/  LDCU.64 UR64, c[0x0][0x398] ;  /* 0x00007300ff4077ac */ /* 0x000e220008000a00 */
[----:B------:R-:W-:Y:S01]  /*b7ab0*/  VIADD R20, R29, 0x51 ;  /* 0x000000511d147836 */ /* 0x000fe20000000000 */
[----:B------:R-:W0:Y:S01]  /*b7ac0*/  LDCU UR62, c[0x0][0x398] ;  /* 0x00007300ff3e77ac */ /* 0x000e220008000800 */
[----:B------:R-:W0:Y:S01]  /*b7ad0*/  LDCU UR72, c[0x0][0x398] ;  /* 0x00007300ff4877ac */ /* 0x000e220008000800 */
[----:B------:R-:W0:Y:S02]  /*b7ae0*/  LDCU UR5, c[0x0][0x398] ;  /* 0x00007300ff0577ac */ /* 0x000e240008000800 */
[----:B------:R-:W-:-:S04]  /*b7af0*/  @P3 LOP3.LUT R19, R19, 0x200, RZ, 0xfc, !PT ;  /* 0x0000020013133812 */ /* 0x000fc800078efcff */
[----:B------:R-:W-:-:S04]  /*b7b00*/  LOP3.LUT R19, R19, 0xfffffeff, RZ, 0xc0, !PT ;  /* 0xfffffeff13137812 */ /* 0x000fc800078ec0ff */
        /* <DEDUP_REMOVED lines=18> */
[----:B------:R-:W-:Y:S01]  /*b7c30*/  LOP3.LUT R12, R12, 0x7fffffff, RZ, 0xc0, !PT ;  /* 0x7fffffff0c0c7812 */ /* 0x000fe200078ec0ff */
        /* <DEDUP_REMOVED lines=10> */
[----:B------:R-:W-:-:S02]  /*b7ce0*/  ISETP.LT.AND P2, PT, R3, UR66, !P0 ;  /* 0x0000004203007c0c */ /* 0x000fc4000c741270 */
[----:B------:R-:W-:Y:S01]  /*b7cf0*/  ISETP.LT.AND P0, PT, R5, UR67, !P0 ;  /* 0x0000004305007c0c */ /* 0x000fe2000c701270 */
[----:B------:R-:W-:Y:S01]  /*b7d00*/  VIADD R20, R29, 0x4f ;  /* 0x0000004f1d147836 */ /* 0x000fe20000000000 */
[----:B------:R-:W-:Y:S01]  /*b7d10*/  LOP3.LUT R19, R19, 0xfffffffd, RZ, 0xc0, !PT ;  /* 0xfffffffd13137812 */ /* 0x000fe200078ec0ff */
[----:B------:R-:W1:Y:S01]  /*b7d20*/  LDCU UR66, c[0x0][0x398] ;  /* 0x00007300ff4277ac */ /* 0x000e620008000800 */
[----:B------:R-:W-:Y:S01]  /*b7d30*/  LOP3.LUT R13, R13, 0x7fffffff, RZ, 0xc0, !PT ;  /* 0x7fffffff0d0d7812 */ /* 0x000fe200078ec0ff */
[----:B------:R-:W1:Y:S01]  /*b7d40*/  LDCU UR68, c[0x0][0x398] ;  /* 0x00007300ff4477ac */ /* 0x000e620008000800 */
[----:B------:R-:W1:Y:S01]  /*b7d50*/  LDCU UR67, c[0x0][0x398] ;  /* 0x00007300ff4377ac */ /* 0x000e620008000800 */
[----:B------:R-:W-:-:S04]  /*b7d60*/  @P1 LOP3.LUT R9, R9, 0x80000000, RZ, 0xfc, !PT ;  /* 0x8000000009091812 */ /* 0x000fc800078efcff */
[----:B------:R-:W-:-:S04]  /*b7d70*/  LOP3.LUT R9, R9, 0xbfffffff, RZ, 0xc0, !PT ;  /* 0xbfffffff09097812 */ /* 0x000fc800078ec0ff */
[----:B------:R-:W-:Y:S02]  /*b7d80*/  @P0 LOP3.LUT R9, R9, 0x40000000, RZ, 0xfc, !PT ;  /* 0x4000000009090812 */ /* 0x000fe400078efcff */
[----:B------:R-:W-:Y:S02]  /*b7d90*/  ISETP.GE.AND P0, PT, R20, UR63, PT ;  /* 0x0000003f14007c0c */ /* 0x000fe4000bf06270 */
[----:B------:R-:W-:Y:S01]  /*b7da0*/  @P3 LOP3.LUT R19, R19, 0x2, RZ, 0xfc, !PT ;  /* 0x0000000213133812 */ /* 0x000fe200078efcff */
[----:B------:R-:W1:Y:S01]  /*b7db0*/  LDCU UR63, c[0x0][0x398] ;  /* 0x00007300ff3f77ac */ /* 0x000e620008000800 */
[----:B0-----:R-:W-:Y:S02]  /*b7dc0*/  ISETP.LT.AND P3, PT, R2, UR48, !P0 ;  /* 0x0000003002007c0c */ /* 0x001fe4000c761270 */
[----:B------:R-:W-:Y:S02]  /*b7dd0*/  LOP3.LUT R19, R19, 0xfffffffe, RZ, 0xc0, !PT ;  /* 0xfffffffe13137812 */ /* 0x000fe400078ec0ff */
[----:B------:R-:W-:-:S02]  /*b7de0*/  LOP3.LUT R9, R9, 0xdfffffff, RZ, 0xc0, !PT ;  /* 0xdfffffff09097812 */ /* 0x000fc400078ec0ff */
[----:B------:R-:W-:Y:S02]  /*b7df0*/  @P2 LOP3.LUT R19, R19, 0x1, RZ, 0xfc, !PT ;  /* 0x0000000113132812 */ /* 0x000fe400078efcff */
[----:B------:R-:W-:Y:S02]  /*b7e00*/  ISETP.LT.AND P2, PT, R3, UR11, !P0 ;  /* 0x0000000b03007c0c */ /* 0x000fe4000c741270 */
[----:B------:R-:W-:-:S03]  /*b7e10*/  ISETP.LT.AND P1, PT, R4, UR13, !P0 ;  /* 0x0000000d04007c0c */ /* 0x000fc6000c721270 */
[----:B------:R-:W-:Y:S01]  /*b7e20*/  @P3 LOP3.LUT R9, R9, 0x20000000, RZ, 0xfc, !PT ;  /* 0x2000000009093812 */ /* 0x000fe200078efcff */
[----:B------:R0:W-:Y:S01]  /*b7e30*/  STL [R1+0x3510], R19 ;  /* 0x0035101301007387 */ /* 0x0001e20000100800 */
[----:B------:R-:W1:Y:S02]  /*b7e40*/  LDCU UR11, c[0x0][0x398] ;  /* 0x00007300ff0b77ac */ /* 0x000e640008000800 */
[----:B------:R-:W-:Y:S02]  /*b7e50*/  LOP3.LUT R9, R9, 0xefffffff, RZ, 0xc0, !PT ;  /* 0xefffffff09097812 */ /* 0x000fe400078ec0ff */
[----:B------:R-:W-:Y:S01]  /*b7e60*/  ISETP.LT.AND P0, PT, R5, UR12, !P0 ;  /* 0x0000000c05007c0c */ /* 0x000fe2000c701270 */
[----:B------:R-:W1:Y:S01]  /*b7e70*/  LDCU.64 UR12, c[0x0][0x398] ;  /* 0x00007300ff0c77ac */ /* 0x000e620008000a00 */
[----:B------:R-:W-:-:S04]  /*b7e80*/  @P2 LOP3.LUT R9, R9, 0x10000000, RZ, 0xfc, !PT ;  /* 0x1000000009092812 */ /* 0x000fc800078efcff */
[----:B------:R-:W-:-:S04]  /*b7e90*/  LOP3.LUT R9, R9, 0xf7ffffff, RZ, 0xc0, !PT ;  /* 0xf7ffffff09097812 */ /* 0x000fc800078ec0ff */
[----:B------:R-:W-:Y:S01]  /*b7ea0*/  @P1 LOP3.LUT R9, R9, 0x8000000, RZ, 0xfc, !PT ;  /* 0x0800000009091812 */ /* 0x000fe200078efcff */
[----:B0-----:R-:W-:-:S03]  /*b7eb0*/  VIADD R19, R29, 0x4e ;  /* 0x0000004e1d137836 */ /* 0x001fc60000000000 */
[----:B------:R-:W-:-:S04]  /*b7ec0*/  LOP3.LUT R9, R9, 0xfbffffff, RZ, 0xc0, !PT ;  /* 0xfbffffff09097812 */ /* 0x000fc800078ec0ff */
[----:B------:R-:W-:Y:S02]  /*b7ed0*/  @P0 LOP3.LUT R9, R9, 0x4000000, RZ, 0xfc, !PT ;  /* 0x0400000009090812 */ /* 0x000fe400078efcff */
[----:B------:R-:W-:Y:S02]  /*b7ee0*/  ISETP.GE.AND P0, PT, R19, UR65, PT ;  /* 0x0000004113007c0c */ /* 0x000fe4000bf06270 */
[----:B------:R-:W-:Y:S02]  /*b7ef0*/  LOP3.LUT R9, R9, 0xfdffffff, RZ, 0xc0, !PT ;  /* 0xfdffffff09097812 */ /* 0x000fe400078ec0ff */
[----:B-1----:R-:W-:Y:S02]  /*b7f00*/  ISETP.LT.AND P3, PT, R2, UR12, !P0 ;  /* 0x0000000c02007c0c */ /* 0x002fe4000c761270 */
[----:B------:R-:W-:Y:S02]  /*b7f10*/  ISETP.LT.AND P2, PT, R3, UR8, !P0 ;  /* 0x0000000803007c0c */ /* 0x000fe4000c741270 */
[----:B------:R-:W-:Y:S01]  /*b7f20*/  ISETP.LT.AND P1, PT, R4, UR9, !P0 ;  /* 0x0000000904007c0c */ /* 0x000fe2000c721270 */
[----:B------:R-:W-:Y:S01]  /*b7f30*/  VIADD R19, R29, 0x4d ;  /* 0x0000004d1d137836 */ /* 0x000fe20000000000 */
[----:B------:R-:W0:Y:S07]  /*b7f40*/  LDCU UR65, c[0x0][0x398] ;  /* 0x00007300ff4177ac */ /* 0x000e2e0008000800 */
[----:B------:R-:W-:Y:S01]  /*b7f50*/  @P3 LOP3.LUT R9, R9, 0x2000000, RZ, 0xfc, !PT ;  /* 0x0200000009093812 */ /* 0x000fe200078efcff */
[----:B------:R-:W1:Y:S03]  /*b7f60*/  LDCU.64 UR8, c[0x0][0x398] ;  /* 0x00007300ff0877ac */ /* 0x000e660008000a00 */
        /* <DEDUP_REMOVED lines=10> */
[----:B-1----:R-:W-:Y:S02]  /*b8010*/  ISETP.LT.AND P3, PT, R2, UR8, !P0 ;  /* 0x0000000802007c0c */ /* 0x002fe4000c761270 */
[----:B------:R-:W-:Y:S02]  /*b8020*/  ISETP.LT.AND P2, PT, R3, UR76, !P0 ;  /* 0x0000004c03007c0c */ /* 0x000fe4000c741270 */
[----:B------:R-:W-:-:S02]  /*b8030*/  LOP3.LUT R9, R9, 0xffdfffff, RZ, 0xc0, !PT ;  /* 0xffdfffff09097812 */ /* 0x000fc400078ec0ff */
[----:B------:R-:W-:Y:S01]  /*b8040*/  ISETP.LT.AND P1, PT, R4, UR10, !P0 ;  /* 0x0000000a04007c0c */ /* 0x000fe2000c721270 */
[----:B------:R-:W-:Y:S01]  /*b8050*/  VIADD R19, R29, 0x4c ;  /* 0x0000004c1d137836 */ /* 0x000fe20000000000 */
[----:B------:R-:W1:Y:S05]  /*b8060*/  LDCU UR76, c[0x0][0x398] ;  /* 0x00007300ff4c77ac */ /* 0x000e6a0008000800 */
        /* <DEDUP_REMOVED lines=16> */
[----:B------:R-:W0:Y:S05]  /*b8170*/  LDCU UR47, c[0x0][0x398] ;  /* 0x00007300ff2f77ac */ /* 0x000e2a0008000800 */
        /* <DEDUP_REMOVED lines=65> */
[----:B------:R-:W2:Y:S03]  /*b8590*/  LDCU.64 UR48, c[0x0][0x398] ;  /* 0x00007300ff3077ac */ /* 0x000ea60008000a00 */
[----:B-1----:R-:W-:Y:S02]  /*b85a0*/  ISETP.LT.AND P3, PT, R2, UR56, !P0 ;  /* 0x0000003802007c0c */ /* 0x002fe4000c761270 */
[----:B------:R-:W-:Y:S02]  /*b85b0*/  ISETP.LT.AND P2, PT, R3, UR70, !P0 ;  /* 0x0000004603007c0c */ /* 0x000fe4000c741270 */
[----:B------:R-:W-:-:S02]  /*b85c0*/  LOP3.LUT R9, R9, 0xfffffffd, RZ, 0xc0, !PT ;  /* 0xfffffffd09097812 */ /* 0x000fc400078ec0ff */
[----:B0-----:R-:W-:Y:S01]  /*b85d0*/  ISETP.LT.AND P1, PT, R4, UR71, !P0 ;  /* 0x0000004704007c0c */ /* 0x001fe2000c721270 */
[----:B------:R-:W0:Y:S06]  /*b85e0*/  LDCU UR70, c[0x0][0x398] ;  /* 0x00007300ff4677ac */ /* 0x000e2c0008000800 */
[----:B------:R-:W-:Y:S01]  /*b85f0*/  @P3 LOP3.LUT R9, R9, 0x2, RZ, 0xfc, !PT ;  /* 0x0000000209093812 */ /* 0x000fe200078efcff */
[----:B------:R-:W1:Y:S03]  /*b8600*/  LDCU UR71, c[0x0][0x398] ;  /* 0x00007300ff4777ac */ /* 0x000e660008000800 */
[----:B------:R-:W-:-:S04]  /*b8610*/  LOP3.LUT R9, R9, 0xfffffffe, RZ, 0xc0, !PT ;  /* 0xfffffffe09097812 */ /* 0x000fc800078ec0ff */
[----:B------:R-:W-:-:S05]  /*b8620*/  @P2 LOP3.LUT R9, R9, 0x1, RZ, 0xfc, !PT ;  /* 0x0000000109092812 */ /* 0x000fca00078efcff */
[----:B------:R0:W-:Y:S04]  /*b8630*/  STL [R1+0x3514], R9 ;  /* 0x0035140901007387 */ /* 0x0001e80000100800 */
[----:B0-----:R-:W2:Y:S01]  /*b8640*/  LDL.LU R9, [R1+0x10a0] ;  /* 0x0010a00001097983 */ /* 0x001ea20000300800 */
[----:B------:R-:W-:Y:S02]  /*b8650*/  ISETP.LT.AND P0, PT, R5, UR72, !P0 ;  /* 0x0000004805007c0c */ /* 0x000fe4000c701270 */
[----:B------:R-:W-:Y:S01]  /*b8660*/  @P1 LOP3.LUT R10, R10, 0x80000000, RZ, 0xfc, !PT ;  /* 0x800000000a0a1812 */ /* 0x000fe200078efcff */
[----:B------:R-:W0:Y:S03]  /*b8670*/  LDCU UR72, c[0x0][0x398] ;  /* 0x00007300ff4877ac */ /* 0x000e260008000800 */
[----:B------:R-:W-:-:S07]  /*b8680*/  LOP3.LUT R10, R10, 0xbfffffff, RZ, 0xc0, !PT ;  /* 0xbfffffff0a0a7812 */ /* 0x000fce00078ec0ff */
[----:B------:R-:W-:-:S04]  /*b8690*/  @P0 LOP3.LUT R10, R10, 0x40000000, RZ, 0xfc, !PT ;  /* 0x400000000a0a0812 */ /* 0x000fc800078efcff */
[----:B------:R-:W-:Y:S01]  /*b86a0*/  LOP3.LUT R10, R10, 0xdfffffff, RZ, 0xc0, !PT ;  /* 0xdfffffff0a0a7812 */ /* 0x000fe200078ec0ff */
[----:B--2---:R-:W-:-:S05]  /*b86b0*/  VIADD R19, R9, 0x47 ;  /* 0x0000004709137836 */ /* 0x004fca0000000000 */
[----:B------:R-:W-:Y:S01]  /*b86c0*/  ISETP.GE.AND P0, PT, R19, UR13, PT ;  /* 0x0000000d13007c0c */ /* 0x000fe2000bf06270 */
[----:B------:R-:W2:Y:S03]  /*b86d0*/  LDCU.64 UR12, c[0x0][0x398] ;  /* 0x00007300ff0c77ac */ /* 0x000ea60008000a00 */
[----:B------:R-:W-:Y:S02]  /*b86e0*/  ISETP.LT.AND P3, PT, R2, UR48, !P0 ;  /* 0x0000003002007c0c */ /* 0x000fe4000c761270 */
[----:B------:R-:W-:Y:S02]  /*b86f0*/  ISETP.LT.AND P2, PT, R3, UR70, !P0 ;  /* 0x0000004603007c0c */ /* 0x000fe4000c741270 */
[----:B-1----:R-:W-:-:S09]  /*b8700*/  ISETP.LT.AND P1, PT, R4, UR71, !P0 ;  /* 0x0000004704007c0c */ /* 0x002fd2000c721270 */
[----:B------:R-:W-:Y:S01]  /*b8710*/  @P3 LOP3.LUT R10, R10, 0x20000000, RZ, 0xfc, !PT ;  /* 0x200000000a0a3812 */ /* 0x000fe200078efcff */
[----:B------:R-:W1:Y:S01]  /*b8720*/  LDCU UR70, c[0x0][0x398] ;  /* 0x00007300ff4677ac */ /* 0x000e620008000800 */
[----:B------:R-:W-:Y:S01]  /*b8730*/  VIADD R19, R9, 0x46 ;  /* 0x0000004609137836 */ /* 0x000fe20000000000 */
[----:B------:R-:W1:Y:S01]  /*b8740*/  LDCU UR71, c[0x0][0x398] ;  /* 0x00007300ff4777ac */ /* 0x000e620008000800 */
        /* <DEDUP_REMOVED lines=10> */
[----:B--2---:R-:W-:Y:S02]  /*b87f0*/  ISETP.LT.AND P3, PT, R2, UR12, !P0 ;  /* 0x0000000c02007c0c */ /* 0x004fe4000c761270 */
[----:B-1----:R-:W-:Y:S02]  /*b8800*/  ISETP.LT.AND P2, PT, R3, UR70, !P0 ;  /* 0x0000004603007c0c */ /* 0x002fe4000c741270 */
[----:B------:R-:W-:-:S02]  /*b8810*/  LOP3.LUT R10, R10, 0xfdffffff, RZ, 0xc0, !PT ;  /* 0xfdffffff0a0a7812 */ /* 0x000fc400078ec0ff */
[----:B------:R-:W-:Y:S01]  /*b8820*/  ISETP.LT.AND P1, PT, R4, UR71, !P0 ;  /* 0x0000004704007c0c */ /* 0x000fe2000c721270 */
[----:B------:R-:W-:Y:S01]  /*b8830*/  VIADD R19, R9, 0x45 ;  /* 0x0000004509137836 */ /* 0x000fe20000000000 */
[----:B------:R-:W1:Y:S05]  /*b8840*/  LDCU UR70, c[0x0][0x398] ;  /* 0x00007300ff4677ac */ /* 0x000e6a0008000800 */
[----:B------:R-:W-:Y:S01]  /*b8850*/  @P3 LOP3.LUT R10, R10, 0x2000000, RZ, 0xfc, !PT ;  /* 0x020000000a0a3812 */ /* 0x000fe200078efcff */
[----:B------:R-:W2:Y:S03]  /*b8860*/  LDCU UR71, c[0x0][0x398] ;  /* 0x00007300ff4777ac */ /* 0x000ea60008000800 */
        /* <DEDUP_REMOVED lines=11> */
[----:B--2---:R-:W-:Y:S02]  /*b8920*/  ISETP.LT.AND P2, PT, R3, UR71, !P0 ;  /* 0x0000004703007c0c */ /* 0x004fe4000c741270 */
[----:B------:R-:W-:-:S02]  /*b8930*/  LOP3.LUT R10, R10, 0xffdfffff, RZ, 0xc0, !PT ;  /* 0xffdfffff0a0a7812 */ /* 0x000fc400078ec0ff */
[----:B0-----:R-:W-:Y:S01]  /*b8940*/  ISETP.LT.AND P1, PT, R4, UR72, !P0 ;  /* 0x0000004804007c0c */ /* 0x001fe2000c721270 */
[----:B------:R-:W0:Y:S06]  /*b8950*/  LDCU UR71, c[0x0][0x398] ;  /* 0x00007300ff4777ac */ /* 0x000e2c0008000800 */
[----:B------:R-:W-:Y:S01]  /*b8960*/  @P3 LOP3.LUT R10, R10, 0x200000, RZ, 0xfc, !PT ;  /* 0x002000000a0a3812 */ /* 0x000fe200078efcff */
[----:B------:R-:W-:Y:S01]  /*b8970*/  VIADD R19, R9, 0x44 ;  /* 0x0000004409137836 */ /* 0x000fe20000000000 */
[----:B------:R-:W2:Y:S02]  /*b8980*/  LDCU UR72, c[0x0][0x398] ;  /* 0x00007300ff4877ac */ /* 0x000ea40008000800 */
        /* <DEDUP_REMOVED lines=9> */
[----:B------:R-:W3:Y:S03]  /*b8a20*/  LDCU.64 UR48, c[0x0][0x398] ;  /* 0x00007300ff3077ac */ /* 0x000ee60008000a00 */
[----:B-1----:R-:W-:Y:S02]  /*b8a30*/  ISETP.LT.AND P3, PT, R2, UR56, !P0 ;  /* 0x0000003802007c0c */ /* 0x002fe4000c761270 */
[----:B0-----:R-:W-:Y:S02]  /*b8a40*/  ISETP.LT.AND P2, PT, R3, UR71, !P0 ;  /* 0x0000004703007c0c */ /* 0x001fe4000c741270 */
[----:B------:R-:W-:-:S02]  /*b8a50*/  LOP3.LUT R10, R10, 0xfffdffff, RZ, 0xc0, !PT ;  /* 0xfffdffff0a0a7812 */ /* 0x000fc400078ec0ff */
[----:B--2---:R-:W-:Y:S01]  /*b8a60*/  ISETP.LT.AND P1, PT, R4, UR72, !P0 ;  /* 0x0000004804007c0c */ /* 0x004fe2000c721270 */
[----:B------:R-:W-:Y:S01]  /*b8a70*/  VIADD R19, R9, 0x43 ;  /* 0x0000004309137836 */ /* 0x000fe20000000000 */
[----:B------:R-:W0:Y:S05]  /*b8a80*/  LDCU UR71, c[0x0][0x398] ;  /* 0x00007300ff4777ac */ /* 0x000e2a0008000800 */
[----:B------:R-:W-:Y:S01]  /*b8a90*/  @P3 LOP3.LUT R10, R10, 0x20000, RZ, 0xfc, !PT ;  /* 0x000200000a0a3812 */ /* 0x000fe200078efcff */
[----:B------:R-:W1:Y:S03]  /*b8aa0*/  LDCU UR72, c[0x0][0x398] ;  /* 0x00007300ff4877ac */ /* 0x000e660008000800 */
[----:B------:R-:W-:-:S02]  /*b8ab0*/  LOP3.LUT R10, R10, 0xfffeffff, RZ, 0xc0, !PT ;  /* 0xfffeffff0a0a7812 */ /* 0x000fc400078ec0ff */
[----:B------:R-:W-:Y:S01]  /*b8ac0*/  ISETP.LT.AND P0, PT, R5, UR14, !P0 ;  /* 0x0000000e05007c0c */ /* 0x000fe2000c701270 */
[----:B------:R-:W2:Y:S01]  /*b8ad0*/  LDCU UR14, c[0x0][0x398] ;  /* 0x00007300ff0e77ac */ /* 0x000ea20008000800 */
[----:B------:R-:W-:-:S04]  /*b8ae0*/  @P2 LOP3.LUT R10, R10, 0x10000, RZ, 0xfc, !PT ;  /* 0x000100000a0a2812 */ /* 0x000fc800078efcff */
[----:B------:R-:W-:-:S04]  /*b8af0*/  LOP3.LUT R10, R10, 0xffff7fff, RZ, 0xc0, !PT ;  /* 0xffff7fff0a0a7812 */ /* 0x000fc800078ec0ff */
[----:B------:R-:W-:-:S04]  /*b8b00*/  @P1 LOP3.LUT R10, R10, 0x8000, RZ, 0xfc, !PT ;  /* 0x000080000a0a1812 */ /* 0x000fc800078efcff */
[----:B------:R-:W-:-:S04]  /*b8b10*/  LOP3.LUT R10, R10, 0xffffbfff, RZ, 0xc0, !PT ;  /* 0xffffbfff0a0a7812 */ /* 0x000fc800078ec0ff */
[----:B------:R-:W-:Y:S02]  /*b8b20*/  @P0 LOP3.LUT R10, R10, 0x4000, RZ, 0xfc, !PT ;  /* 0x000040000a0a0812 */ /* 0x000fe400078efcff */
[----:B------:R-:W-:Y:S02]  /*b8b30*/  ISETP.GE.AND P0, PT, R19, UR13, PT ;  /* 0x0000000d13007c0c */ /* 0x000fe4000bf06270 */
[----:B------:R-:W-:Y:S02]  /*b8b40*/  LOP3.LUT R10, R10, 0xffffdfff, RZ, 0xc0, !PT ;  /* 0xffffdfff0a0a7812 */ /* 0x000fe400078ec0ff */
[----:B---3--:R-:W-:Y:S02]  /*b8b50*/  ISETP.LT.AND P3, PT, R2, UR48, !P0 ;  /* 0x0000003002007c0c */ /* 0x008fe4000c761270 */
[----:B------:R-:W-:Y:S02]  /*b8b60*/  ISETP.LT.AND P2, PT, R3, UR75, !P0 ;  /* 0x0000004b03007c0c */ /* 0x000fe4000c741270 */
[----:B------:R-:W-:-:S02]  /*b8b70*/  ISETP.LT.AND P1, PT, R4, UR74, !P0 ;  /* 0x0000004a04007c0c */ /* 0x000fc4000c721270 */
[----:B------:R-:W-:Y:S01]  /*b8b80*/  ISETP.LT.AND P0, PT, R5, UR7, !P0 ;  /* 0x0000000705007c0c */ /* 0x000fe2000c701270 */
[----:B------:R-:W3:Y:S01]  /*b8b90*/  LDCU.64 UR6, c[0x0][0x398] ;  /* 0x00007300ff0677ac */ /* 0x000ee20008000a00 */
[----:B------:R-:W-:Y:S01]  /*b8ba0*/  VIADD R19, R9, 0x42 ;  /* 0x0000004209137836 */ /* 0x000fe20000000000 */
[----:B------:R-:W0:Y:S01]  /*b8bb0*/  LDCU.64 UR12, c[0x0][0x398] ;  /* 0x00007300ff0c77ac */ /* 0x000e220008000a00 */
        /* <DEDUP_REMOVED lines=10> */
[----:B------:R-:W0:Y:S03]  /*b8c60*/  LDCU.64 UR8, c[0x0][0x398] ;  /* 0x00007300ff0877ac */ /* 0x000e260008000a00 */
[----:B---3--:R-:W-:Y:S02]  /*b8c70*/  ISETP.LT.AND P3, PT, R2, UR6, !P0 ;  /* 0x0000000602007c0c */ /* 0x008fe4000c761270 */
[----:B------:R-:W-:Y:S02]  /*b8c80*/  ISETP.LT.AND P2, PT, R3, UR73, !P0 ;  /* 0x0000004903007c0c */ /* 0x000fe4000c741270 */
[----:B------:R-:W-:-:S02]  /*b8c90*/  LOP3.LUT R10, R10, 0xfffffdff, RZ, 0xc0, !PT ;  /* 0xfffffdff0a0a7812 */ /* 0x000fc400078ec0ff */
[----:B------:R-:W-:Y:S01]  /*b8ca0*/  ISETP.LT.AND P1, PT, R4, UR60, !P0 ;  /* 0x0000003c04007c0c */ /* 0x000fe2000c721270 */
[----:B------:R-:W-:Y:S01]  /*b8cb0*/  VIADD R19, R9, 0x41 ;  /* 0x0000004109137836 */ /* 0x000fe20000000000 */
[----:B------:R-:W3:Y:S05]  /*b8cc0*/  LDCU UR73, c[0x0][0x398] ;  /* 0x00007300ff4977ac */ /* 0x000eea0008000800 */
        /* <DEDUP_REMOVED lines=16> */
[----:B------:R-:W0:Y:S07]  /*b8dd0*/  LDCU.64 UR56, c[0x0][0x398] ;  /* 0x00007300ff3877ac */ /* 0x000e2e0008000a00 */
        /* <DEDUP_REMOVED lines=15> */
[----:B------:R-:W-:-:S02]  /*b8ed0*/  ISETP.LT.AND P2, PT, R3, UR16, !P0 ;  /* 0x0000001003007c0c */ /* 0x000fc4000c741270 */
[----:B------:R-:W-:Y:S01]  /*b8ee0*/  ISETP.LT.AND P0, PT, R5, UR22, !P0 ;  /* 0x0000001605007c0c */ /* 0x000fe2000c701270 */
[----:B------:R-:W-:Y:S01]  /*b8ef0*/  VIADD R19, R9, 0x3f ;  /* 0x0000003f09137836 */ /* 0x000fe20000000000 */
[----:B------:R-:W-:Y:S01]  /*b8f00*/  LOP3.LUT R10, R10, 0xfffffffd, RZ, 0xc0, !PT ;  /* 0xfffffffd0a0a7812 */ /* 0x000fe200078ec0ff */
[----:B------:R-:W0:Y:S01]  /*b8f10*/  LDCU UR16, c[0x0][0x398] ;  /* 0x00007300ff1077ac */ /* 0x000e220008000800 */
[----:B------:R-:W1:Y:S01]  /*b8f20*/  LDCU UR19, c[0x0][0x398] ;  /* 0x00007300ff1377ac */ /* 0x000e620008000800 */
[----:B------:R-:W1:Y:S02]  /*b8f30*/  LDCU UR22, c[0x0][0x398] ;  /* 0x00007300ff1677ac */ /* 0x000e640008000800 */
[----:B------:R-:W-:-:S04]  /*b8f40*/  @P1 LOP3.LUT R11, R11, 0x80000000, RZ, 0xfc, !PT ;  /* 0x800000000b0b1812 */ /* 0x000fc800078efcff */
[----:B------:R-:W-:-:S04]  /*b8f50*/  LOP3.LUT R11, R11, 0xbfffffff, RZ, 0xc0, !PT ;  /* 0xbfffffff0b0b7812 */ /* 0x000fc800078ec0ff */
[----:B------:R-:W-:Y:S02]  /*b8f60*/  @P0 LOP3.LUT R11, R11, 0x40000000, RZ, 0xfc, !PT ;  /* 0x400000000b0b0812 */ /* 0x000fe400078efcff */
[----:B------:R-:W-:Y:S02]  /*b8f70*/  ISETP.GE.AND P0, PT, R19, UR7, PT ;  /* 0x0000000713007c0c */ /* 0x000fe4000bf06270 */
[----:B------:R-:W-:Y:S01]  /*b8f80*/  @P3 LOP3.LUT R10, R10, 0x2, RZ, 0xfc, !PT ;  /* 0x000000020a0a3812 */ /* 0x000fe200078efcff */
[----:B------:R-:W1:Y:S01]  /*b8f90*/  LDCU.64 UR6, c[0x0][0x398] ;  /* 0x00007300ff0677ac */ /* 0x000e620008000a00 */
        /* <DEDUP_REMOVED lines=8> */
[----:B------:R-:W1:Y:S01]  /*b9020*/  LDCU UR24, c[0x0][0x398] ;  /* 0x00007300ff1877ac */ /* 0x000e620008000800 */
[----:B------:R-:W1:Y:S01]  /*b9030*/  LDCU UR26, c[0x0][0x398] ;  /* 0x00007300ff1a77ac */ /* 0x000e620008000800 */
[----:B------:R-:W-:Y:S02]  /*b9040*/  LOP3.LUT R11, R11, 0xefffffff, RZ, 0xc0, !PT ;  /* 0xefffffff0b0b7812 */ /* 0x000fe400078ec0ff */
[----:B------:R-:W-:Y:S01]  /*b9050*/  ISETP.LT.AND P0, PT, R5, UR11, !P0 ;  /* 0x0000000b05007c0c */ /* 0x000fe2000c701270 */
[----:B------:R-:W1:Y:S01]  /*b9060*/  LDCU UR11, c[0x0][0x398] ;  /* 0x00007300ff0b77ac */ /* 0x000e620008000800 */
[----:B------:R-:W-:-:S04]  /*b9070*/  @P2 LOP3.LUT R11, R11, 0x10000000, RZ, 0xfc, !PT ;  /* 0x100000000b0b2812 */ /* 0x000fc800078efcff */
[----:B------:R-:W-:-:S04]  /*b9080*/  LOP3.LUT R11, R11, 0xf7ffffff, RZ, 0xc0, !PT ;  /* 0xf7ffffff0b0b7812 */ /* 0x000fc800078ec0ff */
[----:B------:R-:W-:Y:S01]  /*b9090*/  @P1 LOP3.LUT R11, R11, 0x8000000, RZ, 0xfc, !PT ;  /* 0x080000000b0b1812 */ /* 0x000fe200078efcff */
[----:B0-----:R-:W-:-:S03]  /*b90a0*/  VIADD R10, R9, 0x3e ;  /* 0x0000003e090a7836 */ /* 0x001fc60000000000 */
        /* <DEDUP_REMOVED lines=9> */
[----:B------:R-:W1:Y:S01]  /*b9140*/  LDCU UR30, c[0x0][0x398] ;  /* 0x00007300ff1e77ac */ /* 0x000e620008000800 */
[----:B------:R-:W0:Y:S04]  /*b9150*/  LDCU UR6, c[0x0][0x398] ;  /* 0x00007300ff0677ac */ /* 0x000e280008000800 */
        /* <DEDUP_REMOVED lines=56> */
[----:B------:R-:W0:Y:S01]  /*b94e0*/  LDCU UR47, c[0x0][0x398] ;  /* 0x00007300ff2f77ac */ /* 0x000e220008000800 */
[----:B------:R-:W-:Y:S01]  /*b94f0*/  LOP3.LUT R14, R14, 0x7fffffff, RZ, 0xc0, !PT ;  /* 0x7fffffff0e0e7812 */ /* 0x000fe200078ec0ff */
[----:B------:R-:W0:Y:S01]  /*b9500*/  LDCU UR45, c[0x0][0x398] ;  /* 0x00007300ff2d77ac */ /* 0x000e220008000800 */
        /* <DEDUP_REMOVED lines=33> */
[----:B------:R-:W0:Y:S03]  /*b9720*/  LDCU UR76, c[0x0][0x398] ;  /* 0x00007300ff4c77ac */ /* 0x000e260008000800 */
[----:B------:R-:W-:-:S02]  /*b9730*/  LOP3.LUT R11, R11, 0xffffffef, RZ, 0xc0, !PT ;  /* 0xffffffef0b0b7812 */ /* 0x000fc400078ec0ff */
[----:B------:R-:W-:Y:S01]  /*b9740*/  ISETP.LT.AND P0, PT, R5, UR64, !P0 ;  /* 0x0000004005007c0c */ /* 0x000fe2000c701270 */
[----:B------:R-:W0:Y:S01]  /*b9750*/  LDCU.64 UR64, c[0x0][0x398] ;  /* 0x00007300ff4077ac */ /* 0x000e220008000a00 */
        /* <DEDUP_REMOVED lines=8> */
[----:B0-----:R-:W-:Y:S02]  /*b97e0*/  ISETP.LT.AND P3, PT, R2, UR64, !P0 ;  /* 0x0000004002007c0c */ /* 0x001fe4000c761270 */
[----:B------:R-:W-:-:S02]  /*b97f0*/  ISETP.LT.AND P2, PT, R3, UR32, !P0 ;  /* 0x0000002003007c0c */ /* 0x000fc4000c741270 */
[----:B------:R-:W-:Y:S01]  /*b9800*/  ISETP.LT.AND P0, PT, R5, UR30, !P0 ;  /* 0x0000001e05007c0c */ /* 0x000fe2000c701270 */
[----:B------:R-:W-:Y:S01]  /*b9810*/  VIADD R10, R9, 0x37 ;  /* 0x00000037090a7836 */ /* 0x000fe20000000000 */
[----:B------:R-:W-:Y:S01]  /*b9820*/  LOP3.LUT R11, R11, 0xfffffffd, RZ, 0xc0, !PT ;  /* 0xfffffffd0b0b7812 */ /* 0x000fe200078ec0ff */
[----:B------:R-:W0:Y:S01]  /*b9830*/  LDCU UR30, c[0x0][0x398] ;  /* 0x00007300ff1e77ac */ /* 0x000e220008000800 */
[----:B------:R-:W0:Y:S01]  /*b9840*/  LDCU UR32, c[0x0][0x398] ;  /* 0x00007300ff2077ac */ /* 0x000e220008000800 */
[----:B------:R-:W0:Y:S02]  /*b9850*/  LDCU UR34, c[0x0][0x398] ;  /* 0x00007300ff2277ac */ /* 0x000e240008000800 */
[----:B------:R-:W-:-:S04]  /*b9860*/  @P1 LOP3.LUT R12, R12, 0x80000000, RZ, 0xfc, !PT ;  /* 0x800000000c0c1812 */ /* 0x000fc800078efcff */
[----:B------:R-:W-:-:S04]  /*b9870*/  LOP3.LUT R12, R12, 0xbfffffff, RZ, 0xc0, !PT ;  /* 0xbfffffff0c0c7812 */ /* 0x000fc800078ec0ff */
[----:B------:R-:W-:Y:S02]  /*b9880*/  @P0 LOP3.LUT R12, R12, 0x40000000, RZ, 0xfc, !PT ;  /* 0x400000000c0c0812 */ /* 0x000fe400078efcff */
[----:B------:R-:W-:Y:S02]  /*b9890*/  ISETP.GE.AND P0, PT, R10, UR57, PT ;  /* 0x000000390a007c0c */ /* 0x000fe4000bf06270 */
[----:B------:R-:W-:Y:S01]  /*b98a0*/  @P3 LOP3.LUT R11, R11, 0x2, RZ, 0xfc, !PT ;  /* 0x000000020b0b3812 */ /* 0x000fe200078efcff */
[----:B------:R-:W0:Y:S01]  /*b98b0*/  LDCU.64 UR56, c[0x0][0x398] ;  /* 0x00007300ff3877ac */ /* 0x000e220008000a00 */
[----:B-1----:R-:W-:Y:S02]  /*b98c0*/  ISETP.LT.AND P3, PT, R2, UR48, !P0 ;  /* 0x0000003002007c0c */ /* 0x002fe4000c761270 */
[----:B------:R-:W-:Y:S02]  /*b98d0*/  LOP3.LUT R11, R11, 0xfffffffe, RZ, 0xc0, !PT ;  /* 0xfffffffe0b0b7812 */ /* 0x000fe400078ec0ff */
[----:B------:R-:W-:-:S02]  /*b98e0*/  LOP3.LUT R12, R12, 0xdfffffff, RZ, 0xc0, !PT ;  /* 0xdfffffff0c0c7812 */ /* 0x000fc400078ec0ff */
[----:B------:R-:W-:Y:S02]  /*b98f0*/  @P2 LOP3.LUT R11, R11, 0x1, RZ, 0xfc, !PT ;  /* 0x000000010b0b2812 */ /* 0x000fe400078efcff */
[----:B------:R-:W-:Y:S02]  /*b9900*/  ISETP.LT.AND P2, PT, R3, UR40, !P0 ;  /* 0x0000002803007c0c */ /* 0x000fe4000c741270 */
[----:B------:R-:W-:-:S03]  /*b9910*/  ISETP.LT.AND P1, PT, R4, UR38, !P0 ;  /* 0x0000002604007c0c */ /* 0x000fc6000c721270 */
[----:B------:R-:W-:Y:S01]  /*b9920*/  @P3 LOP3.LUT R12, R12, 0x20000000, RZ, 0xfc, !PT ;  /* 0x200000000c0c3812 */ /* 0x000fe200078efcff */
[----:B------:R-:W-:Y:S01]  /*b9930*/  VIADD R10, R9, 0x36 ;  /* 0x00000036090a7836 */ /* 0x000fe20000000000 */
[----:B------:R-:W1:Y:S01]  /*b9940*/  LDCU UR38, c[0x0][0x398] ;  /* 0x00007300ff2677ac */ /* 0x000e620008000800 */
[----:B------:R-:W0:Y:S01]  /*b9950*/  LDCU UR40, c[0x0][0x398] ;  /* 0x00007300ff2877ac */ /* 0x000e220008000800 */
[----:B------:R-:W-:Y:S02]  /*b9960*/  LOP3.LUT R12, R12, 0xefffffff, RZ, 0xc0, !PT ;  /* 0xefffffff0c0c7812 */ /* 0x000fe400078ec0ff */
        /* <DEDUP_REMOVED lines=31> */
[----:B------:R-:W0:Y:S06]  /*b9b60*/  LDCU UR54, c[0x0][0x398] ;  /* 0x00007300ff3677ac */ /* 0x000e2c0008000800 */
[----:B------:R-:W-:Y:S01]  /*b9b70*/  @P3 LOP3.LUT R12, R12, 0x200000, RZ, 0xfc, !PT ;  /* 0x002000000c0c3812 */ /* 0x000fe200078efcff */
[----:B------:R-:W-:Y:S01]  /*b9b80*/  VIADD R10, R9, 0x34 ;  /* 0x00000034090a7836 */ /* 0x000fe20000000000 */
        /* <DEDUP_REMOVED lines=12> */
[----:B0-----:R-:W-:Y:S02]  /*b9c50*/  ISETP.LT.AND P2, PT, R3, UR54, !P0 ;  /* 0x0000003603007c0c */ /* 0x001fe4000c741270 */
[----:B------:R-:W-:-:S02]  /*b9c60*/  LOP3.LUT R12, R12, 0xfffdffff, RZ, 0xc0, !PT ;  /* 0xfffdffff0c0c7812 */ /* 0x000fc400078ec0ff */
[----:B------:R-:W-:Y:S01]  /*b9c70*/  ISETP.LT.AND P1, PT, R4, UR51, !P0 ;  /* 0x0000003304007c0c */ /* 0x000fe2000c721270 */
[----:B------:R-:W-:Y:S01]  /*b9c80*/  VIADD R10, R9, 0x33 ;  /* 0x00000033090a7836 */ /* 0x000fe20000000000 */
[----:B------:R-:W-:Y:S01]  /*b9c90*/  LOP3.LUT R15, R15, 0x7fffffff, RZ, 0xc0, !PT ;  /* 0x7fffffff0f0f7812 */ /* 0x000fe200078ec0ff */
[----:B------:R-:W0:Y:S04]  /*b9ca0*/  LDCU UR54, c[0x0][0x398] ;  /* 0x00007300ff3677ac */ /* 0x000e280008000800 */
[----:B------:R-:W-:Y:S01]  /*b9cb0*/  @P3 LOP3.LUT R12, R12, 0x20000, RZ, 0xfc, !PT ;  /* 0x000200000c0c3812 */ /* 0x000fe200078efcff */
[----:B------:R-:W1:Y:S03]  /*b9cc0*/  LDCU UR51, c[0x0][0x398] ;  /* 0x00007300ff3377ac */ /* 0x000e660008000800 */
        /* <DEDUP_REMOVED lines=10> */
[----:B--2---:R-:W-:Y:S02]  /*b9d70*/  ISETP.LT.AND P3, PT, R2, UR48, !P0 ;  /* 0x0000003002007c0c */ /* 0x004fe4000c761270 */
[----:B-1----:R-:W-:Y:S02]  /*b9d80*/  ISETP.LT.AND P2, PT, R3, UR51, !P0 ;  /* 0x0000003303007c0c */ /* 0x002fe4000c741270 */
[----:B------:R-:W-:-:S02]  /*b9d90*/  LOP3.LUT R12, R12, 0xffffdfff, RZ, 0xc0, !PT ;  /* 0xffffdfff0c0c7812 */ /* 0x000fc400078ec0ff */
[----:B0-----:R-:W-:Y:S01]  /*b9da0*/  ISETP.LT.AND P1, PT, R4, UR47, !P0 ;  /* 0x0000002f04007c0c */ /* 0x001fe2000c721270 */
        /* <DEDUP_REMOVED lines=15> */
[----:B-1----:R-:W-:Y:S02]  /*b9ea0*/  ISETP.LT.AND P2, PT, R3, UR47, !P0 ;  /* 0x0000002f03007c0c */ /* 0x002fe4000c741270 */
[----:B------:R-:W-:-:S02]  /*b9eb0*/  LOP3.LUT R12, R12, 0xfffffdff, RZ, 0xc0, !PT ;  /* 0xfffffdff0c0c7812 */ /* 0x000fc400078ec0ff */
[----:B------:R-:W-:Y:S01]  /*b9ec0*/  ISETP.LT.AND P1, PT, R4, UR77, !P0 ;  /* 0x0000004d04007c0c */ /* 0x000fe2000c721270 */
[----:B------:R-:W-:Y:S01]  /*b9ed0*/  VIADD R10, R9, 0x31 ;  /* 0x00000031090a7836 */ /* 0x000fe20000000000 */
[----:B------:R-:W1:Y:S05]  /*b9ee0*/  LDCU UR47, c[0x0][0x398] ;  /* 0x00007300ff2f77ac */ /* 0x000e6a0008000800 */
[----:B------:R-:W-:Y:S01]  /*b9ef0*/  @P3 LOP3.LUT R12, R12, 0x200, RZ, 0xfc, !PT ;  /* 0x000002000c0c3812 */ /* 0x000fe200078efcff */
[----:B------:R-:W3:Y:S03]  /*b9f00*/  LDCU UR77, c[0x0][0x398] ;  /* 0x00007300ff4d77ac */ /* 0x000ee60008000800 */
        /* <DEDUP_REMOVED lines=50> */
[----:B------:R-:W-:Y:S01]  /*ba230*/  VIADD R10, R9, 0x2e ;  /* 0x0000002e090a7836 */ /* 0x000fe20000000000 */
[----:B------:R-:W0:Y:S01]  /*ba240*/  LDCU UR68, c[0x0][0x398] ;  /* 0x00007300ff4477ac */ /* 0x000e220008000800 */
        /* <DEDUP_REMOVED lines=67> */
[----:B------:R-:W1:Y:S07]  /*ba680*/  LDCU.64 UR56, c[0x0][0x398] ;  /* 0x00007300ff3877ac */ /* 0x000e6e0008000a00 */
[----:B------:R-:W-:Y:S01]  /*ba690*/  @P3 LOP3.LUT R13, R13, 0x2000, RZ, 0xfc, !PT ;  /* 0x000020000d0d3812 */ /* 0x000fe200078efcff */
[----:B------:R-:W0:Y:S01]  /*ba6a0*/  LDCU.64 UR10, c[0x0][0x398] ;  /* 0x00007300ff0a77ac */ /* 0x000e220008000a00 */
        /* <DEDUP_REMOVED lines=16> */
[----:B------:R-:W0:Y:S06]  /*ba7b0*/  LDCU UR10, c[0x0][0x398] ;  /* 0x00007300ff0a77ac */ /* 0x000e2c0008000800 */
[----:B------:R-:W-:Y:S01]  /*ba7c0*/  @P3 LOP3.LUT R13, R13, 0x200, RZ, 0xfc, !PT ;  /* 0x000002000d0d3812 */ /* 0x000fe200078efcff */
[----:B------:R-:W0:Y:S01]  /*ba7d0*/  LDCU.64 UR6, c[0x0][0x398] ;  /* 0x00007300ff0677ac */ /* 0x000e220008000a00 */
        /* <DEDUP_REMOVED lines=38> */
[----:B------:R-:W0:Y:S01]  /*baa40*/  LDCU UR56, c[0x0][0x398] ;  /* 0x00007300ff3877ac */ /* 0x000e220008000800 */
[----:B------:R-:W0:Y:S01]  /*baa50*/  LDCU UR13, c[0x0][0x398] ;  /* 0x00007300ff0d77ac */ /* 0x000e220008000800 */
[----:B------:R-:W1:Y:S01]  /*baa60*/  LDCU UR28, c[0x0][0x398] ;  /* 0x00007300ff1c77ac */ /* 0x000e620008000800 */
[----:B------:R-:W-:-:S04]  /*baa70*/  @P1 LOP3.LUT R14, R14, 0x80000000, RZ, 0xfc, !PT ;  /* 0x800000000e0e1812 */ /* 0x000fc800078efcff */
[----:B------:R-:W-:-:S04]  /*baa80*/  LOP3.LUT R14, R14, 0xbfffffff, RZ, 0xc0, !PT ;  /* 0xbfffffff0e0e7812 */ /* 0x000fc800078ec0ff */
[----:B------:R-:W-:Y:S02]  /*baa90*/  @P0 LOP3.LUT R14, R14, 0x40000000, RZ, 0xfc, !PT ;  /* 0x400000000e0e0812 */ /* 0x000fe400078efcff */
[----:B------:R-:W-:Y:S02]  /*baaa0*/  ISETP.GE.AND P0, PT, R10, UR11, PT ;  /* 0x0000000b0a007c0c */ /* 0x000fe4000bf06270 */
[----:B------:R-:W-:Y:S02]  /*baab0*/  @P3 LOP3.LUT R13, R13, 0x2, RZ, 0xfc, !PT ;  /* 0x000000020d0d3812 */ /* 0x000fe400078efcff */
[----:B------:R-:W-:Y:S02]  /*baac0*/  LOP3.LUT R14, R14, 0xdfffffff, RZ, 0xc0, !PT ;  /* 0xdfffffff0e0e7812 */ /* 0x000fe400078ec0ff */
[----:B0-----:R-:W-:Y:S02]  /*baad0*/  ISETP.LT.AND P3, PT, R2, UR48, !P0 ;  /* 0x0000003002007c0c */ /* 0x001fe4000c761270 */
[----:B------:R-:W-:-:S02]  /*baae0*/  LOP3.LUT R13, R13, 0xfffffffe, RZ, 0xc0, !PT ;  /* 0xfffffffe0d0d7812 */ /* 0x000fc400078ec0ff */
[----:B------:R-:W-:Y:S01]  /*baaf0*/  ISETP.LT.AND P1, PT, R4, UR34, !P0 ;  /* 0x0000002204007c0c */ /* 0x000fe2000c721270 */
[----:B------:R-:W-:Y:S01]  /*bab00*/  VIADD R10, R9, 0x26 ;  /* 0x00000026090a7836 */ /* 0x000fe20000000000 */
[----:B------:R-:W0:Y:S01]  /*bab10*/  LDCU UR48, c[0x0][0x398] ;  /* 0x00007300ff3077ac */ /* 0x000e220008000800 */
[----:B------:R-:W-:Y:S02]  /*bab20*/  @P2 LOP3.LUT R13, R13, 0x1, RZ, 0xfc, !PT ;  /* 0x000000010d0d2812 */ /* 0x000fe400078efcff */
[----:B------:R-:W-:Y:S01]  /*bab30*/  ISETP.LT.AND P2, PT, R3, UR32, !P0 ;  /* 0x0000002003007c0c */ /* 0x000fe2000c741270 */
[----:B------:R-:W0:Y:S03]  /*bab40*/  LDCU UR11, c[0x0][0x398] ;  /* 0x00007300ff0b77ac */ /* 0x000e260008000800 */
[----:B------:R-:W-:Y:S01]  /*bab50*/  @P3 LOP3.LUT R14, R14, 0x20000000, RZ, 0xfc, !PT ;  /* 0x200000000e0e3812 */ /* 0x000fe200078efcff */
[----:B------:R-:W0:Y:S01]  /*bab60*/  LDCU UR34, c[0x0][0x398] ;  /* 0x00007300ff2277ac */ /* 0x000e220008000800 */
[----:B------:R-:W0:Y:S02]  /*bab70*/  LDCU UR32, c[0x0][0x398] ;  /* 0x00007300ff2077ac */ /* 0x000e240008000800 */
[----:B------:R-:W-:-:S02]  /*bab80*/  LOP3.LUT R14, R14, 0xefffffff, RZ, 0xc0, !PT ;  /* 0xefffffff0e0e7812 */ /* 0x000fc400078ec0ff */
        /* <DEDUP_REMOVED lines=26> */
[----:B------:R-:W-:-:S04]  /*bad30*/  ISETP.GE.AND P0, PT, R10, UR57, PT ;  /* 0x000000390a007c0c */ /* 0x000fc8000bf06270 */
[----:B------:R-:W-:Y:S02]  /*bad40*/  ISETP.LT.AND P3, PT, R2, UR64, !P0 ;  /* 0x0000004002007c0c */ /* 0x000fe4000c761270 */
[----:B0-----:R-:W-:Y:S02]  /*bad50*/  ISETP.LT.AND P2, PT, R3, UR48, !P0 ;  /* 0x0000003003007c0c */ /* 0x001fe4000c741270 */
[----:B------:R-:W-:Y:S02]  /*bad60*/  LOP3.LUT R14, R14, 0xffdfffff, RZ, 0xc0, !PT ;  /* 0xffdfffff0e0e7812 */ /* 0x000fe400078ec0ff */
[----:B-1----:R-:W-:Y:S01]  /*bad70*/  ISETP.LT.AND P1, PT, R4, UR30, !P0 ;  /* 0x0000001e04007c0c */ /* 0x002fe2000c721270 */
[----:B------:R-:W-:Y:S01]  /*bad80*/  VIADD R10, R9, 0x24 ;  /* 0x00000024090a7836 */ /* 0x000fe20000000000 */
[----:B------:R-:W0:Y:S05]  /*bad90*/  LDCU UR48, c[0x0][0x398] ;  /* 0x00007300ff3077ac */ /* 0x000e2a0008000800 */
[----:B------:R-:W-:Y:S01]  /*bada0*/  @P3 LOP3.LUT R14, R14, 0x200000, RZ, 0xfc, !PT ;  /* 0x002000000e0e3812 */ /* 0x000fe200078efcff */
[----:B------:R-:W1:Y:S03]  /*badb0*/  LDCU UR30, c[0x0][0x398] ;  /* 0x00007300ff1e77ac */ /* 0x000e660008000800 */
        /* <DEDUP_REMOVED lines=8> */
[----:B------:R-:W-:-:S04]  /*bae40*/  ISETP.GE.AND P0, PT, R10, UR49, PT ;  /* 0x000000310a007c0c */ /* 0x000fc8000bf06270 */
[----:B0-----:R-:W-:Y:S02]  /*bae50*/  ISETP.LT.AND P3, PT, R2, UR56, !P0 ;  /* 0x0000003802007c0c */ /* 0x001fe4000c761270 */
[----:B------:R-:W-:Y:S02]  /*bae60*/  ISETP.LT.AND P2, PT, R3, UR62, !P0 ;  /* 0x0000003e03007c0c */ /* 0x000fe4000c741270 */
[----:B------:R-:W-:Y:S02]  /*bae70*/  LOP3.LUT R14, R14, 0xfffdffff, RZ, 0xc0, !PT ;  /* 0xfffdffff0e0e7812 */ /* 0x000fe400078ec0ff */
        /* <DEDUP_REMOVED lines=19> */
[----:B------:R-:W0:Y:S01]  /*bafb0*/  LDCU UR40, c[0x0][0x398] ;  /* 0x00007300ff2877ac */ /* 0x000e220008000800 */
[----:B------:R-:W-:Y:S01]  /*bafc0*/  VIADD R10, R9, 0x22 ;  /* 0x00000022090a7836 */ /* 0x000fe20000000000 */
        /* <DEDUP_REMOVED lines=30> */
[----:B-1----:R-:W-:Y:S02]  /*bb1b0*/  ISETP.LT.AND P3, PT, R2, UR64, !P0 ;  /* 0x0000004002007c0c */ /* 0x002fe4000c761270 */
[----:B------:R-:W-:Y:S02]  /*bb1c0*/  ISETP.LT.AND P2, PT, R3, UR56, !P0 ;  /* 0x0000003803007c0c */ /* 0x000fe4000c741270 */
[----:B------:R-:W-:Y:S02]  /*bb1d0*/  LOP3.LUT R14, R14, 0xffffffdf, RZ, 0xc0, !PT ;  /* 0xffffffdf0e0e7812 */ /* 0x000fe400078ec0ff */
[----:B0-----:R-:W-:Y:S01]  /*bb1e0*/  ISETP.LT.AND P1, PT, R4, UR45, !P0 ;  /* 0x0000002d04007c0c */ /* 0x001fe2000c721270 */
[----:B------:R-:W0:Y:S06]  /*bb1f0*/  LDCU.64 UR56, c[0x0][0x398] ;  /* 0x00007300ff3877ac */ /* 0x000e2c0008000a00 */
[----:B------:R-:W-:Y:S01]  /*bb200*/  @P3 LOP3.LUT R14, R14, 0x20, RZ, 0xfc, !PT ;  /* 0x000000200e0e3812 */ /* 0x000fe200078efcff */
[----:B------:R-:W-:Y:S01]  /*bb210*/  VIADD R10, R9, 0x20 ;  /* 0x00000020090a7836 */ /* 0x000fe20000000000 */
[----:B------:R-:W1:Y:S02]  /*bb220*/  LDCU UR45, c[0x0][0x398] ;  /* 0x00007300ff2d77ac */ /* 0x000e640008000800 */
[----:B------:R-:W-:-:S02]  /*bb230*/  LOP3.LUT R14, R14, 0xffffffef, RZ, 0xc0, !PT ;  /* 0xffffffef0e0e7812 */ /* 0x000fc400078ec0ff */
[----:B------:R-:W-:Y:S02]  /*bb240*/  ISETP.LT.AND P0, PT, R5, UR73, !P0 ;  /* 0x0000004905007c0c */ /* 0x000fe4000c701270 */
[----:B------:R-:W-:Y:S02]  /*bb250*/  LOP3.LUT R17, R17, 0x7fffffff, RZ, 0xc0, !PT ;  /* 0x7fffffff11117812 */ /* 0x000fe400078ec0ff */
[----:B------:R-:W-:Y:S02]  /*bb260*/  LOP3.LUT R18, R18, 0x7fffffff, RZ, 0xc0, !PT ;  /* 0x7fffffff12127812 */ /* 0x000fe400078ec0ff */
[----:B------:R-:W-:Y:S01]  /*bb270*/  @P2 LOP3.LUT R14, R14, 0x10, RZ, 0xfc, !PT ;  /* 0x000000100e0e2812 */ /* 0x000fe200078efcff */
[----:B------:R-:W0:Y:S03]  /*bb280*/  LDCU UR73, c[0x0][0x398] ;  /* 0x00007300ff4977ac */ /* 0x000e260008000800 */
[----:B------:R-:W-:-:S04]  /*bb290*/  LOP3.LUT R14, R14, 0xfffffff7, RZ, 0xc0, !PT ;  /* 0xfffffff70e0e7812 */ /* 0x000fc800078ec0ff */
[----:B------:R-:W-:-:S04]  /*bb2a0*/  @P1 LOP3.LUT R14, R14, 0x8, RZ, 0xfc, !PT ;  /* 0x000000080e0e1812 */ /* 0x000fc800078efcff */
[----:B------:R-:W-:-:S04]  /*bb2b0*/  LOP3.LUT R14, R14, 0xfffffffb, RZ, 0xc0, !PT ;  /* 0xfffffffb0e0e7812 */ /* 0x000fc800078ec0ff */
[----:B------:R-:W-:Y:S02]  /*bb2c0*/  @P0 LOP3.LUT R14, R14, 0x4, RZ, 0xfc, !PT ;  /* 0x000000040e0e0812 */ /* 0x000fe400078efcff */
[----:B------:R-:W-:-:S04]  /*bb2d0*/  ISETP.GE.AND P0, PT, R10, UR49, PT ;  /* 0x000000310a007c0c */ /* 0x000fc8000bf06270 */
[----:B---3--:R-:W-:Y:S02]  /*bb2e0*/  ISETP.LT.AND P1, PT, R4, UR77, !P0 ;  /* 0x0000004d04007c0c */ /* 0x008fe4000c721270 */
[----:B0-----:R-:W-:Y:S02]  /*bb2f0*/  ISETP.LT.AND P3, PT, R2, UR56, !P0 ;  /* 0x0000003802007c0c */ /* 0x001fe4000c761270 */
[----:B------:R-:W-:Y:S02]  /*bb300*/  ISETP.LT.AND P2, PT, R3, UR48, !P0 ;  /* 0x0000003003007c0c */ /* 0x000fe4000c741270 */
[----:B------:R-:W-:Y:S01]  /*bb310*/  ISETP.LT.AND P0, PT, R5, UR47, !P0 ;  /* 0x0000002f05007c0c */ /* 0x000fe2000c701270 */
[----:B------:R-:W0:Y:S01]  /*bb320*/  LDCU.64 UR48, c[0x0][0x398] ;  /* 0x00007300ff3077ac */ /* 0x000e220008000a00 */
[----:B------:R-:W-:Y:S01]  /*bb330*/  VIADD R10, R9, 0x1f ;  /* 0x0000001f090a7836 */ /* 0x000fe20000000000 */
[----:B------:R-:W-:Y:S01]  /*bb340*/  LOP3.LUT R14, R14, 0xfffffffd, RZ, 0xc0, !PT ;  /* 0xfffffffd0e0e7812 */ /* 0x000fe200078ec0ff */
[----:B------:R-:W3:Y:S01]  /*bb350*/  LDCU UR77, c[0x0][0x398] ;  /* 0x00007300ff4d77ac */ /* 0x000ee20008000800 */
        /* <DEDUP_REMOVED lines=11> */
[----:B--2---:R-:W-:Y:S02]  /*bb410*/  ISETP.LT.AND P2, PT, R3, UR75, !P0 ;  /* 0x0000004b03007c0c */ /* 0x004fe4000c741270 */
[----:B------:R-:W-:-:S03]  /*bb420*/  ISETP.LT.AND P1, PT, R4, UR74, !P0 ;  /* 0x0000004a04007c0c */ /* 0x000fc6000c721270 */
[----:B------:R-:W-:Y:S01]  /*bb430*/  @P3 LOP3.LUT R15, R15, 0x20000000, RZ, 0xfc, !PT ;  /* 0x200000000f0f3812 */ /* 0x000fe200078efcff */
[----:B------:R-:W-:Y:S01]  /*bb440*/  VIADD R10, R9, 0x1e ;  /* 0x0000001e090a7836 */ /* 0x000fe20000000000 */
[----:B------:R-:W0:Y:S01]  /*bb450*/  LDCU UR74, c[0x0][0x398] ;  /* 0x00007300ff4a77ac */ /* 0x000e220008000800 */
[----:B------:R-:W-:Y:S02]  /*bb460*/  LOP3.LUT R21, R21, 0x7fffffff, RZ, 0xc0, !PT ;  /* 0x7fffffff15157812 */ /* 0x000fe400078ec0ff */
[----:B------:R-:W-:Y:S02]  /*bb470*/  LOP3.LUT R15, R15, 0xefffffff, RZ, 0xc0, !PT ;  /* 0xefffffff0f0f7812 */ /* 0x000fe400078ec0ff */
[----:B------:R-:W-:Y:S01]  /*bb480*/  ISETP.LT.AND P0, PT, R5, UR51, !P0 ;  /* 0x0000003305007c0c */ /* 0x000fe2000c701270 */
[----:B------:R-:W2:Y:S01]  /*bb490*/  LDCU UR51, c[0x0][0x398] ;  /* 0x00007300ff3377ac */ /* 0x000ea20008000800 */
[----:B------:R-:W-:Y:S02]  /*bb4a0*/  LOP3.LUT R22, R22, 0x7fffffff, RZ, 0xc0, !PT ;  /* 0x7fffffff16167812 */ /* 0x000fe400078ec0ff */
[----:B------:R-:W-:Y:S01]  /*bb4b0*/  @P2 LOP3.LUT R15, R15, 0x10000000, RZ, 0xfc, !PT ;  /* 0x100000000f0f2812 */ /* 0x000fe200078efcff */
[----:B------:R-:W0:Y:S03]  /*bb4c0*/  LDCU UR75, c[0x0][0x39c] ;  /* 0x00007380ff4b77ac */ /* 0x000e260008000800 */
        /* <DEDUP_REMOVED lines=85> */
[----:B------:R-:W-:-:S04]  /*bba20*/  @P3 LOP3.LUT R15, R15, 0x200, RZ, 0xfc, !PT ;  /* 0x000002000f0f3812 */ /* 0x000fc800078efcff */
[----:B------:R-:W-:Y:S02]  /*bba30*/  LOP3.LUT R15, R15, 0xfffffeff, RZ, 0xc0, !PT ;  /* 0xfffffeff0f0f7812 */ /* 0x000fe400078ec0ff */
        /* <DEDUP_REMOVED lines=14> */
[----:B------:R-:W0:Y:S05]  /*bbb20*/  LDCU UR64, c[0x0][0x398] ;  /* 0x00007300ff4077ac */ /* 0x000e2a0008000800 */
[----:B------:R-:W-:Y:S01]  /*bbb30*/  @P3 LOP3.LUT R15, R15, 0x20, RZ, 0xfc, !PT ;  /* 0x000000200f0f3812 */ /* 0x000fe200078efcff */
[----:B------:R-:W0:Y:S03]  /*bbb40*/  LDCU.64 UR8, c[0x0][0x398] ;  /* 0x00007300ff0877ac */ /* 0x000e260008000a00 */
        /* <DEDUP_REMOVED lines=11> */
[----:B------:R-:W-:Y:S02]  /*bbc00*/  ISETP.LT.AND P2, PT, R3, UR6, !P0 ;  /* 0x0000000603007c0c */ /* 0x000fe4000c741270 */
[----:B------:R-:W-:Y:S01]  /*bbc10*/  ISETP.LT.AND P0, PT, R5, UR20, !P0 ;  /* 0x0000001405007c0c */ /* 0x000fe2000c701270 */
[----:B------:R-:W-:Y:S01]  /*bbc20*/  VIADD R10, R9, 0x17 ;  /* 0x00000017090a7836 */ /* 0x000fe20000000000 */
[----:B------:R-:W-:Y:S01]  /*bbc30*/  LOP3.LUT R15, R15, 0xfffffffd, RZ, 0xc0, !PT ;  /* 0xfffffffd0f0f7812 */ /* 0x000fe200078ec0ff */
[----:B------:R-:W0:Y:S01]  /*bbc40*/  LDCU UR20, c[0x0][0x398] ;  /* 0x00007300ff1477ac */ /* 0x000e220008000800 */
[----:B------:R-:W0:Y:S03]  /*bbc50*/  LDCU UR16, c[0x0][0x39c] ;  /* 0x00007380ff1077ac */ /* 0x000e260008000800 */
[----:B------:R-:W-:-:S04]  /*bbc60*/  @P1 LOP3.LUT R16, R16, 0x80000000, RZ, 0xfc, !PT ;  /* 0x8000000010101812 */ /* 0x000fc800078efcff */
[----:B------:R-:W-:-:S04]  /*bbc70*/  LOP3.LUT R16, R16, 0xbfffffff, RZ, 0xc0, !PT ;  /* 0xbfffffff10107812 */ /* 0x000fc800078ec0ff */
[----:B------:R-:W-:Y:S02]  /*bbc80*/  @P0 LOP3.LUT R16, R16, 0x40000000, RZ, 0xfc, !PT ;  /* 0x4000000010100812 */ /* 0x000fe400078efcff */
[----:B------:R-:W-:Y:S02]  /*bbc90*/  ISETP.GE.AND P0, PT, R10, UR63, PT ;  /* 0x0000003f0a007c0c */ /* 0x000fe4000bf06270 */
[----:B------:R-:W-:Y:S02]  /*bbca0*/  @P3 LOP3.LUT R15, R15, 0x2, RZ, 0xfc, !PT ;  /* 0x000000020f0f3812 */ /* 0x000fe400078efcff */
[----:B------:R-:W-:Y:S02]  /*bbcb0*/  ISETP.LT.AND P3, PT, R2, UR8, !P0 ;  /* 0x0000000802007c0c */ /* 0x000fe4000c761270 */
[----:B------:R-:W-:Y:S02]  /*bbcc0*/  LOP3.LUT R15, R15, 0xfffffffe, RZ, 0xc0, !PT ;  /* 0xfffffffe0f0f7812 */ /* 0x000fe400078ec0ff */
[----:B------:R-:W-:-:S02]  /*bbcd0*/  LOP3.LUT R16, R16, 0xdfffffff, RZ, 0xc0, !PT ;  /* 0xdfffffff10107812 */ /* 0x000fc400078ec0ff */
[----:B------:R-:W-:Y:S02]  /*bbce0*/  @P2 LOP3.LUT R15, R15, 0x1, RZ, 0xfc, !PT ;  /* 0x000000010f0f2812 */ /* 0x000fe400078efcff */
[----:B------:R-:W-:Y:S02]  /*bbcf0*/  ISETP.LT.AND P2, PT, R3, UR19, !P0 ;  /* 0x0000001303007c0c */ /* 0x000fe4000c741270 */
[----:B------:R-:W-:-:S03]  /*bbd00*/  ISETP.LT.AND P1, PT, R4, UR13, !P0 ;  /* 0x0000000d04007c0c */ /* 0x000fc6000c721270 */
[----:B------:R-:W-:Y:S01]  /*bbd10*/  @P3 LOP3.LUT R16, R16, 0x20000000, RZ, 0xfc, !PT ;  /* 0x2000000010103812 */ /* 0x000fe200078efcff */
[----:B------:R-:W0:Y:S01]  /*bbd20*/  LDCU.64 UR12, c[0x0][0x398] ;  /* 0x00007300ff0c77ac */ /* 0x000e220008000a00 */
[----:B------:R-:W-:Y:S01]  /*bbd30*/  VIADD R10, R9, 0x16 ;  /* 0x00000016090a7836 */ /* 0x000fe20000000000 */
        /* <DEDUP_REMOVED lines=15> */
[----:B----4-:R-:W-:Y:S01]  /*bbe30*/  LOP3.LUT R24, R24, 0x7fffffff, RZ, 0xc0, !PT ;  /* 0x7fffffff18187812 */ /* 0x010fe200078ec0ff */
[----:B------:R-:W0:Y:S04]  /*bbe40*/  LDCU UR22, c[0x0][0x39c] ;  /* 0x00007380ff1677ac */ /* 0x000e280008000800 */
[----:B------:R-:W-:Y:S01]  /*bbe50*/  @P3 LOP3.LUT R16, R16, 0x2000000, RZ, 0xfc, !PT ;  /* 0x0200000010103812 */ /* 0x000fe200078efcff */
[----:B------:R-:W4:Y:S03]  /*bbe60*/  LDCU.64 UR10, c[0x0][0x398] ;  /* 0x00007300ff0a77ac */ /* 0x000f260008000a00 */
        /* <DEDUP_REMOVED lines=49> */
[----:B---3--:R-:W-:Y:S02]  /*bc180*/  ISETP.LT.AND P2, PT, R3, UR77, !P0 ;  /* 0x0000004d03007c0c */ /* 0x008fe4000c741270 */
[----:B------:R-:W-:Y:S01]  /*bc190*/  ISETP.LT.AND P1, PT, R4, UR76, !P0 ;  /* 0x0000004c04007c0c */ /* 0x000fe2000c721270 */
[----:B------:R-:W-:Y:S01]  /*bc1a0*/  VIADD R10, R9, 0x12 ;  /* 0x00000012090a7836 */ /* 0x000fe20000000000 */
[----:B------:R-:W0:Y:S01]  /*bc1b0*/  LDCU.64 UR12, c[0x0][0x398] ;  /* 0x00007300ff0c77ac */ /* 0x000e220008000a00 */
[----:B------:R-:W3:Y:S06]  /*bc1c0*/  LDCU UR8, c[0x0][0x39c] ;  /* 0x00007380ff0877ac */ /* 0x000eec0008000800 */
        /* <DEDUP_REMOVED lines=15> */
[----:B------:R-:W-:Y:S01]  /*bc2c0*/  ISETP.LT.AND P1, PT, R4, UR56, !P0 ;  /* 0x0000003804007c0c */ /* 0x000fe2000c721270 */
[----:B------:R-:W-:Y:S01]  /*bc2d0*/  VIADD R10, R9, 0x11 ;  /* 0x00000011090a7836 */ /* 0x000fe20000000000 */
[----:B------:R-:W4:Y:S01]  /*bc2e0*/  LDCU UR7, c[0x0][0x39c] ;  /* 0x00007380ff0777ac */ /* 0x000f220008000800 */
[----:B------:R-:W0:Y:S06]  /*bc2f0*/  LDCU UR10, c[0x0][0x39c] ;  /* 0x00007380ff0a77ac */ /* 0x000e2c0008000800 */
[----:B------:R-:W-:Y:S01]  /*bc300*/  @P3 LOP3.LUT R16, R16, 0x200, RZ, 0xfc, !PT ;  /* 0x0000020010103812 */ /* 0x000fe200078efcff */
[----:B------:R-:W0:Y:S01]  /*bc310*/  LDCU UR48, c[0x0][0x398] ;  /* 0x00007300ff3077ac */ /* 0x000e220008000800 */
[----:B------:R-:W0:Y:S02]  /*bc320*/  LDCU UR56, c[0x0][0x398] ;  /* 0x00007300ff3877ac */ /* 0x000e240008000800 */
        /* <DEDUP_REMOVED lines=19> */
[----:B------:R-:W0:Y:S02]  /*bc460*/  LDCU.64 UR48, c[0x0][0x398] ;  /* 0x00007300ff3077ac */ /* 0x000e240008000a00 */
        /* <DEDUP_REMOVED lines=10> */
[----:B------:R-:W1:Y:S02]  /*bc510*/  LDCU UR9, c[0x0][0x39c] ;  /* 0x00007380ff0977ac */ /* 0x000e640008000800 */
[----:B0-----:R-:W-:Y:S02]  /*bc520*/  ISETP.LT.AND P1, PT, R4, UR56, !P0 ;  /* 0x0000003804007c0c */ /* 0x001fe4000c721270 */
[----:B------:R-:W-:Y:S02]  /*bc530*/  ISETP.LT.AND P3, PT, R2, UR48, !P0 ;  /* 0x0000003002007c0c */ /* 0x000fe4000c761270 */
[----:B------:R-:W-:-:S02]  /*bc540*/  ISETP.LT.AND P2, PT, R3, UR62, !P0 ;  /* 0x0000003e03007c0c */ /* 0x000fc4000c741270 */
[----:B------:R-:W-:Y:S01]  /*bc550*/  ISETP.LT.AND P0, PT, R5, UR47, !P0 ;  /* 0x0000002f05007c0c */ /* 0x000fe2000c701270 */
[----:B------:R-:W0:Y:S01]  /*bc560*/  LDCU.64 UR56, c[0x0][0x398] ;  /* 0x00007300ff3877ac */ /* 0x000e220008000a00 */
        /* <DEDUP_REMOVED lines=9> */
[----:B0-----:R-:W-:Y:S02]  /*bc600*/  ISETP.LT.AND P3, PT, R2, UR56, !P0 ;  /* 0x0000003802007c0c */ /* 0x001fe4000c761270 */
[----:B------:R-:W-:Y:S01]  /*bc610*/  LOP3.LUT R16, R16, 0xfffffffe, RZ, 0xc0, !PT ;  /* 0xfffffffe10107812 */ /* 0x000fe200078ec0ff */
[----:B------:R-:W-:Y:S01]  /*bc620*/  VIADD R10, R9, 0xe ;  /* 0x0000000e090a7836 */ /* 0x000fe20000000000 */
[----:B------:R-:W0:Y:S02]  /*bc630*/  LDCU UR11, c[0x0][0x39c] ;  /* 0x00007380ff0b77ac */ /* 0x000e240008000800 */
[----:B------:R-:W-:-:S02]  /*bc640*/  @P2 LOP3.LUT R16, R16, 0x1, RZ, 0xfc, !PT ;  /* 0x0000000110102812 */ /* 0x000fc400078efcff */
[----:B------:R-:W-:Y:S02]  /*bc650*/  ISETP.LT.AND P2, PT, R3, UR64, !P0 ;  /* 0x0000004003007c0c */ /* 0x000fe4000c741270 */
[----:B------:R-:W-:-:S03]  /*bc660*/  ISETP.LT.AND P1, PT, R4, UR62, !P0 ;  /* 0x0000003e04007c0c */ /* 0x000fc6000c721270 */
[----:B------:R-:W-:Y:S01]  /*bc670*/  @P3 LOP3.LUT R17, R17, 0x20000000, RZ, 0xfc, !PT ;  /* 0x2000000011113812 */ /* 0x000fe200078efcff */
[----:B------:R-:W0:Y:S01]  /*bc680*/  LDCU.64 UR62, c[0x0][0x398] ;  /* 0x00007300ff3e77ac */ /* 0x000e220008000a00 */
[----:B------:R-:W0:Y:S02]  /*bc690*/  LDCU UR64, c[0x0][0x398] ;  /* 0x00007300ff4077ac */ /* 0x000e240008000800 */
[----:B------:R-:W-:Y:S02]  /*bc6a0*/  LOP3.LUT R17, R17, 0xefffffff, RZ, 0xc0, !PT ;  /* 0xefffffff11117812 */ /* 0x000fe400078ec0ff */
[----:B--2---:R-:W-:Y:S01]  /*bc6b0*/  ISETP.LT.AND P0, PT, R5, UR51, !P0 ;  /* 0x0000003305007c0c */ /* 0x004fe2000c701270 */
        /* <DEDUP_REMOVED lines=14> */
[----:B------:R-:W0:Y:S01]  /*bc7a0*/  LDCU.64 UR64, c[0x0][0x398] ;  /* 0x00007300ff4077ac */ /* 0x000e220008000a00 */
        /* <DEDUP_REMOVED lines=84> */
[----:B0-----:R-:W-:Y:S02]  /*bccf0*/  ISETP.LT.AND P3, PT, R2, UR64, !P0 ;  /* 0x0000004002007c0c */ /* 0x001fe4000c761270 */
[----:B------:R-:W-:Y:S02]  /*bcd00*/  ISETP.LT.AND P2, PT, R3, UR47, !P0 ;  /* 0x0000002f03007c0c */ /* 0x000fe4000c741270 */
[----:B------:R-:W-:-:S02]  /*bcd10*/  LOP3.LUT R17, R17, 0xffffffdf, RZ, 0xc0, !PT ;  /* 0xffffffdf11117812 */ /* 0x000fc400078ec0ff */
[----:B-1----:R-:W-:Y:S01]  /*bcd20*/  ISETP.LT.AND P1, PT, R4, UR45, !P0 ;  /* 0x0000002d04007c0c */ /* 0x002fe2000c721270 */
[----:B------:R-:W-:Y:S01]  /*bcd30*/  VIADD R10, R9, 0x8 ;  /* 0x00000008090a7836 */ /* 0x000fe20000000000 */
[----:B------:R-:W0:Y:S01]  /*bcd40*/  LDCU UR47, c[0x0][0x398] ;  /* 0x00007300ff2f77ac */ /* 0x000e220008000800 */
[----:B------:R-:W1:Y:S04]  /*bcd50*/  LDCU UR64, c[0x0][0x39c] ;  /* 0x00007380ff4077ac */ /* 0x000e680008000800 */
        /* <DEDUP_REMOVED lines=14> */
[----:B0-----:R-:W-:-:S02]  /*bce40*/  ISETP.LT.AND P2, PT, R3, UR45, !P0 ;  /* 0x0000002d03007c0c */ /* 0x001fc4000c741270 */
[----:B------:R-:W-:Y:S01]  /*bce50*/  ISETP.LT.AND P0, PT, R5, UR67, !P0 ;  /* 0x0000004305007c0c */ /* 0x000fe2000c701270 */
[----:B------:R-:W0:Y:S01]  /*bce60*/  LDCU UR45, c[0x0][0x398] ;  /* 0x00007300ff2d77ac */ /* 0x000e220008000800 */
[----:B------:R-:W-:Y:S01]  /*bce70*/  VIADD R10, R9, 0x7 ;  /* 0x00000007090a7836 */ /* 0x000fe20000000000 */
[----:B------:R-:W-:Y:S01]  /*bce80*/  LOP3.LUT R17, R17, 0xfffffffd, RZ, 0xc0, !PT ;  /* 0xfffffffd11117812 */ /* 0x000fe200078ec0ff */
[----:B------:R-:W2:Y:S01]  /*bce90*/  LDCU UR69, c[0x0][0x39c] ;  /* 0x00007380ff4577ac */ /* 0x000ea20008000800 */
[----:B------:R-:W0:Y:S02]  /*bcea0*/  LDCU UR67, c[0x0][0x39c] ;  /* 0x00007380ff4377ac */ /* 0x000e240008000800 */
[----:B------:R-:W-:-:S04]  /*bceb0*/  @P1 LOP3.LUT R18, R18, 0x80000000, RZ, 0xfc, !PT ;  /* 0x8000000012121812 */ /* 0x000fc800078efcff */
[----:B------:R-:W-:-:S04]  /*bcec0*/  LOP3.LUT R18, R18, 0xbfffffff, RZ, 0xc0, !PT ;  /* 0xbfffffff12127812 */ /* 0x000fc800078ec0ff */
[----:B------:R-:W-:Y:S02]  /*bced0*/  @P0 LOP3.LUT R18, R18, 0x40000000, RZ, 0xfc, !PT ;  /* 0x4000000012120812 */ /* 0x000fe400078efcff */
[----:B------:R-:W-:Y:S02]  /*bcee0*/  ISETP.GE.AND P0, PT, R10, UR63, PT ;  /* 0x0000003f0a007c0c */ /* 0x000fe4000bf06270 */
[----:B------:R-:W-:Y:S01]  /*bcef0*/  @P3 LOP3.LUT R17, R17, 0x2, RZ, 0xfc, !PT ;  /* 0x0000000211113812 */ /* 0x000fe200078efcff */
[----:B------:R-:W2:Y:S01]  /*bcf00*/  LDCU.64 UR62, c[0x0][0x398] ;  /* 0x00007300ff3e77ac */ /* 0x000ea20008000a00 */
[----:B-1----:R-:W-:Y:S02]  /*bcf10*/  ISETP.LT.AND P3, PT, R2, UR56, !P0 ;  /* 0x0000003802007c0c */ /* 0x002fe4000c761270 */
[----:B------:R-:W-:Y:S02]  /*bcf20*/  LOP3.LUT R17, R17, 0xfffffffe, RZ, 0xc0, !PT ;  /* 0xfffffffe11117812 */ /* 0x000fe400078ec0ff */
[----:B------:R-:W-:-:S02]  /*bcf30*/  LOP3.LUT R18, R18, 0xdfffffff, RZ, 0xc0, !PT ;  /* 0xdfffffff12127812 */ /* 0x000fc400078ec0ff */
[----:B------:R-:W-:Y:S02]  /*bcf40*/  @P2 LOP3.LUT R17, R17, 0x1, RZ, 0xfc, !PT ;  /* 0x0000000111112812 */ /* 0x000fe400078efcff */
[----:B0-----:R-:W-:Y:S02]  /*bcf50*/  ISETP.LT.AND P2, PT, R3, UR45, !P0 ;  /* 0x0000002d03007c0c */ /* 0x001fe4000c741270 */
[----:B------:R-:W-:-:S03]  /*bcf60*/  ISETP.LT.AND P1, PT, R4, UR72, !P0 ;  /* 0x0000004804007c0c */ /* 0x000fc6000c721270 */
[----:B------:R-:W-:Y:S01]  /*bcf70*/  @P3 LOP3.LUT R18, R18, 0x20000000, RZ, 0xfc, !PT ;  /* 0x2000000012123812 */ /* 0x000fe200078efcff */
[----:B------:R-:W-:Y:S01]  /*bcf80*/  VIADD R10, R9, 0x6 ;  /* 0x00000006090a7836 */ /* 0x000fe20000000000 */
[----:B------:R-:W0:Y:S01]  /*bcf90*/  LDCU UR45, c[0x0][0x398] ;  /* 0x00007300ff2d77ac */ /* 0x000e220008000800 */
[----:B------:R-:W1:Y:S01]  /*bcfa0*/  LDCU UR72, c[0x0][0x39c] ;  /* 0x00007380ff4877ac */ /* 0x000e620008000800 */
        /* <DEDUP_REMOVED lines=10> */
[----:B--2---:R-:W-:Y:S02]  /*bd050*/  ISETP.LT.AND P3, PT, R2, UR62, !P0 ;  /* 0x0000003e02007c0c */ /* 0x004fe4000c761270 */
[----:B------:R-:W-:Y:S02]  /*bd060*/  ISETP.LT.AND P2, PT, R3, UR51, !P0 ;  /* 0x0000003303007c0c */ /* 0x000fe4000c741270 */
[----:B------:R-:W-:Y:S01]  /*bd070*/  ISETP.LT.AND P1, PT, R4, UR47, !P0 ;  /* 0x0000002f04007c0c */ /* 0x000fe2000c721270 */
[----:B------:R-:W-:Y:S01]  /*bd080*/  VIADD R10, R9, 0x5 ;  /* 0x00000005090a7836 */ /* 0x000fe20000000000 */
[----:B------:R-:W2:Y:S01]  /*bd090*/  LDCU UR62, c[0x0][0x39c] ;  /* 0x00007380ff3e77ac */ /* 0x000ea20008000800 */
[----:B------:R-:W-:Y:S01]  /*bd0a0*/  LOP3.LUT R27, R27, 0x7fffffff, RZ, 0xc0, !PT ;  /* 0x7fffffff1b1b7812 */ /* 0x000fe200078ec0ff */
        /* <DEDUP_REMOVED lines=14> */
[----:B-1----:R-:W-:Y:S02]  /*bd190*/  ISETP.LT.AND P2, PT, R3, UR47, !P0 ;  /* 0x0000002f03007c0c */ /* 0x002fe4000c741270 */
[----:B0-----:R-:W-:Y:S01]  /*bd1a0*/  ISETP.LT.AND P1, PT, R4, UR45, !P0 ;  /* 0x0000002d04007c0c */ /* 0x001fe2000c721270 */
[----:B------:R-:W-:Y:S01]  /*bd1b0*/  VIADD R10, R9, 0x4 ;  /* 0x00000004090a7836 */ /* 0x000fe20000000000 */
[----:B------:R-:W0:Y:S01]  /*bd1c0*/  LDCU.64 UR50, c[0x0][0x398] ;  /* 0x00007300ff3277ac */ /* 0x000e220008000a00 */
[----:B------:R-:W1:Y:S06]  /*bd1d0*/  LDCU.64 UR48, c[0x0][0x398] ;  /* 0x00007300ff3077ac */ /* 0x000e6c0008000a00 */
        /* <DEDUP_REMOVED lines=15> */
[----:B------:R-:W-:-:S02]  /*bd2d0*/  LOP3.LUT R18, R18, 0xfffdffff, RZ, 0xc0, !PT ;  /* 0xfffdffff12127812 */ /* 0x000fc400078ec0ff */
[----:B------:R-:W-:Y:S01]  /*bd2e0*/  ISETP.LT.AND P1, PT, R4, UR45, !P0 ;  /* 0x0000002d04007c0c */ /* 0x000fe2000c721270 */
[----:B------:R-:W0:Y:S06]  /*bd2f0*/  LDCU.64 UR46, c[0x0][0x398] ;  /* 0x00007300ff2e77ac */ /* 0x000e2c0008000a00 */
        /* <DEDUP_REMOVED lines=12> */
[----:B------:R-:W2:Y:S03]  /*bd3c0*/  LDCU UR51, c[0x0][0x398] ;  /* 0x00007300ff3377ac */ /* 0x000ea60008000800 */
[----:B-1----:R-:W-:Y:S02]  /*bd3d0*/  ISETP.LT.AND P2, PT, R2, UR48, !P0 ;  /* 0x0000003002007c0c */ /* 0x002fe4000c741270 */
[----:B0-----:R-:W-:Y:S02]  /*bd3e0*/  ISETP.LT.AND P1, PT, R3, UR46, !P0 ;  /* 0x0000002e03007c0c */ /* 0x001fe4000c721270 */
[----:B------:R-:W-:-:S02]  /*bd3f0*/  LOP3.LUT R18, R18, 0xffffdfff, RZ, 0xc0, !PT ;  /* 0xffffdfff12127812 */ /* 0x000fc400078ec0ff */
[----:B------:R-:W-:Y:S01]  /*bd400*/  ISETP.LT.AND P0, PT, R4, UR56, !P0 ;  /* 0x0000003804007c0c */ /* 0x000fe2000c701270 */
[----:B------:R-:W0:Y:S01]  /*bd410*/  LDCU UR48, c[0x0][0x398] ;  /* 0x00007300ff3077ac */ /* 0x000e220008000800 */
[----:B------:R-:W1:Y:S01]  /*bd420*/  LDCU UR46, c[0x0][0x398] ;  /* 0x00007300ff2e77ac */ /* 0x000e620008000800 */
[----:B------:R-:W0:Y:S04]  /*bd430*/  LDCU UR56, c[0x0][0x398] ;  /* 0x00007300ff3877ac */ /* 0x000e280008000800 */
        /* <DEDUP_REMOVED lines=26> */
[----:B--2---:R-:W-:Y:S02]  /*bd5e0*/  ISETP.LT.AND P1, PT, R3, UR51, !P0 ;  /* 0x0000003303007c0c */ /* 0x004fe4000c721270 */
[----:B------:R-:W-:Y:S02]  /*bd5f0*/  ISETP.LT.AND P3, PT, R4, UR18, !P0 ;  /* 0x0000001204007c0c */ /* 0x000fe4000c761270 */
[----:B0-----:R-:W-:-:S02]  /*bd600*/  ISETP.LT.AND P2, PT, R5, UR44, !P0 ;  /* 0x0000002c05007c0c */ /* 0x001fc4000c741270 */
[----:B------:R-:W-:Y:S02]  /*bd610*/  ISETP.LT.AND P0, PT, R2, UR48, !P0 ;  /* 0x0000003002007c0c */ /* 0x000fe4000c701270 */
[----:B------:R-:W-:Y:S01]  /*bd620*/  LOP3.LUT R18, R18, 0xfffffffe, RZ, 0xc0, !PT ;  /* 0xfffffffe12127812 */ /* 0x000fe200078ec0ff */
[----:B------:R-:W0:Y:S01]  /*bd630*/  LDCU UR48, c[0x0][0x398] ;  /* 0x00007300ff3077ac */ /* 0x000e220008000800 */
[----:B------:R-:W2:Y:S01]  /*bd640*/  LDCU UR44, c[0x0][0x398] ;  /* 0x00007300ff2c77ac */ /* 0x000ea20008000800 */
        /* <DEDUP_REMOVED lines=8> */
[----:B-1----:R-:W-:Y:S02]  /*bd6d0*/  ISETP.LT.AND P3, PT, R5, UR46, !P0 ;  /* 0x0000002e05007c0c */ /* 0x002fe4000c761270 */
[----:B------:R-:W-:-:S02]  /*bd6e0*/  LOP3.LUT R18, R18, 0xfffffffd, RZ, 0xc0, !PT ;  /* 0xfffffffd12127812 */ /* 0x000fc400078ec0ff */
[----:B------:R-:W-:Y:S01]  /*bd6f0*/  ISETP.LT.AND P1, PT, R3, UR56, !P0 ;  /* 0x0000003803007c0c */ /* 0x000fe2000c721270 */
[----:B------:R-:W-:Y:S01]  /*bd700*/  VIADD R10, R9, 0xb1 ;  /* 0x000000b1090a7836 */ /* 0x000fe20000000000 */
[----:B------:R-:W1:Y:S01]  /*bd710*/  LDCU UR17, c[0x0][0x398] ;  /* 0x00007300ff1177ac */ /* 0x000e620008000800 */
        /* <DEDUP_REMOVED lines=17> */
[----:B--2---:R-:W-:Y:S02]  /*bd830*/  ISETP.LT.AND P2, PT, R4, UR44, !P0 ;  /* 0x0000002c04007c0c */ /* 0x004fe4000c741270 */
[----:B------:R-:W-:Y:S01]  /*bd840*/  ISETP.LT.AND P1, PT, R3, UR41, !P0 ;  /* 0x0000002903007c0c */ /* 0x000fe2000c721270 */
[----:B------:R-:W-:Y:S01]  /*bd850*/  VIADD R10, R9, 0xb2 ;  /* 0x000000b2090a7836 */ /* 0x000fe20000000000 */
[----:B------:R-:W0:Y:S01]  /*bd860*/  LDCU UR15, c[0x0][0x398] ;  /* 0x00007300ff0f77ac */ /* 0x000e220008000800 */
[----:B------:R-:W2:Y:S06]  /*bd870*/  LDCU UR48, c[0x0][0x398] ;  /* 0x00007300ff3077ac */ /* 0x000eac0008000800 */
        /* <DEDUP_REMOVED lines=17> */
[----:B------:R-:W1:Y:S01]  /*bd990*/  LDCU UR17, c[0x0][0x398] ;  /* 0x00007300ff1177ac */ /* 0x000e620008000800 */
        /* <DEDUP_REMOVED lines=35> */
[----:B--2---:R-:W-:Y:S01]  /*bdbd0*/  ISETP.LT.AND P1, PT, R3, UR48, !P0 ;  /* 0x0000003003007c0c */ /* 0x004fe2000c721270 */
[----:B------:R-:W-:Y:S01]  /*bdbe0*/  VIADD R10, R9, 0xb5 ;  /* 0x000000b5090a7836 */ /* 0x000fe20000000000 */
[----:B------:R-:W1:Y:S01]  /*bdbf0*/  LDCU UR55, c[0x0][0x398] ;  /* 0x00007300ff3777ac */ /* 0x000e620008000800 */
[----:B------:R-:W-:Y:S01]  /*bdc00*/  LOP3.LUT R28, R28, 0x7fffffff, RZ, 0xc0, !PT ;  /* 0x7fffffff1c1c7812 */ /* 0x000fe200078ec0ff */
[----:B------:R-:W-:Y:S01]  /*bdc10*/  STL [R1+0x351c], R11 ;  /* 0x00351c0b01007387 */ /* 0x000fe20000100800 */
[----:B------:R-:W-:-:S02]  /*bdc20*/  LOP3.LUT R6, R6, 0xffff, RZ, 0xc0, !PT ;  /* 0x0000ffff06067812 */ /* 0x000fc400078ec0ff */
[----:B------:R-:W-:Y:S01]  /*bdc30*/  LOP3.LUT R7, R7, 0xffff, RZ, 0xc0, !PT ;  /* 0x0000ffff07077812 */ /* 0x000fe200078ec0ff */
[----:B------:R-:W2:Y:S01]  /*bdc40*/  LDCU UR17, c[0x0][0x39c] ;  /* 0x00007380ff1177ac */ /* 0x000ea20008000800 */
[----:B------:R-:W-:Y:S01]  /*bdc50*/  @P3 LOP3.LUT R21, R21, 0x2000, RZ, 0xfc, !PT ;  /* 0x0000200015153812 */ /* 0x000fe200078efcff */
[----:B------:R-:W0:Y:S01]  /*bdc60*/  LDCU UR46, c[0x0][0x398] ;  /* 0x00007300ff2e77ac */ /* 0x000e220008000800 */
[----:B------:R-:W0:Y:S02]  /*bdc70*/  LDCU UR48, c[0x0][0x398] ;  /* 0x00007300ff3077ac */ /* 0x000e240008000800 */
        /* <DEDUP_REMOVED lines=15> */
[----:B------:R0:W-:Y:S01]  /*bdd70*/  STL [R1+0x3520], R12 ;  /* 0x0035200c01007387 */ /* 0x0001e20000100800 */
[----:B------:R-:W0:Y:S05]  /*bdd80*/  LDCU UR18, c[0x0][0x39c] ;  /* 0x00007380ff1277ac */ /* 0x000e2a0008000800 */
        /* <DEDUP_REMOVED lines=36> */
[----:B------:R-:W-:Y:S02]  /*bdfd0*/  ISETP.LT.AND P0, PT, R2, UR53, !P0 ;  /* 0x0000003502007c0c */ /* 0x000fe4000c701270 */
[----:B------:R-:W-:Y:S01]  /*bdfe0*/  LOP3.LUT R21, R21, 0xfffffffd, RZ, 0xc0, !PT ;  /* 0xfffffffd15157812 */ /* 0x000fe200078ec0ff */
[----:B------:R-:W0:Y:S01]  /*bdff0*/  LDCU UR51, c[0x0][0x398] ;  /* 0x00007300ff3377ac */ /* 0x000e220008000800 */
[----:B------:R-:W0:Y:S01]  /*be000*/  LDCU UR53, c[0x0][0x398] ;  /* 0x00007300ff3577ac */ /* 0x000e220008000800 */
[----:B------:R0:W-:Y:S01]  /*be010*/  STL [R1+0x3524], R13 ;  /* 0x0035240d01007387 */ /* 0x0001e20000100800 */
[C---:B------:R-:W-:Y:S02]  /*be020*/  VIADD R12, R9.reuse, 0xf7 ;  /* 0x000000f7090c7836 */ /* 0x040fe40000000000 */
[----:B------:R-:W-:Y:S01]  /*be030*/  VIADD R29, R9, 0xef ;  /* 0x000000ef091d7836 */ /* 0x000fe20000000000 */
        /* <DEDUP_REMOVED lines=12> */
[----:B------:R-:W1:Y:S01]  /*be100*/  LDCU UR49, c[0x0][0x398] ;  /* 0x00007300ff3177ac */ /* 0x000e620008000800 */
[----:B------:R-:W-:Y:S02]  /*be110*/  @P2 LOP3.LUT R21, R21, 0x1, RZ, 0xfc, !PT ;  /* 0x0000000115152812 */ /* 0x000fe400078efcff */
[----:B------:R-:W-:Y:S01]  /*be120*/  ISETP.LT.AND P2, PT, R4, UR48, !P0 ;  /* 0x0000003004007c0c */ /* 0x000fe2000c741270 */
[----:B------:R-:W1:Y:S01]  /*be130*/  LDCU UR57, c[0x0][0x398] ;  /* 0x00007300ff3977ac */ /* 0x000e620008000800 */
[----:B------:R1:W-:Y:S01]  /*be140*/  STL [R1+0x3548], R16 ;  /* 0x0035481001007387 */ /* 0x0003e20000100800 */
[----:B0-----:R-:W-:Y:S01]  /*be150*/  VIADD R13, R9, 0xf6 ;  /* 0x000000f6090d7836 */ /* 0x001fe20000000000 */
[----:B------:R-:W0:Y:S01]  /*be160*/  LDCU UR46, c[0x0][0x39c] ;  /* 0x00007380ff2e77ac */ /* 0x000e220008000800 */
        /* <DEDUP_REMOVED lines=15> */
[C---:B------:R-:W-:Y:S01]  /*be260*/  VIADD R10, R9.reuse, 0xba ;  /* 0x000000ba090a7836 */ /* 0x040fe20000000000 */
[----:B------:R1:W-:Y:S01]  /*be270*/  STL [R1+0x354c], R17 ;  /* 0x00354c1101007387 */ /* 0x0003e20000100800 */
[C---:B------:R-:W-:Y:S01]  /*be280*/  VIADD R16, R9.reuse, 0xf1 ;  /* 0x000000f109107836 */ /* 0x040fe20000000000 */
[----:B------:R-:W0:Y:S01]  /*be290*/  LDCU UR47, c[0x0][0x39c] ;  /* 0x00007380ff2f77ac */ /* 0x000e220008000800 */
[----:B------:R-:W-:-:S02]  /*be2a0*/  VIADD R11, R9, 0xf8 ;  /* 0x000000f8090b7836 */ /* 0x000fc40000000000 */
[C---:B------:R-:W-:Y:S02]  /*be2b0*/  VIADD R19, R9.reuse, 0xfb ;  /* 0x000000fb09137836 */ /* 0x040fe40000000000 */
[----:B------:R-:W-:Y:S01]  /*be2c0*/  VIADD R20, R9, 0xfc ;  /* 0x000000fc09147836 */ /* 0x000fe20000000000 */
[----:B------:R-:W0:Y:S01]  /*be2d0*/  LDCU UR77, c[0x0][0x398] ;  /* 0x00007300ff4d77ac */ /* 0x000e220008000800 */
        /* <DEDUP_REMOVED lines=16> */
[C---:B------:R-:W-:Y:S01]  /*be3e0*/  VIADD R10, R9.reuse, 0xbb ;  /* 0x000000bb090a7836 */ /* 0x040fe20000000000 */
[----:B------:R-:W0:Y:S01]  /*be3f0*/  LDCU UR76, c[0x0][0x398] ;  /* 0x00007300ff4c77ac */ /* 0x000e220008000800 */
[----:B------:R0:W-:Y:S01]  /*be400*/  STL [R1+0x3554], R18 ;  /* 0x0035541201007387 */ /* 0x0001e20000100800 */
[----:B-1----:R-:W-:Y:S01]  /*be410*/  VIADD R17, R9, 0xf0 ;  /* 0x000000f009117836 */ /* 0x002fe20000000000 */
[----:B------:R-:W1:Y:S04]  /*be420*/  LDCU UR48, c[0x0][0x39c] ;  /* 0x00007380ff3077ac */ /* 0x000e680008000800 */
        /* <DEDUP_REMOVED lines=30> */
[----:B----4-:R-:W-:Y:S02]  /*be610*/  ISETP.GE.AND P0, PT, R10, UR7, PT ;  /* 0x000000070a007c0c */ /* 0x010fe4000bf06270 */
[----:B------:R-:W-:Y:S02]  /*be620*/  LOP3.LUT R22, R22, 0xffffdfff, RZ, 0xc0, !PT ;  /* 0xffffdfff16167812 */ /* 0x000fe400078ec0ff */
[----:B0-----:R-:W-:Y:S02]  /*be630*/  ISETP.LT.AND P3, PT, R5, UR49, !P0 ;  /* 0x0000003105007c0c */ /* 0x001fe4000c761270 */
[----:B------:R-:W-:Y:S02]  /*be640*/  ISETP.LT.AND P2, PT, R4, UR50, !P0 ;  /* 0x0000003204007c0c */ /* 0x000fe4000c741270 */
[----:B------:R-:W-:Y:S01]  /*be650*/  ISETP.LT.AND P1, PT, R3, UR56, !P0 ;  /* 0x0000003803007c0c */ /* 0x000fe2000c721270 */
[----:B------:R-:W-:Y:S01]  /*be660*/  VIADD R10, R9, 0xbd ;  /* 0x000000bd090a7836 */ /* 0x000fe20000000000 */
[----:B------:R-:W0:Y:S01]  /*be670*/  LDCU UR7, c[0x0][0x398] ;  /* 0x00007300ff0777ac */ /* 0x000e220008000800 */
[----:B------:R-:W4:Y:S06]  /*be680*/  LDCU UR49, c[0x0][0x398] ;  /* 0x00007300ff3177ac */ /* 0x000f2c0008000800 */
        /* <DEDUP_REMOVED lines=33> */
[----:B----4-:R-:W-:Y:S02]  /*be8a0*/  ISETP.LT.AND P2, PT, R4, UR49, !P0 ;  /* 0x0000003104007c0c */ /* 0x010fe4000c741270 */
        /* <DEDUP_REMOVED lines=15> */
[----:B---3--:R-:W-:Y:S01]  /*be9a0*/  ISETP.GE.AND P0, PT, R10, UR8, PT ;  /* 0x000000080a007c0c */ /* 0x008fe2000bf06270 */
[----:B------:R-:W-:Y:S01]  /*be9b0*/  VIADD R10, R9, 0xc0 ;  /* 0x000000c0090a7836 */ /* 0x000fe20000000000 */
[----:B------:R-:W3:Y:S02]  /*be9c0*/  LDCU UR8, c[0x0][0x398] ;  /* 0x00007300ff0877ac */ /* 0x000ee40008000800 */
        /* <DEDUP_REMOVED lines=22> */
[----:B------:R-:W0:Y:S01]  /*beb30*/  LDCU UR55, c[0x0][0x398] ;  /* 0x00007300ff3777ac */ /* 0x000e220008000800 */
[----:B------:R-:W0:Y:S02]  /*beb40*/  LDCU UR5, c[0x0][0x398] ;  /* 0x00007300ff0577ac */ /* 0x000e240008000800 */
[----:B------:R-:W-:Y:S01]  /*beb50*/  @P3 LOP3.LUT R23, R23, 0x20000000, RZ, 0xfc, !PT ;  /* 0x2000000017173812 */ /* 0x000fe200078efcff */
[----:B------:R-:W0:Y:S03]  /*beb60*/  LDCU UR56, c[0x0][0x398] ;  /* 0x00007300ff3877ac */ /* 0x000e260008000800 */
        /* <DEDUP_REMOVED lines=11> */
[----:B----4-:R-:W-:Y:S02]  /*bec20*/  ISETP.LT.AND P2, PT, R4, UR7, !P0 ;  /* 0x0000000704007c0c */ /* 0x010fe4000c741270 */
        /* <DEDUP_REMOVED lines=128> */
[----:B----4-:R-:W-:Y:S02]  /*bf430*/  ISETP.LT.AND P3, PT, R5, UR5, !P0 ;  /* 0x0000000505007c0c */ /* 0x010fe4000c761270 */
[----:B------:R-:W-:-:S02]  /*bf440*/  LOP3.LUT R23, R23, 0xfffffffe, RZ, 0xc0, !PT ;  /* 0xfffffffe17177812 */ /* 0x000fc400078ec0ff */
[----:B------:R-:W-:Y:S01]  /*bf450*/  ISETP.LT.AND P1, PT, R3, UR7, !P0 ;  /* 0x0000000703007c0c */ /* 0x000fe2000c721270 */
[----:B------:R-:W-:Y:S01]  /*bf460*/  VIADD R10, R9, 0xc9 ;  /* 0x000000c9090a7836 */ /* 0x000fe20000000000 */
[----:B------:R-:W4:Y:S01]  /*bf470*/  LDCU UR5, c[0x0][0x398] ;  /* 0x00007300ff0577ac */ /* 0x000f220008000800 */
[----:B------:R-:W-:Y:S02]  /*bf480*/  @P2 LOP3.LUT R23, R23, 0x1, RZ, 0xfc, !PT ;  /* 0x0000000117172812 */ /* 0x000fe400078efcff */
[----:B------:R-:W-:Y:S01]  /*bf490*/  ISETP.LT.AND P2, PT, R4, UR6, !P0 ;  /* 0x0000000604007c0c */ /* 0x000fe2000c741270 */
[----:B------:R-:W0:Y:S03]  /*bf4a0*/  LDCU UR13, c[0x0][0x398] ;  /* 0x00007300ff0d77ac */ /* 0x000e260008000800 */
[----:B------:R-:W-:Y:S01]  /*bf4b0*/  @P3 LOP3.LUT R24, R24, 0x20000000, RZ, 0xfc, !PT ;  /* 0x2000000018183812 */ /* 0x000fe200078efcff */
[----:B------:R-:W0:Y:S01]  /*bf4c0*/  LDCU UR6, c[0x0][0x398] ;  /* 0x00007300ff0677ac */ /* 0x000e220008000800 */
[----:B------:R-:W0:Y:S02]  /*bf4d0*/  LDCU UR7, c[0x0][0x398] ;  /* 0x00007300ff0777ac */ /* 0x000e240008000800 */
[----:B------:R-:W-:-:S02]  /*bf4e0*/  LOP3.LUT R24, R24, 0xefffffff, RZ, 0xc0, !PT ;  /* 0xefffffff18187812 */ /* 0x000fc400078ec0ff */
[----:B---3--:R-:W-:Y:S01]  /*bf4f0*/  ISETP.LT.AND P0, PT, R2, UR8, !P0 ;  /* 0x0000000802007c0c */ /* 0x008fe2000c701270 */
[----:B------:R-:W3:Y:S02]  /*bf500*/  LDCU UR8, c[0x0][0x398] ;  /* 0x00007300ff0877ac */ /* 0x000ee40008000800 */
        /* <DEDUP_REMOVED lines=216> */
[----:B---3--:R-:W-:Y:S02]  /*c0290*/  ISETP.LT.AND P2, PT, R4, UR8, !P0 ;  /* 0x0000000804007c0c */ /* 0x008fe4000c741270 */
[----:B------:R-:W-:Y:S01]  /*c02a0*/  ISETP.LT.AND P1, PT, R3, UR10, !P0 ;  /* 0x0000000a03007c0c */ /* 0x000fe2000c721270 */
[----:B------:R-:W-:Y:S01]  /*c02b0*/  VIADD R10, R9, 0xd5 ;  /* 0x000000d5090a7836 */ /* 0x000fe20000000000 */
[----:B------:R-:W3:Y:S01]  /*c02c0*/  LDCU UR9, c[0x0][0x398] ;  /* 0x00007300ff0977ac */ /* 0x000ee20008000800 */
        /* <DEDUP_REMOVED lines=60> */
[----:B------:R0:W-:Y:S01]  /*c0690*/  STL [R1+0x3558], R21 ;  /* 0x0035581501007387 */ /* 0x0001e20000100800 */
[----:B------:R-:W-:Y:S01]  /*c06a0*/  VIADD R18, R9, 0xee ;  /* 0x000000ee09127836 */ /* 0x000fe20000000000 */
        /* <DEDUP_REMOVED lines=14> */
[----:B-1----:R-:W-:Y:S01]  /*c0790*/  ISETP.LT.AND P2, PT, R4, UR50, !P0 ;  /* 0x0000003204007c0c */ /* 0x002fe2000c741270 */
[----:B------:R-:W1:Y:S01]  /*c07a0*/  LDCU UR49, c[0x0][0x398] ;  /* 0x00007300ff3177ac */ /* 0x000e620008000800 */
        /* <DEDUP_REMOVED lines=24> */
[----:B------:R0:W-:Y:S01]  /*c0930*/  STL [R1+0x355c], R22 ;  /* 0x00355c1601007387 */ /* 0x0001e20000100800 */
[----:B------:R-:W-:Y:S01]  /*c0940*/  @P2 LOP3.LUT R26, R26, 0x1000000, RZ, 0xfc, !PT ;  /* 0x010000001a1a2812 */ /* 0x000fe200078efcff */
[----:B------:R-:W-:Y:S01]  /*c0950*/  VIADD R21, R9, 0xed ;  /* 0x000000ed09157836 */ /* 0x000fe20000000000 */
[----:B------:R-:W0:Y:S02]  /*c0960*/  LDCU UR74, c[0x0][0x398] ;  /* 0x00007300ff4a77ac */ /* 0x000e240008000800 */
        /* <DEDUP_REMOVED lines=16> */
[----:B------:R-:W-:Y:S01]  /*c0a70*/  ISETP.LT.AND P0, PT, R2, UR73, !P0 ;  /* 0x0000004902007c0c */ /* 0x000fe2000c701270 */
[----:B------:R1:W-:Y:S01]  /*c0a80*/  STL [R1+0x3560], R23 ;  /* 0x0035601701007387 */ /* 0x0003e20000100800 */
[----:B------:R-:W-:Y:S01]  /*c0a90*/  @P2 LOP3.LUT R26, R26, 0x100000, RZ, 0xfc, !PT ;  /* 0x001000001a1a2812 */ /* 0x000fe200078efcff */
[----:B0-----:R-:W-:Y:S01]  /*c0aa0*/  VIADD R22, R9, 0xec ;  /* 0x000000ec09167836 */ /* 0x001fe20000000000 */
[----:B------:R-:W0:Y:S02]  /*c0ab0*/  LDCU UR73, c[0x0][0x398] ;  /* 0x00007300ff4977ac */ /* 0x000e240008000800 */
        /* <DEDUP_REMOVED lines=157> */
[----:B0-----:R-:W-:Y:S01]  /*c1490*/  ISETP.GE.AND P0, PT, R10, UR15, PT ;  /* 0x0000000f0a007c0c */ /* 0x001fe2000bf06270 */
        /* <DEDUP_REMOVED lines=39> */
[----:B----4-:R-:W-:Y:S02]  /*c1710*/  ISETP.LT.AND P3, PT, R5, UR4, !P0 ;  /* 0x0000000405007c0c */ /* 0x010fe4000c761270 */
[----:B------:R-:W-:Y:S02]  /*c1720*/  ISETP.LT.AND P2, PT, R4, UR5, !P0 ;  /* 0x0000000504007c0c */ /* 0x000fe4000c741270 */
[----:B------:R-:W-:-:S02]  /*c1730*/  LOP3.LUT R27, R27, 0xfffffdff, RZ, 0xc0, !PT ;  /* 0xfffffdff1b1b7812 */ /* 0x000fc400078ec0ff */
[----:B------:R-:W-:Y:S01]  /*c1740*/  ISETP.LT.AND P1, PT, R3, UR6, !P0 ;  /* 0x0000000603007c0c */ /* 0x000fe2000c721270 */
[----:B------:R-:W-:Y:S01]  /*c1750*/  VIADD R10, R9, 0xe6 ;  /* 0x000000e6090a7836 */ /* 0x000fe20000000000 */
[----:B------:R-:W4:Y:S01]  /*c1760*/  LDCU UR5, c[0x0][0x398] ;  /* 0x00007300ff0577ac */ /* 0x000f220008000800 */
        /* <DEDUP_REMOVED lines=16> */
[----:B------:R-:W-:Y:S02]  /*c1870*/  ISETP.LT.AND P1, PT, R3, UR12, !P0 ;  /* 0x0000000c03007c0c */ /* 0x000fe4000c721270 */
[----:B------:R-:W-:Y:S01]  /*c1880*/  LOP3.LUT R10, R8, 0xffff, RZ, 0xc0, !PT ;  /* 0x0000ffff080a7812 */ /* 0x000fe200078ec0ff */
[----:B------:R-:W0:Y:S01]  /*c1890*/  LDCU UR11, c[0x0][0x398] ;  /* 0x00007300ff0b77ac */ /* 0x000e220008000800 */
[----:B------:R-:W0:Y:S03]  /*c18a0*/  LDCU UR10, c[0x0][0x398] ;  /* 0x00007300ff0a77ac */ /* 0x000e260008000800 */
[----:B------:R-:W-:Y:S01]  /*c18b0*/  @P3 LOP3.LUT R27, R27, 0x20, RZ, 0xfc, !PT ;  /* 0x000000201b1b3812 */ /* 0x000fe200078efcff */
[----:B------:R-:W0:Y:S03]  /*c18c0*/  LDCU UR12, c[0x0][0x398] ;  /* 0x00007300ff0c77ac */ /* 0x000e260008000800 */
[----:B------:R-:W-:-:S02]  /*c18d0*/  LOP3.LUT R27, R27, 0xffffffef, RZ, 0xc0, !PT ;  /* 0xffffffef1b1b7812 */ /* 0x000fc400078ec0ff */
[----:B---3--:R-:W-:Y:S01]  /*c18e0*/  ISETP.LT.AND P0, PT, R2, UR67, !P0 ;  /* 0x0000004302007c0c */ /* 0x008fe2000c701270 */
[----:B------:R-:W-:Y:S01]  /*c18f0*/  VIADD R8, R9, 0xe7 ;  /* 0x000000e709087836 */ /* 0x000fe20000000000 */
[----:B------:R-:W-:Y:S01]  /*c1900*/  STL [R1+0x134], R10 ;  /* 0x0001340a01007387 */ /* 0x000fe20000100800 */
[----:B------:R-:W-:Y:S02]  /*c1910*/  @P2 LOP3.LUT R27, R27, 0x10, RZ, 0xfc, !PT ;  /* 0x000000101b1b2812 */ /* 0x000fe400078efcff */
[----:B------:R-:W-:Y:S01]  /*c1920*/  PRMT R6, R6, 0x3340, R10 ;  /* 0x0000334006067816 */ /* 0x000fe2000000000a */
[----:B------:R-:W3:Y:S01]  /*c1930*/  LDCU UR67, c[0x0][0x398] ;  /* 0x00007300ff4377ac */ /* 0x000ee20008000800 */
        /* <DEDUP_REMOVED lines=8> */
[----:B------:R-:W-:-:S02]  /*c19c0*/  ISETP.LT.AND P2, PT, R4, UR19, !P0 ;  /* 0x0000001304007c0c */ /* 0x000fc4000c741270 */
[----:B------:R-:W-:Y:S01]  /*c19d0*/  ISETP.LT.AND P0, PT, R2, UR68, !P0 ;  /* 0x0000004402007c0c */ /* 0x000fe2000c701270 */
[----:B------:R-:W-:Y:S01]  /*c19e0*/  VIADD R8, R9, 0xe8 ;  /* 0x000000e809087836 */ /* 0x000fe20000000000 */
[----:B------:R-:W-:Y:S01]  /*c19f0*/  LOP3.LUT R27, R27, 0xfffffffd, RZ, 0xc0, !PT ;  /* 0xfffffffd1b1b7812 */ /* 0x000fe200078ec0ff */
[----:B------:R0:W-:Y:S01]  /*c1a00*/  STL [R1+0x120], R7 ;  /* 0x0001200701007387 */ /* 0x0001e20000100800 */
[----:B------:R-:W1:Y:S01]  /*c1a10*/  LDCU UR68, c[0x0][0x398] ;  /* 0x00007300ff4477ac */ /* 0x000e620008000800 */
[----:B------:R-:W1:Y:S01]  /*c1a20*/  LDCU UR20, c[0x0][0x398] ;  /* 0x00007300ff1477ac */ /* 0x000e620008000800 */
[----:B------:R-:W1:Y:S01]  /*c1a30*/  LDCU UR19, c[0x0][0x398] ;  /* 0x00007300ff1377ac */ /* 0x000e620008000800 */
[----:B------:R-:W1:Y:S01]  /*c1a40*/  LDCU UR9, c[0x0][0x398] ;  /* 0x00007300ff0977ac */ /* 0x000e620008000800 */
[----:B------:R-:W-:-:S04]  /*c1a50*/  @P1 LOP3.LUT R28, R28, 0x80000000, RZ, 0xfc, !PT ;  /* 0x800000001c1c1812 */ /* 0x000fc800078efcff */
[----:B------:R-:W-:-:S04]  /*c1a60*/  LOP3.LUT R28, R28, 0xbfffffff, RZ, 0xc0, !PT ;  /* 0xbfffffff1c1c7812 */ /* 0x000fc800078ec0ff */
[----:B------:R-:W-:Y:S02]  /*c1a70*/  @P0 LOP3.LUT R28, R28, 0x40000000, RZ, 0xfc, !PT ;  /* 0x400000001c1c0812 */ /* 0x000fe400078efcff */
[----:B0-----:R-:W-:Y:S02]  /*c1a80*/  ISETP.GE.AND P0, PT, R8, UR15, PT ;  /* 0x0000000f08007c0c */ /* 0x001fe4000bf06270 */
[----:B------:R-:W-:Y:S01]  /*c1a90*/  @P3 LOP3.LUT R27, R27, 0x2, RZ, 0xfc, !PT ;  /* 0x000000021b1b3812 */ /* 0x000fe200078efcff */
[----:B------:R-:W0:Y:S01]  /*c1aa0*/  LDCU UR15, c[0x0][0x39c] ;  /* 0x00007380ff0f77ac */ /* 0x000e220008000800 */
[----:B------:R-:W-:Y:S02]  /*c1ab0*/  ISETP.LT.AND P3, PT, R5, UR8, !P0 ;  /* 0x0000000805007c0c */ /* 0x000fe4000c761270 */
[----:B------:R-:W-:Y:S02]  /*c1ac0*/  LOP3.LUT R27, R27, 0xfffffffe, RZ, 0xc0, !PT ;  /* 0xfffffffe1b1b7812 */ /* 0x000fe400078ec0ff */
[----:B------:R-:W-:-:S02]  /*c1ad0*/  LOP3.LUT R28, R28, 0xdfffffff, RZ, 0xc0, !PT ;  /* 0xdfffffff1c1c7812 */ /* 0x000fc400078ec0ff */
[----:B------:R-:W-:Y:S02]  /*c1ae0*/  ISETP.LT.AND P1, PT, R3, UR30, !P0 ;  /* 0x0000001e03007c0c */ /* 0x000fe4000c721270 */
[----:B------:R-:W-:Y:S02]  /*c1af0*/  PRMT R7, R7, 0x3340, R0 ;  /* 0x0000334007077816 */ /* 0x000fe40000000000 */
[----:B------:R-:W-:Y:S02]  /*c1b00*/  @P2 LOP3.LUT R27, R27, 0x1, RZ, 0xfc, !PT ;  /* 0x000000011b1b2812 */ /* 0x000fe400078efcff */
[----:B------:R-:W-:Y:S01]  /*c1b10*/  ISETP.LT.AND P2, PT, R4, UR16, !P0 ;  /* 0x0000001004007c0c */ /* 0x000fe2000c741270 */
[----:B------:R-:W0:Y:S01]  /*c1b20*/  LDCU UR8, c[0x0][0x398] ;  /* 0x00007300ff0877ac */ /* 0x000e220008000800 */
[----:B------:R-:W-:Y:S02]  /*c1b30*/  @P3 LOP3.LUT R28, R28, 0x20000000, RZ, 0xfc, !PT ;  /* 0x200000001c1c3812 */ /* 0x000fe400078efcff */
[----:B------:R-:W-:Y:S01]  /*c1b40*/  PRMT R6, R6, 0x5410, R7 ;  /* 0x0000541006067816 */ /* 0x000fe20000000007 */
[----:B------:R-:W-:Y:S01]  /*c1b50*/  STL.64 [R1+0x3530], R26 ;  /* 0x0035301a01007387 */ /* 0x000fe20000100a00 */
[----:B------:R-:W0:Y:S01]  /*c1b60*/  LDCU UR16, c[0x0][0x398] ;  /* 0x00007300ff1077ac */ /* 0x000e220008000800 */
[----:B------:R-:W-:-:S02]  /*c1b70*/  LOP3.LUT R28, R28, 0xefffffff, RZ, 0xc0, !PT ;  /* 0xefffffff1c1c7812 */ /* 0x000fc400078ec0ff */
[----:B------:R-:W-:Y:S01]  /*c1b80*/  ISETP.LT.AND P0, PT, R2, UR69, !P0 ;  /* 0x0000004502007c0c */ /* 0x000fe2000c701270 */
[----:B------:R-:W-:Y:S01]  /*c1b90*/  STL.64 [R1+0x3528], R24 ;  /* 0x0035281801007387 */ /* 0x000fe20000100a00 */
[----:B------:R-:W0:Y:S02]  /*c1ba0*/  LDCU UR30, c[0x0][0x398] ;  /* 0x00007300ff1e77ac */ /* 0x000e240008000800 */
[----:B------:R-:W-:Y:S01]  /*c1bb0*/  @P2 LOP3.LUT R28, R28, 0x10000000, RZ, 0xfc, !PT ;  /* 0x100000001c1c2812 */ /* 0x000fe200078efcff */
[----:B------:R-:W0:Y:S03]  /*c1bc0*/  LDCU UR69, c[0x0][0x398] ;  /* 0x00007300ff4577ac */ /* 0x000e260008000800 */
[----:B------:R-:W-:Y:S01]  /*c1bd0*/  LOP3.LUT R28, R28, 0xf7ffffff, RZ, 0xc0, !PT ;  /* 0xf7ffffff1c1c7812 */ /* 0x000fe200078ec0ff */
[----:B------:R1:W-:Y:S03]  /*c1be0*/  STL [R1+0x11c], R6 ;  /* 0x00011c0601007387 */ /* 0x0003e60000100800 */
[----:B------:R-:W-:-:S04]  /*c1bf0*/  @P1 LOP3.LUT R28, R28, 0x8000000, RZ, 0xfc, !PT ;  /* 0x080000001c1c1812 */ /* 0x000fc800078efcff */
[----:B------:R-:W-:Y:S01]  /*c1c00*/  LOP3.LUT R28, R28, 0xfbffffff, RZ, 0xc0, !PT ;  /* 0xfbffffff1c1c7812 */ /* 0x000fe200078ec0ff */
[----:B-1----:R-:W-:-:S03]  /*c1c10*/  VIADD R6, R9, 0xe9 ;  /* 0x000000e909067836 */ /* 0x002fc60000000000 */
[----:B------:R-:W-:Y:S02]  /*c1c20*/  @P0 LOP3.LUT R28, R28, 0x4000000, RZ, 0xfc, !PT ;  /* 0x040000001c1c0812 */ /* 0x000fe400078efcff */
[----:B0-----:R-:W-:Y:S02]  /*c1c30*/  ISETP.GE.AND P0, PT, R6, UR15, PT ;  /* 0x0000000f06007c0c */ /* 0x001fe4000bf06270 */
[----:B------:R-:W-:Y:S01]  /*c1c40*/  LOP3.LUT R28, R28, 0xfdffffff, RZ, 0xc0, !PT ;  /* 0xfdffffff1c1c7812 */ /* 0x000fe200078ec0ff */
[----:B------:R-:W-:Y:S01]  /*c1c50*/  VIADD R6, R9, 0xea ;  /* 0x000000ea09067836 */ /* 0x000fe20000000000 */
[----:B------:R0:W-:Y:S01]  /*c1c60*/  STL.64 [R1+0x3540], R14 ;  /* 0x0035400e01007387 */ /* 0x0001e20000100a00 */
[----:B------:R-:W-:Y:S02]  /*c1c70*/  ISETP.LT.AND P3, PT, R5, UR13, !P0 ;  /* 0x0000000d05007c0c */ /* 0x000fe4000c761270 */
[----:B------:R-:W-:Y:S02]  /*c1c80*/  ISETP.LT.AND P2, PT, R4, UR14, !P0 ;  /* 0x0000000e04007c0c */ /* 0x000fe4000c741270 */
[----:B------:R-:W-:Y:S01]  /*c1c90*/  ISETP.LT.AND P1, PT, R3, UR28, !P0 ;  /* 0x0000001c03007c0c */ /* 0x000fe2000c721270 */
[----:B------:R-:W1:Y:S01]  /*c1ca0*/  LDCU UR28, c[0x0][0x39c] ;  /* 0x00007380ff1c77ac */ /* 0x000e620008000800 */
[----:B------:R-:W1:Y:S01]  /*c1cb0*/  LDCU UR15, c[0x0][0x39c] ;  /* 0x00007380ff0f77ac */ /* 0x000e620008000800 */
[----:B0-----:R-:W-:Y:S01]  /*c1cc0*/  IMAD.MOV.U32 R15, RZ, RZ, R6 ;  /* 0x000000ffff0f7224 */ /* 0x001fe200078e0006 */
[----:B------:R-:W-:Y:S05]  /*c1cd0*/  STL.64 [R1+0x3538], R12 ;  /* 0x0035380c01007387 */ /* 0x000fea0000100a00 */
[----:B------:R-:W-:Y:S01]  /*c1ce0*/  @P3 LOP3.LUT R28, R28, 0x2000000, RZ, 0xfc, !PT ;  /* 0x020000001c1c3812 */ /* 0x000fe200078efcff */
[----:B------:R-:W-:-:S02]  /*c1cf0*/  VIADD R27, R9, 0xf2 ;  /* 0x000000f2091b7836 */ /* 0x000fc40000000000 */
[C---:B------:R-:W-:Y:S02]  /*c1d00*/  VIADD R26, R9.reuse, 0xf3 ;  /* 0x000000f3091a7836 */ /* 0x040fe40000000000 */
[C---:B------:R-:W-:Y:S01]  /*c1d10*/  VIADD R25, R9.reuse, 0xf4 ;  /* 0x000000f409197836 */ /* 0x040fe20000000000 */
[----:B------:R-:W-:Y:S02]  /*c1d20*/  LOP3.LUT R28, R28, 0xfeffffff, RZ, 0xc0, !PT ;  /* 0xfeffffff1c1c7812 */ /* 0x000fe400078ec0ff */
[----:B------:R-:W-:Y:S01]  /*c1d30*/  ISETP.LT.AND P0, PT, R2, UR24, !P0 ;  /* 0x0000001802007c0c */ /* 0x000fe2000c701270 */
[C---:B------:R-:W-:Y:S02]  /*c1d40*/  VIADD R24, R9.reuse, 0xf5 ;  /* 0x000000f509187836 */ /* 0x040fe40000000000 */
[C---:B------:R-:W-:Y:S01]  /*c1d50*/  VIADD R10, R9.reuse, 0xf9 ;  /* 0x000000f9090a7836 */ /* 0x040fe20000000000 */
[----:B------:R-:W-:Y:S01]  /*c1d60*/  @P2 LOP3.LUT R28, R28, 0x1000000, RZ, 0xfc, !PT ;  /* 0x010000001c1c2812 */ /* 0x000fe200078efcff */
[----:B------:R-:W-:-:S02]  /*c1d70*/  VIADD R8, R9, 0xfd ;  /* 0x000000fd09087836 */ /* 0x000fc40000000000 */
[----:B------:R-:W-:Y:S01]  /*c1d80*/  VIADD R7, R9, 0xfe ;  /* 0x000000fe09077836 */ /* 0x000fe20000000000 */
[----:B------:R-:W0:Y:S01]  /*c1d90*/  LDCU UR13, c[0x0][0x398] ;  /* 0x00007300ff0d77ac */ /* 0x000e220008000800 */
[----:B------:R-:W-:Y:S01]  /*c1da0*/  LOP3.LUT R28, R28, 0xff7fffff, RZ, 0xc0, !PT ;  /* 0xff7fffff1c1c7812 */ /* 0x000fe200078ec0ff */
[----:B------:R-:W0:Y:S03]  /*c1db0*/  LDCU UR14, c[0x0][0x398] ;  /* 0x00007300ff0e77ac */ /* 0x000e260008000800 */
[----:B------:R-:W-:-:S04]  /*c1dc0*/  @P1 LOP3.LUT R28, R28, 0x800000, RZ, 0xfc, !PT ;  /* 0x008000001c1c1812 */ /* 0x000fc800078efcff */
[----:B------:R-:W-:-:S04]  /*c1dd0*/  LOP3.LUT R28, R28, 0xffbfffff, RZ, 0xc0, !PT ;  /* 0xffbfffff1c1c7812 */ /* 0x000fc800078ec0ff */
[----:B------:R-:W-:Y:S02]  /*c1de0*/  @P0 LOP3.LUT R28, R28, 0x400000, RZ, 0xfc, !PT ;  /* 0x004000001c1c0812 */ /* 0x000fe400078efcff */
[----:B-1----:R-:W-:Y:S01]  /*c1df0*/  ISETP.GE.AND P0, PT, R15, UR28, PT ;  /* 0x0000001c0f007c0c */ /* 0x002fe2000bf06270 */
[----:B------:R-:W1:Y:S03]  /*c1e00*/  LDCU UR28, c[0x0][0x39c] ;  /* 0x00007380ff1c77ac */ /* 0x000e660008000800 */
[----:B------:R-:W-:Y:S02]  /*c1e10*/  ISETP.LT.AND P1, PT, R5, UR22, !P0 ;  /* 0x0000001605007c0c */ /* 0x000fe4000c721270 */
[----:B------:R-:W-:Y:S02]  /*c1e20*/  ISETP.LT.AND P3, PT, R4, UR70, !P0 ;  /* 0x0000004604007c0c */ /* 0x000fe4000c761270 */
[----:B------:R-:W-:-:S09]  /*c1e30*/  LOP3.LUT R28, R28, 0xffdfffff, RZ, 0xc0, !PT ;  /* 0xffdfffff1c1c7812 */ /* 0x000fd200078ec0ff */
[----:B------:R-:W-:Y:S02]  /*c1e40*/  @P1 LOP3.LUT R28, R28, 0x200000, RZ, 0xfc, !PT ;  /* 0x002000001c1c1812 */ /* 0x000fe400078efcff */
[----:B------:R-:W-:Y:S02]  /*c1e50*/  ISETP.LT.AND P1, PT, R3, UR36, !P0 ;  /* 0x0000002403007c0c */ /* 0x000fe4000c721270 */
[----:B------:R-:W-:Y:S02]  /*c1e60*/  LOP3.LUT R28, R28, 0xffefffff, RZ, 0xc0, !PT ;  /* 0xffefffff1c1c7812 */ /* 0x000fe400078ec0ff */
[----:B------:R-:W-:Y:S02]  /*c1e70*/  ISETP.LT.AND P2, PT, R2, UR26, !P0 ;  /* 0x0000001a02007c0c */ /* 0x000fe4000c741270 */
[----:B------:R-:W-:Y:S02]  /*c1e80*/  @P3 LOP3.LUT R28, R28, 0x100000, RZ, 0xfc, !PT ;  /* 0x001000001c1c3812 */ /* 0x000fe400078efcff */
[----:B-1----:R-:W-:Y:S01]  /*c1e90*/  ISETP.GE.AND P0, PT, R23, UR28, PT ;  /* 0x0000001c17007c0c */ /* 0x002fe2000bf06270 */
[----:B------:R-:W1:Y:S01]  /*c1ea0*/  LDCU UR28, c[0x0][0x39c] ;  /* 0x00007380ff1c77ac */ /* 0x000e620008000800 */
[----:B------:R-:W3:Y:S01]  /*c1eb0*/  LDL.LU R23, [R1+0x3560] ;  /* 0x0035600001177983 */ /* 0x000ee20000300800 */
[----:B------:R-:W-:-:S04]  /*c1ec0*/  LOP3.LUT R28, R28, 0xfff7ffff, RZ, 0xc0, !PT ;  /* 0xfff7ffff1c1c7812 */ /* 0x000fc800078ec0ff */
[----:B------:R-:W-:Y:S02]  /*c1ed0*/  @P1 LOP3.LUT R28, R28, 0x80000, RZ, 0xfc, !PT ;  /* 0x000800001c1c1812 */ /* 0x000fe400078efcff */
[----:B------:R-:W-:Y:S02]  /*c1ee0*/  ISETP.LT.AND P1, PT, R5, UR62, !P0 ;  /* 0x0000003e05007c0c */ /* 0x000fe4000c721270 */
[----:B------:R-:W-:Y:S02]  /*c1ef0*/  LOP3.LUT R28, R28, 0xfffbffff, RZ, 0xc0, !PT ;  /* 0xfffbffff1c1c7812 */ /* 0x000fe400078ec0ff */
[----:B------:R-:W-:Y:S02]  /*c1f00*/  ISETP.LT.AND P3, PT, R4, UR40, !P0 ;  /* 0x0000002804007c0c */ /* 0x000fe4000c761270 */
[----:B------:R-:W-:-:S04]  /*c1f10*/  @P2 LOP3.LUT R28, R28, 0x40000, RZ, 0xfc, !PT ;  /* 0x000400001c1c2812 */ /* 0x000fc800078efcff */
[----:B------:R-:W-:-:S04]  /*c1f20*/  LOP3.LUT R28, R28, 0xfffdffff, RZ, 0xc0, !PT ;  /* 0xfffdffff1c1c7812 */ /* 0x000fc800078ec0ff */
[----:B------:R-:W-:Y:S02]  /*c1f30*/  @P1 LOP3.LUT R28, R28, 0x20000, RZ, 0xfc, !PT ;  /* 0x000200001c1c1812 */ /* 0x000fe400078efcff */
[----:B------:R-:W-:Y:S02]  /*c1f40*/  ISETP.LT.AND P1, PT, R3, UR38, !P0 ;  /* 0x0000002603007c0c */ /* 0x000fe4000c721270 */
[----:B------:R-:W-:Y:S02]  /*c1f50*/  LOP3.LUT R28, R28, 0xfffeffff, RZ, 0xc0, !PT ;  /* 0xfffeffff1c1c7812 */ /* 0x000fe400078ec0ff */
[----:B------:R-:W-:Y:S02]  /*c1f60*/  ISETP.LT.AND P2, PT, R2, UR34, !P0 ;  /* 0x0000002202007c0c */ /* 0x000fe4000c741270 */
[----:B------:R-:W-:Y:S02]  /*c1f70*/  @P3 LOP3.LUT R28, R28, 0x10000, RZ, 0xfc, !PT ;  /* 0x000100001c1c3812 */ /* 0x000fe400078efcff */
[----:B-1----:R-:W-:-:S02]  /*c1f80*/  ISETP.GE.AND P0, PT, R22, UR28, PT ;  /* 0x0000001c16007c0c */ /* 0x002fc4000bf06270 */
[----:B------:R-:W3:Y:S01]  /*c1f90*/  LDL.LU R22, [R1+0x355c] ;  /* 0x00355c0001167983 */ /* 0x000ee20000300800 */
[----:B------:R-:W-:-:S04]  /*c1fa0*/  LOP3.LUT R28, R28, 0xffff7fff, RZ, 0xc0, !PT ;  /* 0xffff7fff1c1c7812 */ /* 0x000fc800078ec0ff */
[----:B------:R-:W-:Y:S02]  /*c1fb0*/  @P1 LOP3.LUT R28, R28, 0x8000, RZ, 0xfc, !PT ;  /* 0x000080001c1c1812 */ /* 0x000fe400078efcff */
        /* <DEDUP_REMOVED lines=9> */
[----:B------:R-:W-:Y:S02]  /*c2050*/  @P3 LOP3.LUT R28, R28, 0x1000, RZ, 0xfc, !PT ;  /* 0x000010001c1c3812 */ /* 0x000fe400078efcff */
[----:B------:R-:W-:Y:S02]  /*c2060*/  ISETP.GE.AND P0, PT, R21, UR15, PT ;  /* 0x0000000f15007c0c */ /* 0x000fe4000bf06270 */
        /* <DEDUP_REMOVED lines=13> */
[----:B--2---:R-:W-:Y:S02]  /*c2140*/  ISETP.GE.AND P0, PT, R18, UR17, PT ;  /* 0x0000001112007c0c */ /* 0x004fe4000bf06270 */
[----:B------:R-:W2:Y:S01]  /*c2150*/  LDL.LU R18, [R1+0x3554] ;  /* 0x0035540001127983 */ /* 0x000ea20000300800 */
[----:B------:R-:W-:-:S04]  /*c2160*/  LOP3.LUT R28, R28, 0xffffff7f, RZ, 0xc0, !PT ;  /* 0xffffff7f1c1c7812 */ /* 0x000fc800078ec0ff */
[----:B------:R-:W-:Y:S02]  /*c2170*/  @P1 LOP3.LUT R28, R28, 0x80, RZ, 0xfc, !PT ;  /* 0x000000801c1c1812 */ /* 0x000fe400078efcff */
[----:B------:R-:W-:Y:S02]  /*c2180*/  ISETP.LT.AND P1, PT, R5, UR57, !P0 ;  /* 0x0000003905007c0c */ /* 0x000fe4000c721270 */
[----:B------:R-:W-:-:S04]  /*c2190*/  LOP3.LUT R28, R28, 0xffffffbf, RZ, 0xc0, !PT ;  /* 0xffffffbf1c1c7812 */ /* 0x000fc800078ec0ff */
[----:B------:R-:W-:-:S04]  /*c21a0*/  @P2 LOP3.LUT R28, R28, 0x40, RZ, 0xfc, !PT ;  /* 0x000000401c1c2812 */ /* 0x000fc800078efcff */
[----:B------:R-:W-:Y:S02]  /*c21b0*/  LOP3.LUT R28, R28, 0xffffffdf, RZ, 0xc0, !PT ;  /* 0xffffffdf1c1c7812 */ /* 0x000fe400078ec0ff */
[----:B------:R-:W-:Y:S02]  /*c21c0*/  ISETP.LT.AND P3, PT, R4, UR56, !P0 ;  /* 0x0000003804007c0c */ /* 0x000fe4000c761270 */
[----:B------:R-:W-:Y:S02]  /*c21d0*/  ISETP.LT.AND P2, PT, R3, UR49, !P0 ;  /* 0x0000003103007c0c */ /* 0x000fe4000c741270 */
[----:B------:R-:W-:Y:S02]  /*c21e0*/  @P1 LOP3.LUT R28, R28, 0x20, RZ, 0xfc, !PT ;  /* 0x000000201c1c1812 */ /* 0x000fe400078efcff */
[----:B------:R-:W-:Y:S02]  /*c21f0*/  ISETP.LT.AND P1, PT, R2, UR72, !P0 ;  /* 0x0000004802007c0c */ /* 0x000fe4000c721270 */
[----:B------:R-:W-:-:S02]  /*c2200*/  ISETP.GE.AND P0, PT, R29, UR18, PT ;  /* 0x000000121d007c0c */ /* 0x000fc4000bf06270 */
[----:B------:R-:W2:Y:S01]  /*c2210*/  LDL.LU R29, [R1+0x3550] ;  /* 0x00355000011d7983 */ /* 0x000ea20000300800 */
[----:B------:R-:W-:-:S04]  /*c2220*/  LOP3.LUT R28, R28, 0xffffffef, RZ, 0xc0, !PT ;  /* 0xffffffef1c1c7812 */ /* 0x000fc800078ec0ff */
[----:B------:R-:W-:-:S04]  /*c2230*/  @P3 LOP3.LUT R28, R28, 0x10, RZ, 0xfc, !PT ;  /* 0x000000101c1c3812 */ /* 0x000fc800078efcff */
[----:B------:R-:W-:-:S04]  /*c2240*/  LOP3.LUT R28, R28, 0xfffffff7, RZ, 0xc0, !PT ;  /* 0xfffffff71c1c7812 */ /* 0x000fc800078ec0ff */
[----:B------:R-:W-:Y:S02]  /*c2250*/  @P2 LOP3.LUT R28, R28, 0x8, RZ, 0xfc, !PT ;  /* 0x000000081c1c2812 */ /* 0x000fe400078efcff */
[----:B------:R-:W-:Y:S02]  /*c2260*/  ISETP.LT.AND P2, PT, R5, UR64, !P0 ;  /* 0x0000004005007c0c */ /* 0x000fe4000c741270 */
[----:B------:R-:W-:-:S04]  /*c2270*/  LOP3.LUT R28, R28, 0xfffffffb, RZ, 0xc0, !PT ;  /* 0xfffffffb1c1c7812 */ /* 0x000fc800078ec0ff */
[----:B------:R-:W-:Y:S02]  /*c2280*/  @P1 LOP3.LUT R28, R28, 0x4, RZ, 0xfc, !PT ;  /* 0x000000041c1c1812 */ /* 0x000fe400078efcff */
[----:B------:R-:W-:Y:S02]  /*c2290*/  ISETP.LT.AND P1, PT, R3, UR55, !P0 ;  /* 0x0000003703007c0c */ /* 0x000fe4000c721270 */
[----:B------:R-:W-:Y:S02]  /*c22a0*/  LOP3.LUT R28, R28, 0xfffffffd, RZ, 0xc0, !PT ;  /* 0xfffffffd1c1c7812 */ /* 0x000fe400078ec0ff */
[----:B------:R-:W-:Y:S02]  /*c22b0*/  ISETP.LT.AND P3, PT, R4, UR63, !P0 ;  /* 0x0000003f04007c0c */ /* 0x000fe4000c761270 */
[----:B------:R-:W-:Y:S02]  /*c22c0*/  @P2 LOP3.LUT R28, R28, 0x2, RZ, 0xfc, !PT ;  /* 0x000000021c1c2812 */ /* 0x000fe400078efcff */
[----:B------:R-:W-:-:S02]  /*c22d0*/  ISETP.LT.AND P2, PT, R2, UR54, !P0 ;  /* 0x0000003602007c0c */ /* 0x000fc4000c741270 */
[----:B------:R-:W-:Y:S02]  /*c22e0*/  ISETP.GE.AND P0, PT, R17, UR41, PT ;  /* 0x0000002911007c0c */ /* 0x000fe4000bf06270 */
[----:B------:R-:W-:Y:S01]  /*c22f0*/  LOP3.LUT R28, R28, 0xfffffffe, RZ, 0xc0, !PT ;  /* 0xfffffffe1c1c7812 */ /* 0x000fe200078ec0ff */
[----:B------:R-:W3:Y:S04]  /*c2300*/  LDL.LU R17, [R1+0x354c] ;  /* 0x00354c0001117983 */ /* 0x000ee80000300800 */
[----:B------:R-:W-:Y:S02]  /*c2310*/  @P3 LOP3.LUT R28, R28, 0x1, RZ, 0xfc, !PT ;  /* 0x000000011c1c3812 */ /* 0x000fe400078efcff */
[----:B------:R-:W-:Y:S02]  /*c2320*/  ISETP.LT.AND P3, PT, R4, UR66, !P0 ;  /* 0x0000004204007c0c */ /* 0x000fe4000c761270 */
[----:B--2---:R-:W-:-:S04]  /*c2330*/  LOP3.LUT R29, R29, 0x7fffffff, RZ, 0xc0, !PT ;  /* 0x7fffffff1d1d7812 */ /* 0x004fc800078ec0ff */
[----:B------:R-:W-:Y:S02]  /*c2340*/  @P1 LOP3.LUT R29, R29, 0x80000000, RZ, 0xfc, !PT ;  /* 0x800000001d1d1812 */ /* 0x000fe400078efcff */
[----:B------:R-:W-:Y:S02]  /*c2350*/  ISETP.LT.AND P1, PT, R5, UR73, !P0 ;  /* 0x0000004905007c0c */ /* 0x000fe4000c721270 */
[----:B------:R-:W-:-:S04]  /*c2360*/  LOP3.LUT R29, R29, 0xbfffffff, RZ, 0xc0, !PT ;  /* 0xbfffffff1d1d7812 */ /* 0x000fc800078ec0ff */
        /* <DEDUP_REMOVED lines=20> */
[----:B------:R-:W2:Y:S01]  /*c24b0*/  LDL R27, [R1+0x18] ;  /* 0x00001800011b7983 */ /* 0x000ea20000100800 */
[----:B------:R-:W-:-:S04]  /*c24c0*/  LOP3.LUT R29, R29, 0xfeffffff, RZ, 0xc0, !PT ;  /* 0xfeffffff1d1d7812 */ /* 0x000fc800078ec0ff */
[----:B------:R-:W-:-:S04]  /*c24d0*/  @P3 LOP3.LUT R29, R29, 0x1000000, RZ, 0xfc, !PT ;  /* 0x010000001d1d3812 */ /* 0x000fc800078efcff */
[----:B------:R-:W-:-:S04]  /*c24e0*/  LOP3.LUT R29, R29, 0xff7fffff, RZ, 0xc0, !PT ;  /* 0xff7fffff1d1d7812 */ /* 0x000fc800078ec0ff */
[----:B------:R-:W-:Y:S02]  /*c24f0*/  @P1 LOP3.LUT R29, R29, 0x800000, RZ, 0xfc, !PT ;  /* 0x008000001d1d1812 */ /* 0x000fe400078efcff */
[----:B----4-:R-:W-:Y:S02]  /*c2500*/  ISETP.LT.AND P1, PT, R5, UR5, !P0 ;  /* 0x0000000505007c0c */ /* 0x010fe4000c721270 */
[----:B------:R-:W-:Y:S02]  /*c2510*/  LOP3.LUT R29, R29, 0xffbfffff, RZ, 0xc0, !PT ;  /* 0xffbfffff1d1d7812 */ /* 0x000fe400078ec0ff */
[----:B------:R-:W-:Y:S02]  /*c2520*/  ISETP.LT.AND P3, PT, R4, UR4, !P0 ;  /* 0x0000000404007c0c */ /* 0x000fe4000c761270 */
[----:B------:R-:W-:-:S04]  /*c2530*/  @P2 LOP3.LUT R29, R29, 0x400000, RZ, 0xfc, !PT ;  /* 0x004000001d1d2812 */ /* 0x000fc800078efcff */
[----:B------:R-:W-:Y:S02]  /*c2540*/  LOP3.LUT R29, R29, 0xffdfffff, RZ, 0xc0, !PT ;  /* 0xffdfffff1d1d7812 */ /* 0x000fe400078ec0ff */
[----:B------:R-:W-:Y:S02]  /*c2550*/  ISETP.LT.AND P2, PT, R3, UR75, !P0 ;  /* 0x0000004b03007c0c */ /* 0x000fe4000c741270 */
[----:B------:R-:W-:-:S04]  /*c2560*/  @P1 LOP3.LUT R29, R29, 0x200000, RZ, 0xfc, !PT ;  /* 0x002000001d1d1812 */ /* 0x000fc800078efcff */
[----:B------:R-:W-:Y:S02]  /*c2570*/  LOP3.LUT R29, R29, 0xffefffff, RZ, 0xc0, !PT ;  /* 0xffefffff1d1d7812 */ /* 0x000fe400078ec0ff */
[----:B---3--:R-:W-:Y:S02]  /*c2580*/  ISETP.LT.AND P1, PT, R2, UR67, !P0 ;  /* 0x0000004302007c0c */ /* 0x008fe4000c721270 */
[----:B------:R-:W-:Y:S02]  /*c2590*/  @P3 LOP3.LUT R29, R29, 0x100000, RZ, 0xfc, !PT ;  /* 0x001000001d1d3812 */ /* 0x000fe400078efcff */
[----:B------:R-:W-:Y:S02]  /*c25a0*/  ISETP.GE.AND P0, PT, R26, UR47, PT ;  /* 0x0000002f1a007c0c */ /* 0x000fe4000bf06270 */
        /* <DEDUP_REMOVED lines=26> */
[----:B------:R-:W-:Y:S02]  /*c2750*/  @P2 LOP3.LUT R29, R29, 0x800, RZ, 0xfc, !PT ;  /* 0x000008001d1d2812 */ /* 0x000fe400078efcff */
[----:B------:R-:W-:Y:S02]  /*c2760*/  ISETP.GE.AND P0, PT, R24, UR39, PT ;  /* 0x0000002718007c0c */ /* 0x000fe4000bf06270 */
[----:B------:R-:W-:Y:S02]  /*c2770*/  LOP3.LUT R29, R29, 0xfffffbff, RZ, 0xc0, !PT ;  /* 0xfffffbff1d1d7812 */ /* 0x000fe400078ec0ff */
[----:B------:R-:W-:Y:S02]  /*c2780*/  ISETP.LT.AND P3, PT, R5, UR8, !P0 ;  /* 0x0000000805007c0c */ /* 0x000fe4000c761270 */
[----:B------:R-:W-:Y:S02]  /*c2790*/  ISETP.LT.AND P2, PT, R4, UR16, !P0 ;  /* 0x0000001004007c0c */ /* 0x000fe4000c741270 */
[----:B------:R-:W-:-:S02]  /*c27a0*/  @P1 LOP3.LUT R29, R29, 0x400, RZ, 0xfc, !PT ;  /* 0x000004001d1d1812 */ /* 0x000fc400078efcff */
[----:B------:R-:W-:Y:S02]  /*c27b0*/  ISETP.LT.AND P1, PT, R3, UR30, !P0 ;  /* 0x0000001e03007c0c */ /* 0x000fe4000c721270 */
[----:B------:R-:W-:Y:S02]  /*c27c0*/  ISETP.LT.AND P0, PT, R2, UR69, !P0 ;  /* 0x0000004502007c0c */ /* 0x000fe4000c701270 */
[----:B------:R-:W3:Y:S04]  /*c27d0*/  LDL.LU R2, [R1+0x10] ;  /* 0x0000100001027983 */ /* 0x000ee80000300800 */
[----:B--2---:R-:W1:Y:S01]  /*c27e0*/  LDS.128 R12, [R27] ;  /* 0x000000001b0c7984 */ /* 0x004e620000000c00 */
[----:B------:R-:W-:-:S03]  /*c27f0*/  LOP3.LUT R29, R29, 0xfffffdff, RZ, 0xc0, !PT ;  /* 0xfffffdff1d1d7812 */ /* 0x000fc600078ec0ff */
[----:B------:R-:W2:Y:S01]  /*c2800*/  LDS.128 R24, [R27+0x400] ;  /* 0x000400001b187984 */ /* 0x000ea20000000c00 */
[----:B------:R-:W-:-:S03]  /*c2810*/  VIADD R6, R9, 0xff ;  /* 0x000000ff09067836 */ /* 0x000fc60000000000 */
[----:B-1----:R-:W-:Y:S04]  /*c2820*/  STL.64 [R1+0x30], R12 ;  /* 0x0000300c01007387 */ /* 0x002fe80000100a00 */
[----:B------:R1:W-:Y:S01]  /*c2830*/  STL.64 [R1+0x38], R14 ;  /* 0x0000380e01007387 */ /* 0x0003e20000100a00 */
[----:B------:R-:W-:Y:S02]  /*c2840*/  @P3 LOP3.LUT R29, R29, 0x200, RZ, 0xfc, !PT ;  /* 0x000002001d1d3812 */ /* 0x000fe400078efcff */
[----:B------:R-:W-:Y:S01]  /*c2850*/  ISETP.GE.AND P4, PT, R8, UR23, PT ;  /* 0x0000001708007c0c */ /* 0x000fe2000bf86270 */
[----:B-1----:R-:W4:Y:S04]  /*c2860*/  LDL.LU.64 R14, [R1+0x3540] ;  /* 0x00354000010e7983 */ /* 0x002f280000300a00 */
[----:B------:R-:W4:Y:S01]  /*c2870*/  LDL.LU.64 R12, [R1+0x3538] ;  /* 0x00353800010c7983 */ /* 0x000f220000300a00 */
[----:B------:R-:W-:Y:S01]  /*c2880*/  LOP3.LUT R29, R29, 0xfffffeff, RZ, 0xc0, !PT ;  /* 0xfffffeff1d1d7812 */ /* 0x000fe200078ec0ff */
[----:B------:R-:W-:Y:S03]  /*c2890*/  BAR.SYNC.DEFER_BLOCKING 0x0 ;  /* 0x0000000000007b1d */ /* 0x000fe60000010000 */
[----:B------:R-:W-:-:S04]  /*c28a0*/  @P2 LOP3.LUT R29, R29, 0x100, RZ, 0xfc, !PT ;  /* 0x000001001d1d2812 */ /* 0x000fc800078efcff */
[----:B------:R-:W-:-:S04]  /*c28b0*/  LOP3.LUT R29, R29, 0xffffff7f, RZ, 0xc0, !PT ;  /* 0xffffff7f1d1d7812 */ /* 0x000fc800078ec0ff */
[----:B------:R-:W-:-:S04]  /*c28c0*/  @P1 LOP3.LUT R29, R29, 0x80, RZ, 0xfc, !PT ;  /* 0x000000801d1d1812 */ /* 0x000fc800078efcff */
[----:B------:R-:W-:-:S04]  /*c28d0*/  LOP3.LUT R29, R29, 0xffffffbf, RZ, 0xc0, !PT ;  /* 0xffffffbf1d1d7812 */ /* 0x000fc800078ec0ff */
[----:B------:R-:W-:-:S04]  /*c28e0*/  @P0 LOP3.LUT R29, R29, 0x40, RZ, 0xfc, !PT ;  /* 0x000000401d1d0812 */ /* 0x000fc800078efcff */
[----:B------:R-:W-:Y:S02]  /*c28f0*/  LOP3.LUT R29, R29, 0xfffffffb, RZ, 0xc0, !PT ;  /* 0xfffffffb1d1d7812 */ /* 0x000fe400078ec0ff */
[----:B------:R-:W-:Y:S01]  /*c2900*/  ISETP.GE.AND P1, PT, R11, UR33, PT ;  /* 0x000000210b007c0c */ /* 0x000fe2000bf26270 */
[----:B------:R-:W-:Y:S01]  /*c2910*/  VIADD R9, R9, 0xfa ;  /* 0x000000fa09097836 */ /* 0x000fe20000000000 */
[----:B--2---:R-:W-:Y:S04]  /*c2920*/  STL.64 [R1+0x20], R24 ;  /* 0x0000201801007387 */ /* 0x004fe80000100a00 */
[----:B------:R1:W-:Y:S01]  /*c2930*/  STL.64 [R1+0x28], R26 ;  /* 0x0000281a01007387 */ /* 0x0003e20000100a00 */
[----:B---3--:R-:W-:-:S03]  /*c2940*/  LOP3.LUT R2, R2, 0xbfffffff, RZ, 0xc0, !PT ;  /* 0xbfffffff02027812 */ /* 0x008fc600078ec0ff */
[----:B-1----:R-:W2:Y:S04]  /*c2950*/  LDL.LU.64 R26, [R1+0x3530] ;  /* 0x00353000011a7983 */ /* 0x002ea80000300a00 */
[----:B------:R-:W3:Y:S01]  /*c2960*/  LDL.LU.64 R24, [R1+0x3528] ;  /* 0x0035280001187983 */ /* 0x000ee20000300a00 */
[----:B------:R-:W-:Y:S02]  /*c2970*/  ISETP.GE.AND P3, PT, R20, UR25, PT ;  /* 0x0000001914007c0c */ /* 0x000fe4000bf66270 */
[----:B------:R-:W-:Y:S02]  /*c2980*/  ISETP.GE.AND P5, PT, R7, UR21, PT ;  /* 0x0000001507007c0c */ /* 0x000fe4000bfa6270 */
[----:B------:R-:W-:Y:S02]  /*c2990*/  ISETP.GE.AND P6, PT, R6, UR45, PT ;  /* 0x0000002d06007c0c */ /* 0x000fe4000bfc6270 */
[----:B----4-:R-:W-:-:S02]  /*c29a0*/  ISETP.GE.AND P0, PT, R13, UR37, PT ;  /* 0x000000250d007c0c */ /* 0x010fc4000bf06270 */
[----:B------:R-:W-:Y:S01]  /*c29b0*/  ISETP.GE.AND P2, PT, R12, UR35, PT ;  /* 0x000000230c007c0c */ /* 0x000fe2000bf46270 */
[----:B------:R-:W4:Y:S04]  /*c29c0*/  LDL.LU R13, [R1+0x3524] ;  /* 0x00352400010d7983 */ /* 0x000f280000300800 */
[----:B------:R-:W2:Y:S04]  /*c29d0*/  LDL.LU R12, [R1+0x3520] ;  /* 0x00352000010c7983 */ /* 0x000ea80000300800 */
[----:B------:R-:W2:Y:S02]  /*c29e0*/  LDL.LU R11, [R1+0x351c] ;  /* 0x00351c00010b7983 */ /* 0x000ea40000300800 */
[----:B------:R-:W-:-:S04]  /*c29f0*/  @P0 LOP3.LUT R29, R29, 0x4, RZ, 0xfc, !PT ;  /* 0x000000041d1d0812 */ /* 0x000fc800078efcff */
[----:B------:R-:W-:Y:S02]  /*c2a00*/  LOP3.LUT R29, R29, 0xfffffffd, RZ, 0xc0, !PT ;  /* 0xfffffffd1d1d7812 */ /* 0x000fe400078ec0ff */
[----:B------:R-:W-:Y:S02]  /*c2a10*/  ISETP.GE.AND P0, PT, R10, UR31, PT ;  /* 0x0000001f0a007c0c */ /* 0x000fe4000bf06270 */
[----:B------:R-:W2:Y:S01]  /*c2a20*/  LDL.LU R10, [R1+0x3518] ;  /* 0x00351800010a7983 */ /* 0x000ea20000300800 */
[----:B------:R-:W-:-:S04]  /*c2a30*/  @P2 LOP3.LUT R29, R29, 0x2, RZ, 0xfc, !PT ;  /* 0x000000021d1d2812 */ /* 0x000fc800078efcff */
[----:B------:R-:W-:-:S04]  /*c2a40*/  LOP3.LUT R29, R29, 0xfffffffe, RZ, 0xc0, !PT ;  /* 0xfffffffe1d1d7812 */ /* 0x000fc800078ec0ff */
[----:B------:R-:W-:Y:S02]  /*c2a50*/  @P1 LOP3.LUT R29, R29, 0x1, RZ, 0xfc, !PT ;  /* 0x000000011d1d1812 */ /* 0x000fe400078efcff */
[----:B------:R-:W-:Y:S02]  /*c2a60*/  ISETP.GE.AND P1, PT, R9, UR29, PT ;  /* 0x0000001d09007c0c */ /* 0x000fe4000bf26270 */
[----:B------:R-:W-:Y:S01]  /*c2a70*/  @P0 LOP3.LUT R2, R2, 0x40000000, RZ, 0xfc, !PT ;  /* 0x4000000002020812 */ /* 0x000fe200078efcff */
[----:B------:R-:W2:Y:S01]  /*c2a80*/  LDL.LU R9, [R1+0x3514] ;  /* 0x0035140001097983 */ /* 0x000ea20000300800 */
[----:B------:R-:W-:Y:S02]  /*c2a90*/  LOP3.LUT P0, RZ, R29, 0x4, RZ, 0xc0, !PT ;  /* 0x000000041dff7812 */ /* 0x000fe4000780c0ff */
[----:B------:R-:W-:-:S07]  /*c2aa0*/  LOP3.LUT R2, R2, 0x7fffffff, RZ, 0xc0, !PT ;  /* 0x7fffffff02027812 */ /* 0x000fce00078ec0ff */
[----:B------:R-:W-:Y:S02]  /*c2ab0*/  @P1 LOP3.LUT R2, R2, 0x80000000, RZ, 0xfc, !PT ;  /* 0x8000000002021812 */ /* 0x000fe400078efcff */
[----:B------:R-:W-:Y:S02]  /*c2ac0*/  ISETP.LT.AND P1, PT, R5, UR77, !P0 ;  /* 0x0000004d05007c0c */ /* 0x000fe4000c721270 */
[----:B------:R-:W-:-:S11]  /*c2ad0*/  LOP3.LUT R29, R29, 0xffffffdf, RZ, 0xc0, !PT ;  /* 0xffffffdf1d1d7812 */ /* 0x000fd600078ec0ff */
[----:B------:R-:W-:Y:S02]  /*c2ae0*/  @P1 LOP3.LUT R29, R29, 0x20, RZ, 0xfc, !PT ;  /* 0x000000201d1d1812 */ /* 0x000fe400078efcff */
[----:B0-----:R-:W-:Y:S02]  /*c2af0*/  ISETP.LT.AND P1, PT, R4, UR13, !P0 ;  /* 0x0000000d04007c0c */ /* 0x001fe4000c721270 */
[----:B------:R-:W-:Y:S02]  /*c2b00*/  ISETP.LT.AND P0, PT, R3, UR14, !P0 ;  /* 0x0000000e03007c0c */ /* 0x000fe4000c701270 */
[----:B------:R-:W-:Y:S02]  /*c2b10*/  LOP3.LUT R29, R29, 0xffffffef, RZ, 0xc0, !PT ;  /* 0xffffffef1d1d7812 */ /* 0x000fe400078ec0ff */
[----:B------:R-:W-:Y:S02]  /*c2b20*/  ISETP.GE.AND P2, PT, R19, UR27, PT ;  /* 0x0000001b13007c0c */ /* 0x000fe4000bf46270 */
[----:B------:R-:W2:Y:S04]  /*c2b30*/  LDL.LU R19, [R1+0x3510] ;  /* 0x0035100001137983 */ /* 0x000ea80000300800 */
[----:B------:R-:W2:Y:S04]  /*c2b40*/  LDL.LU R20, [R1+0x350c] ;  /* 0x00350c0001147983 */ /* 0x000ea80000300800 */
[----:B------:R-:W3:Y:S04]  /*c2b50*/  LDL.LU R8, [R1+0x3508] ;  /* 0x0035080001087983 */ /* 0x000ee80000300800 */
[----:B------:R0:W-:Y:S04]  /*c2b60*/  STL [R1+0x10], R2 ;  /* 0x0000100201007387 */ /* 0x0001e80000100800 */
[----:B------:R-:W3:Y:S04]  /*c2b70*/  LDL.LU R7, [R1+0x3504] ;  /* 0x0035040001077983 */ /* 0x000ee80000300800 */
[----:B------:R-:W3:Y:S04]  /*c2b80*/  LDL.LU R6, [R1+0x3500] ;  /* 0x0035000001067983 */ /* 0x000ee80000300800 */
[----:B------:R-:W3:Y:S01]  /*c2b90*/  LDL.LU R5, [R1+0x34fc] ;  /* 0x0034fc0001057983 */ /* 0x000ee20000300800 */
[----:B------:R-:W-:-:S03]  /*c2ba0*/  @P1 LOP3.LUT R29, R29, 0x10, RZ, 0xfc, !PT ;  /* 0x000000101d1d1812 */ /* 0x000fc600078efcff */
[----:B------:R-:W3:Y:S01]  /*c2bb0*/  LDL.LU R4, [R1+0x34f8] ;  /* 0x0034f80001047983 */ /* 0x000ee20000300800 */
[----:B------:R-:W-:-:S03]  /*c2bc0*/  LOP3.LUT P1, RZ, R2, 0x80000000, RZ, 0xc0, !PT ;  /* 0x8000000002ff7812 */ /* 0x000fc6000782c0ff */
[----:B------:R-:W3:Y:S01]  /*c2bd0*/  LDL.LU R3, [R1+0x34f4] ;  /* 0x0034f40001037983 */ /* 0x000ee20000300800 */
[----:B------:R-:W-:-:S04]  /*c2be0*/  LOP3.LUT R29, R29, 0xfffffff7, RZ, 0xc0, !PT ;  /* 0xfffffff71d1d7812 */ /* 0x000fc800078ec0ff */
[----:B------:R-:W-:Y:S02]  /*c2bf0*/  @P0 LOP3.LUT R29, R29, 0x8, RZ, 0xfc, !PT ;  /* 0x000000081d1d0812 */ /* 0x000fe400078efcff */
[----:B------:R-:W-:Y:S02]  /*c2c00*/  LOP3.LUT P0, RZ, R2, 0x40000000, RZ, 0xc0, !PT ;  /* 0x4000000002ff7812 */ /* 0x000fe4000780c0ff */
[----:B0-----:R-:W3:Y:S04]  /*c2c10*/  LDL.LU R2, [R1+0x34f0] ;  /* 0x0034f00001027983 */ /* 0x001ee80000300800 */
[----:B------:R0:W-:Y:S01]  /*c2c20*/  STL [R1+0x39b4], R17 ;  /* 0x0039b41101007387 */ /* 0x0001e20000100800 */
[----:B------:R-:W1:Y:S01]  /*c2c30*/  LDCU UR4, c[0x0][0x398] ;  /* 0x00007300ff0477ac */ /* 0x000e620008000800 */
[----:B------:R-:W1:Y:S01]  /*c2c40*/  LDCU UR5, c[0x0][0x398] ;  /* 0x00007300ff0577ac */ /* 0x000e620008000800 */
[----:B------:R-:W1:Y:S01]  /*c2c50*/  LDCU UR6, c[0x0][0x398] ;  /* 0x00007300ff0677ac */ /* 0x000e620008000800 */
[----:B0-----:R-:W3:Y:S01]  /*c2c60*/  LDL.LU R17, [R1+0x120] ;  /* 0x0001200001117983 */ /* 0x001ee20000300800 */
[----:B------:R-:W0:Y:S03]  /*c2c70*/  LDCU UR7, c[0x0][0x398] ;  /* 0x00007300ff0777ac */ /* 0x000e260008000800 */
[----:B--2---:R2:W-:Y:S01]  /*c2c80*/  STL [R1+0x397c], R20 ;  /* 0x00397c1401007387 */ /* 0x0045e20000100800 */
[----:B------:R-:W0:Y:S01]  /*c2c90*/  LDCU UR8, c[0x0][0x398] ;  /* 0x00007300ff0877ac */ /* 0x000e220008000800 */
[----:B------:R-:W0:Y:S02]  /*c2ca0*/  LDCU UR9, c[0x0][0x398] ;  /* 0x00007300ff0977ac */ /* 0x000e240008000800 */
[----:B--2---:R-:W2:Y:S01]  /*c2cb0*/  LDL R20, [R1+0x18] ;  /* 0x0000180001147983 */ /* 0x004ea20000100800 */
[----:B------:R-:W0:Y:S03]  /*c2cc0*/  LDCU UR10, c[0x0][0x398] ;  /* 0x00007300ff0a77ac */ /* 0x000e260008000800 */
[----:B------:R1:W-:Y:S01]  /*c2cd0*/  STL [R1+0x3938], R16 ;  /* 0x0039381001007387 */ /* 0x0003e20000100800 */
[----:B------:R-:W0:Y:S01]  /*c2ce0*/  LDCU UR11, c[0x0][0x398] ;  /* 0x00007300ff0b77ac */ /* 0x000e220008000800 */
[----:B------:R-:W0:Y:S02]  /*c2cf0*/  LDCU UR12, c[0x0][0x398] ;  /* 0x00007300ff0c77ac */ /* 0x000e240008000800 */
[----:B-1----:R-:W2:Y:S04]  /*c2d00*/  LDL.LU R16, [R1+0x134] ;  /* 0x0001340001107983 */ /* 0x002ea80000300800 */
[----:B------:R1:W-:Y:S04]  /*c2d10*/  STL.64 [R1+0x3918], R14 ;  /* 0x0039180e01007387 */ /* 0x0003e80000100a00 */
[----:B-1----:R-:W2:Y:S04]  /*c2d20*/  LDL.LU R15, [R1+0x138] ;  /* 0x00013800010f7983 */ /* 0x002ea80000300800 */
[----:B----4-:R-:W-:Y:S04]  /*c2d30*/  STL [R1+0x3910], R13 ;  /* 0x0039100d01007387 */ /* 0x010fe80000100800 */
[----:B------:R1:W-:Y:S04]  /*c2d40*/  STL [R1+0x38cc], R12 ;  /* 0x0038cc0c01007387 */ /* 0x0003e80000100800 */
[----:B-1----:R-:W4:Y:S04]  /*c2d50*/  LDL R12, [R1+0xc] ;  /* 0x00000c00010c7983 */ /* 0x002f280000100800 */
[----:B------:R-:W-:Y:S04]  /*c2d60*/  STL.64 [R1+0x38a8], R10 ;  /* 0x0038a80a01007387 */ /* 0x000fe80000100a00 */
[----:B---3--:R1:W-:Y:S04]  /*c2d70*/  STL.64 [R1+0x3850], R8 ;  /* 0x0038500801007387 */ /* 0x0083e80000100a00 */
[----:B-1----:R-:W3:Y:S04]  /*c2d80*/  LDL.LU R8, [R1+0x90] ;  /* 0x0000900001087983 */ /* 0x002ee80000300800 */
[----:B------:R-:W3:Y:S04]  /*c2d90*/  LDL.LU R9, [R1+0x94] ;  /* 0x0000940001097983 */ /* 0x000ee80000300800 */
[----:B------:R-:W3:Y:S04]  /*c2da0*/  LDL.LU R10, [R1+0x98] ;  /* 0x00009800010a7983 */ /* 0x000ee80000300800 */
[----:B------:R-:W2:Y:S04]  /*c2db0*/  LDL.LU R13, [R1+0x8d8] ;  /* 0x0008d800010d7983 */ /* 0x000ea80000300800 */
[----:B------:R-:W2:Y:S04]  /*c2dc0*/  LDL.LU R14, [R1+0x11c] ;  /* 0x00011c00010e7983 */ /* 0x000ea80000300800 */
[----:B------:R-:W-:Y:S04]  /*c2dd0*/  STL.64 [R1+0x37b0], R6 ;  /* 0x0037b00601007387 */ /* 0x000fe80000100a00 */
[----:B------:R-:W-:Y:S04]  /*c2de0*/  STL [R1+0x37a8], R5 ;  /* 0x0037a80501007387 */ /* 0x000fe80000100800 */
[----:B------:R1:W-:Y:S04]  /*c2df0*/  STL [R1+0x3740], R4 ;  /* 0x0037400401007387 */ /* 0x0003e80000100800 */
[----:B-1----:R-:W4:Y:S04]  /*c2e00*/  LDL.LU R4, [R1+0x50] ;  /* 0x0000500001047983 */ /* 0x002f280000300800 */
[----:B------:R-:W4:Y:S04]  /*c2e10*/  LDL.LU R5, [R1+0x54] ;  /* 0x0000540001057983 */ /* 0x000f280000300800 */
[----:B------:R-:W4:Y:S04]  /*c2e20*/  LDL.LU R6, [R1+0x58] ;  /* 0x0000580001067983 */ /* 0x000f280000300800 */
[----:B------:R-:W4:Y:S04]  /*c2e30*/  LDL.LU R7, [R1+0x5c] ;  /* 0x00005c0001077983 */ /* 0x000f280000300800 */
[----:B------:R-:W2:Y:S04]  /*c2e40*/  LDL.LU R11, [R1+0x8] ;  /* 0x00000800010b7983 */ /* 0x000ea80000300800 */
[----:B------:R-:W-:Y:S04]  /*c2e50*/  STL [R1+0x36d8], R2 ;  /* 0x0036d80201007387 */ /* 0x000fe80000100800 */
[----:B------:R1:W-:Y:S04]  /*c2e60*/  STL [R1+0x3620], R21 ;  /* 0x0036201501007387 */ /* 0x0003e80000100800 */
[----:B-1----:R-:W3:Y:S04]  /*c2e70*/  LDL.LU R21, [R1+0x4] ;  /* 0x0000040001157983 */ /* 0x002ee80000300800 */
[----:B------:R-:W-:Y:S04]  /*c2e80*/  STL [R1+0x35f0], R22 ;  /* 0x0035f01601007387 */ /* 0x000fe80000100800 */
[----:B------:R-:W-:Y:S04]  /*c2e90*/  STL [R1+0x35c0], R23 ;  /* 0x0035c01701007387 */ /* 0x000fe80000100800 */
[----:B------:R1:W-:Y:S04]  /*c2ea0*/  STL [R1+0x35a8], R24 ;  /* 0x0035a81801007387 */ /* 0x0003e80000100800 */
[----:B------:R0:W-:Y:S04]  /*c2eb0*/  STL [R1+0x3588], R25 ;  /* 0x0035881901007387 */ /* 0x0001e80000100800 */
[----:B------:R0:W-:Y:S04]  /*c2ec0*/  STL [R1+0x3558], R26 ;  /* 0x0035581a01007387 */ /* 0x0001e80000100800 */
[----:B------:R0:W-:Y:S04]  /*c2ed0*/  STL [R1+0x3538], R27 ;  /* 0x0035381b01007387 */ /* 0x0001e80000100800 */
[----:B-1----:R-:W3:Y:S04]  /*c2ee0*/  LDL.LU R24, [R1+0x40] ;  /* 0x0000400001187983 */ /* 0x002ee80000300800 */
[----:B0-----:R-:W3:Y:S04]  /*c2ef0*/  LDL.LU R25, [R1+0x44] ;  /* 0x0000440001197983 */ /* 0x001ee80000300800 */
[----:B------:R-:W3:Y:S04]  /*c2f00*/  LDL.LU R26, [R1+0x48] ;  /* 0x00004800011a7983 */ /* 0x000ee80000300800 */
[----:B------:R-:W3:Y:S04]  /*c2f10*/  LDL.LU R27, [R1+0x4c] ;  /* 0x00004c00011b7983 */ /* 0x000ee80000300800 */
[----:B------:R-:W-:Y:S04]  /*c2f20*/  STL [R1+0x3520], R28 ;  /* 0x0035201c01007387 */ /* 0x000fe80000100800 */
[----:B------:R-:W-:Y:S04]  /*c2f30*/  STL [R1+0x3518], R29 ;  /* 0x0035181d01007387 */ /* 0x000fe80000100800 */
[----:B------:R-:W-:Y:S04]  /*c2f40*/  STL [R1+0x39b8], R19 ;  /* 0x0039b81301007387 */ /* 0x000fe80000100800 */
[----:B------:R-:W-:Y:S04]  /*c2f50*/  STL [R1+0x39bc], R18 ;  /* 0x0039bc1201007387 */ /* 0x000fe80000100800 */
[----:B----4-:R0:W-:Y:S01]  /*c2f60*/  STSM.16.M88.4 [R12], R4 ;  /* 0x000000040c007844 */ /* 0x0101e20000000200 */
[----:B--2---:R-:W-:-:S04]  /*c2f70*/  LOP3.LUT R11, R11, 0xffffffef, RZ, 0xc0, !PT ;  /* 0xffffffef0b0b7812 */ /* 0x004fc800078ec0ff */
[----:B------:R-:W-:Y:S02]  /*c2f80*/  @P0 LOP3.LUT R11, R11, 0x10, RZ, 0xfc, !PT ;  /* 0x000000100b0b0812 */ /* 0x000fe400078efcff */
[----:B------:R-:W-:Y:S02]  /*c2f90*/  SHF.R.U32.HI R2, RZ, 0x8, R15 ;  /* 0x00000008ff027819 */ /* 0x000fe4000001160f */
[----:B------:R-:W-:Y:S02]  /*c2fa0*/  LOP3.LUT R11, R11, 0xfffffff7, RZ, 0xc0, !PT ;  /* 0xfffffff70b0b7812 */ /* 0x000fe400078ec0ff */
[----:B------:R-:W-:Y:S02]  /*c2fb0*/  LOP3.LUT P0, RZ, R19, 0x80000, RZ, 0xc0, !PT ;  /* 0x0008000013ff7812 */ /* 0x000fe4000780c0ff */
[----:B------:R-:W-:Y:S02]  /*c2fc0*/  @P1 LOP3.LUT R11, R11, 0x8, RZ, 0xfc, !PT ;  /* 0x000000080b0b1812 */ /* 0x000fe400078efcff */
[----:B0-----:R-:W-:-:S02]  /*c2fd0*/  LOP3.LUT R7, R13, 0xffff, RZ, 0xc0, !PT ;  /* 0x0000ffff0d077812 */ /* 0x001fc400078ec0ff */
[----:B------:R-:W-:Y:S02]  /*c2fe0*/  LOP3.LUT R11, R11, 0xfffffffb, RZ, 0xc0, !PT ;  /* 0xfffffffb0b0b7812 */ /* 0x000fe400078ec0ff */
[----:B---3--:R-:W-:Y:S02]  /*c2ff0*/  LOP3.LUT R21, R21, 0x7fffffff, RZ, 0xc0, !PT ;  /* 0x7fffffff15157812 */ /* 0x008fe400078ec0ff */
[----:B------:R-:W-:Y:S02]  /*c3000*/  @P2 LOP3.LUT R11, R11, 0x4, RZ, 0xfc, !PT ;  /* 0x000000040b0b2812 */ /* 0x000fe400078efcff */
[----:B------:R-:W-:Y:S02]  /*c3010*/  @P5 LOP3.LUT R21, R21, 0x80000000, RZ, 0xfc, !PT ;  /* 0x8000000015155812 */ /* 0x000fe400078efcff */
[----:B------:R-:W-:Y:S02]  /*c3020*/  LOP3.LUT R11, R11, 0xfffffffd, RZ, 0xc0, !PT ;  /* 0xfffffffd0b0b7812 */ /* 0x000fe400078ec0ff */
[----:B------:R-:W-:-:S02]  /*c3030*/  LOP3.LUT R21, R21, 0xbfffffff, RZ, 0xc0, !PT ;  /* 0xbfffffff15157812 */ /* 0x000fc400078ec0ff */
[----:B------:R-:W-:Y:S02]  /*c3040*/  @P3 LOP3.LUT R11, R11, 0x2, RZ, 0xfc, !PT ;  /* 0x000000020b0b3812 */ /* 0x000fe400078efcff */
[----:B------:R-:W-:Y:S02]  /*c3050*/  @P6 LOP3.LUT R21, R21, 0x40000000, RZ, 0xfc, !PT ;  /* 0x4000000015156812 */ /* 0x000fe400078efcff */
[----:B------:R-:W-:Y:S02]  /*c3060*/  LOP3.LUT R11, R11, 0xfffffffe, RZ, 0xc0, !PT ;  /* 0xfffffffe0b0b7812 */ /* 0x000fe400078ec0ff */
[----:B------:R-:W-:Y:S02]  /*c3070*/  SHF.R.U32.HI R5, RZ, 0x8, R16 ;  /* 0x00000008ff057819 */ /* 0x000fe40000011610 */
[----:B------:R-:W-:Y:S02]  /*c3080*/  @P4 LOP3.LUT R11, R11, 0x1, RZ, 0xfc, !PT ;  /* 0x000000010b0b4812 */ /* 0x000fe400078efcff */
[----:B------:R-:W-:-:S02]  /*c3090*/  SHF.R.U32.HI R4, RZ, 0x8, R17 ;  /* 0x00000008ff047819 */ /* 0x000fc40000011611 */
[----:B------:R-:W-:Y:S01]  /*c30a0*/  LOP3.LUT R2, R2, 0xffff, RZ, 0xc0, !PT ;  /* 0x0000ffff02027812 */ /* 0x000fe200078ec0ff */
[----:B------:R0:W-:Y:S01]  /*c30b0*/  STL [R1+0x8], R11 ;  /* 0x0000080b01007387 */ /* 0x0001e20000100800 */
[----:B------:R-:W-:-:S03]  /*c30c0*/  LOP3.LUT P3, RZ, R18, 0x80, RZ, 0xc0, !PT ;  /* 0x0000008012ff7812 */ /* 0x000fc6000786c0ff */
[----:B------:R-:W-:Y:S04]  /*c30d0*/  STL [R1+0x4], R21 ;  /* 0x0000041501007387 */ /* 0x000fe80000100800 */
[----:B------:R-:W-:Y:S01]  /*c30e0*/  STL [R1+0x3660], R21 ;  /* 0x0036601501007387 */ /* 0x000fe20000100800 */
[----:B0-----:R-:W-:-:S05]  /*c30f0*/  PRMT R11, R14, 0x4210, R7 ;  /* 0x000042100e0b7816 */ /* 0x001fca0000000007 */
[----:B------:R-:W-:Y:S01]  /*c3100*/  STSM.16.M88.4 [R12+0x200], R8 ;  /* 0x000200080c007844 */ /* 0x000fe20000000200 */
[----:B------:R-:W-:Y:S06]  /*c3110*/  BAR.SYNC.DEFER_BLOCKING 0x0 ;  /* 0x0000000000007b1d */ /* 0x000fec0000010000 */
[----:B------:R-:W0:Y:S04]  /*c3120*/  LDS.128 R8, [R20] ;  /* 0x0000000014087984 */ /* 0x000e280000000c00 */
[----:B0-----:R-:W-:Y:S04]  /*c3130*/  STL.64 [R1+0x200], R8 ;  /* 0x0002000801007387 */ /* 0x001fe80000100a00 */
[----:B------:R-:W-:Y:S04]  /*c3140*/  STL.64 [R1+0x208], R10 ;  /* 0x0002080a01007387 */ /* 0x000fe80000100a00 */
[----:B------:R-:W0:Y:S01]  /*c3150*/  LDS.128 R8, [R20+0x400] ;  /* 0x0004000014087984 */ /* 0x000e220000000c00 */
[----:B------:R-:W-:Y:S06]  /*c3160*/  BAR.SYNC.DEFER_BLOCKING 0x0 ;  /* 0x0000000000007b1d */ /* 0x000fec0000010000 */
[----:B------:R-:W-:Y:S04]  /*c3170*/  STSM.16.M88.4 [R12], R24 ;  /* 0x000000180c007844 */ /* 0x000fe80000000200 */
[----:B0-----:R0:W-:Y:S04]  /*c3180*/  STL.64 [R1+0x1f0], R8 ;  /* 0x0001f00801007387 */ /* 0x0011e80000100a00 */
[----:B------:R1:W-:Y:S04]  /*c3190*/  STL.64 [R1+0x1f8], R10 ;  /* 0x0001f80a01007387 */ /* 0x0003e80000100a00 */
[----:B0-----:R-:W2:Y:S04]  /*c31a0*/  LDL.LU R8, [R1+0x60] ;  /* 0x0000600001087983 */ /* 0x001ea80000300800 */
[----:B------:R-:W2:Y:S04]  /*c31b0*/  LDL.LU R9, [R1+0x64] ;  /* 0x0000640001097983 */ /* 0x000ea80000300800 */
[----:B-1----:R-:W2:Y:S04]  /*c31c0*/  LDL.LU R10, [R1+0x68] ;  /* 0x00006800010a7983 */ /* 0x002ea80000300800 */
[----:B------:R-:W3:Y:S01]  /*c31d0*/  LDL.LU R13, [R1+0x8fc] ;  /* 0x0008fc00010d7983 */ /* 0x000ee20000300800 */
[----:B------:R-:W-:-:S03]  /*c31e0*/  LOP3.LUT R5, R5, 0xffff, RZ, 0xc0, !PT ;  /* 0x0000ffff05057812 */ /* 0x000fc600078ec0ff */
[----:B------:R-:W4:Y:S01]  /*c31f0*/  LDL.LU R14, [R1+0x1c8] ;  /* 0x0001c800010e7983 */ /* 0x000f220000300800 */
[----:B------:R-:W-:-:S03]  /*c3200*/  LOP3.LUT R4, R4, 0xffff, RZ, 0xc0, !PT ;  /* 0x0000ffff04047812 */ /* 0x000fc600078ec0ff */
[----:B------:R-:W2:Y:S04]  /*c3210*/  LDL.LU R27, [R1+0xb94] ;  /* 0x000b9400011b7983 */ /* 0x000ea80000300800 */
[----:B------:R-:W2:Y:S04]  /*c3220*/  LDL.LU R15, [R1+0xb98] ;  /* 0x000b9800010f7983 */ /* 0x000ea80000300800 */
[----:B------:R-:W2:Y:S04]  /*c3230*/  LDL.LU R23, [R1+0xb8c] ;  /* 0x000b8c0001177983 */ /* 0x000ea80000300800 */
[----:B------:R-:W2:Y:S04]  /*c3240*/  LDL.LU R16, [R1+0x8dc] ;  /* 0x0008dc0001107983 */ /* 0x000ea80000300800 */
[----:B------:R-:W2:Y:S04]  /*c3250*/  LDL.LU R24, [R1+0xc0] ;  /* 0x0000c00001187983 */ /* 0x000ea80000300800 */
[----:B------:R-:W2:Y:S04]  /*c3260*/  LDL.LU R25, [R1+0xc4] ;  /* 0x0000c40001197983 */ /* 0x000ea80000300800 */
[----:B------:R-:W2:Y:S01]  /*c3270*/  LDL.LU R26, [R1+0xc8] ;  /* 0x0000c800011a7983 */ /* 0x000ea20000300800 */
[----:B------:R-:W-:-:S02]  /*c3280*/  PRMT R2, R2, 0x3340, R5 ;  /* 0x0000334002027816 */ /* 0x000fc40000000005 */
[----:B------:R-:W-:-:S04]  /*c3290*/  PRMT R4, R4, 0x3340, R0 ;  /* 0x0000334004047816 */ /* 0x000fc80000000000 */
[----:B------:R-:W-:-:S04]  /*c32a0*/  PRMT R2, R2, 0x5410, R4 ;  /* 0x0000541002027816 */ /* 0x000fc80000000004 */
[----:B------:R-:W-:Y:S01]  /*c32b0*/  PRMT R11, R2, 0x5210, R7 ;  /* 0x00005210020b7816 */ /* 0x000fe20000000007 */
[----:B--2---:R-:W-:Y:S04]  /*c32c0*/  STL.64 [R1+0x3af0], R26 ;  /* 0x003af01a01007387 */ /* 0x004fe80000100a00 */
[----:B------:R0:W-:Y:S04]  /*c32d0*/  STL.64 [R1+0x3ae8], R24 ;  /* 0x003ae81801007387 */ /* 0x0001e80000100a00 */
[----:B0-----:R-:W2:Y:S04]  /*c32e0*/  LDL.LU R24, [R1+0xa0] ;  /* 0x0000a00001187983 */ /* 0x001ea80000300800 */
[----:B------:R-:W2:Y:S04]  /*c32f0*/  LDL.LU R25, [R1+0xa4] ;  /* 0x0000a40001197983 */ /* 0x000ea80000300800 */
[----:B------:R-:W2:Y:S04]  /*c3300*/  LDL.LU R26, [R1+0xa8] ;  /* 0x0000a800011a7983 */ /* 0x000ea80000300800 */
[----:B------:R-:W2:Y:S04]  /*c3310*/  LDL.LU R17, [R1+0xb88] ;  /* 0x000b880001117983 */ /* 0x000ea80000300800 */
[----:B------:R0:W-:Y:S01]  /*c3320*/  STSM.16.M88.4 [R12+0x200], R8 ;  /* 0x000200080c007844 */ /* 0x0001e20000000200 */
[----:B---3--:R-:W-:-:S04]  /*c3330*/  LOP3.LUT R7, R13, 0xffff, RZ, 0xc0, !PT ;  /* 0x0000ffff0d077812 */ /* 0x008fc800078ec0ff */
[----:B----4-:R-:W-:Y:S01]  /*c3340*/  PRMT R27, R14, 0x4210, R7 ;  /* 0x000042100e1b7816 */ /* 0x010fe20000000007 */
[----:B------:R-:W-:Y:S06]  /*c3350*/  BAR.SYNC.DEFER_BLOCKING 0x0 ;  /* 0x0000000000007b1d */ /* 0x000fec0000010000 */
[----:B--2---:R-:W-:Y:S04]  /*c3360*/  STL.64 [R1+0x3af8], R16 ;  /* 0x003af81001007387 */ /* 0x004fe80000100a00 */
[----:B------:R-:W1:Y:S04]  /*c3370*/  LDS.128 R16, [R20] ;  /* 0x0000000014107984 */ /* 0x000e680000000c00 */
[----:B------:R-:W2:Y:S04]  /*c3380*/  LDL.LU R22, [R1+0xac4] ;  /* 0x000ac40001167983 */ /* 0x000ea80000300800 */
[----:B------:R-:W3:Y:S04]  /*c3390*/  LDL.LU R4, [R1+0x70] ;  /* 0x0000700001047983 */ /* 0x000ee80000300800 */
[----:B------:R-:W3:Y:S04]  /*c33a0*/  LDL.LU R5, [R1+0x74] ;  /* 0x0000740001057983 */ /* 0x000ee80000300800 */
[----:B------:R-:W3:Y:S04]  /*c33b0*/  LDL.LU R6, [R1+0x78] ;  /* 0x0000780001067983 */ /* 0x000ee80000300800 */
[----:B0-----:R-:W4:Y:S04]  /*c33c0*/  LDL.LU R8, [R1+0x80] ;  /* 0x0000800001087983 */ /* 0x001f280000300800 */
[----:B------:R-:W4:Y:S04]  /*c33d0*/  LDL.LU R9, [R1+0x84] ;  /* 0x0000840001097983 */ /* 0x000f280000300800 */
[----:B------:R-:W4:Y:S04]  /*c33e0*/  LDL.LU R10, [R1+0x88] ;  /* 0x00008800010a7983 */ /* 0x000f280000300800 */
[----:B------:R-:W2:Y:S04]  /*c33f0*/  LDL.LU R11, [R1+0xfc] ;  /* 0x0000fc00010b7983 */ /* 0x000ea80000300800 */
[----:B------:R-:W2:Y:S04]  /*c3400*/  LDL.LU R13, [R1+0x9e8] ;  /* 0x0009e800010d7983 */ /* 0x000ea80000300800 */
[----:B-1----:R-:W-:Y:S04]  /*c3410*/  STL.64 [R1+0x1e0], R16 ;  /* 0x0001e01001007387 */ /* 0x002fe80000100a00 */
[----:B------:R-:W-:Y:S04]  /*c3420*/  STL.64 [R1+0x1e8], R18 ;  /* 0x0001e81201007387 */ /* 0x000fe80000100a00 */
[----:B------:R-:W0:Y:S01]  /*c3430*/  LDS.128 R16, [R20+0x400] ;  /* 0x0004000014107984 */ /* 0x000e220000000c00 */
[----:B------:R-:W-:Y:S06]  /*c3440*/  BAR.SYNC.DEFER_BLOCKING 0x0 ;  /* 0x0000000000007b1d */ /* 0x000fec0000010000 */
[----:B------:R-:W-:Y:S01]  /*c3450*/  STSM.16.M88.4 [R12], R24 ;  /* 0x000000180c007844 */ /* 0x000fe20000000200 */
[----:B0-----:R-:W-:-:S03]  /*c3460*/  IMAD.MOV.U32 R2, RZ, RZ, R16 ;  /* 0x000000ffff027224 */ /* 0x001fc600078e0010 */
[----:B------:R0:W-:Y:S04]  /*c3470*/  STL [R1+0x1d4], R17 ;  /* 0x0001d41101007387 */ /* 0x0001e80000100800 */
[----:B------:R-:W-:Y:S04]  /*c3480*/  STL.64 [R1+0x1d8], R18 ;  /* 0x0001d81201007387 */ /* 0x000fe80000100a00 */
[----:B0-----:R-:W2:Y:S04]  /*c3490*/  LDL.LU.64 R16, [R1+0x3af8] ;  /* 0x003af80001107983 */ /* 0x001ea80000300a00 */
[----:B------:R-:W2:Y:S04]  /*c34a0*/  LDL.LU R14, [R1+0xb84] ;  /* 0x000b8400010e7983 */ /* 0x000ea80000300800 */
[----:B------:R0:W-:Y:S04]  /*c34b0*/  STL.64 [R1+0x3710], R2 ;  /* 0x0037100201007387 */ /* 0x0001e80000100a00 */
[----:B------:R-:W2:Y:S04]  /*c34c0*/  LDL.LU.64 R26, [R1+0x3af0] ;  /* 0x003af000011a7983 */ /* 0x000ea80000300a00 */
[----:B------:R-:W3:Y:S01]  /*c34d0*/  LDL.LU.64 R24, [R1+0x3ae8] ;  /* 0x003ae80001187983 */ /* 0x000ee20000300a00 */
[----:B0-----:R-:W-:-:S02]  /*c34e0*/  PRMT R3, R23, 0x3340, R0 ;  /* 0x0000334017037816 */ /* 0x001fc40000000000 */
[----:B--2---:R-:W-:Y:S02]  /*c34f0*/  PRMT R2, R15, 0x3340, R27 ;  /* 0x000033400f027816 */ /* 0x004fe4000000001b */
[----:B------:R-:W2:Y:S02]  /*c3500*/  LDL.LU R15, [R1+0xf80] ;  /* 0x000f8000010f7983 */ /* 0x000ea40000300800 */
[----:B------:R-:W-:Y:S02]  /*c3510*/  PRMT R3, R2, 0x5410, R3 ;  /* 0x0000541002037816 */ /* 0x000fe40000000003 */
[----:B------:R-:W-:Y:S02]  /*c3520*/  LOP3.LUT R2, R16, 0xffff, RZ, 0xc0, !PT ;  /* 0x0000ffff10027812 */ /* 0x000fe400078ec0ff */
[----:B------:R-:W2:Y:S02]  /*c3530*/  LDL.LU R16, [R1+0x9e4] ;  /* 0x0009e40001107983 */ /* 0x000ea40000300800 */
[----:B------:R-:W-:-:S02]  /*c3540*/  PRMT R27, R3, 0x4210, R2 ;  /* 0x00004210031b7816 */ /* 0x000fc40000000002 */
[----:B------:R-:W-:Y:S02]  /*c3550*/  SHF.R.U32.HI R3, RZ, 0x8, R17 ;  /* 0x00000008ff037819 */ /* 0x000fe40000011611 */
[----:B------:R-:W2:Y:S04]  /*c3560*/  LDL.LU R17, [R1+0xbc0] ;  /* 0x000bc00001117983 */ /* 0x000ea80000300800 */
[----:B---3--:R-:W-:Y:S01]  /*c3570*/  STSM.16.M88.4 [R12+0x200], R24 ;  /* 0x000200180c007844 */ /* 0x008fe20000000200 */
[----:B------:R-:W-:Y:S06]  /*c3580*/  BAR.SYNC.DEFER_BLOCKING 0x0 ;  /* 0x0000000000007b1d */ /* 0x000fec0000010000 */
[----:B------:R-:W0:Y:S01]  /*c3590*/  LDS.128 R24, [R20] ;  /* 0x0000000014187984 */ /* 0x000e220000000c00 */
[----:B------:R-:W-:-:S04]  /*c35a0*/  LOP3.LUT R3, R3, 0xffff, RZ, 0xc0, !PT ;  /* 0x0000ffff03037812 */ /* 0x000fc800078ec0ff */
[----:B------:R-:W-:Y:S01]  /*c35b0*/  PRMT R3, R3, 0x3340, R0 ;  /* 0x0000334003037816 */ /* 0x000fe20000000000 */
[----:B0-----:R-:W-:Y:S04]  /*c35c0*/  STL.64 [R1+0x1c0], R24 ;  /* 0x0001c01801007387 */ /* 0x001fe80000100a00 */
[----:B------:R-:W-:Y:S04]  /*c35d0*/  STL.64 [R1+0x1c8], R26 ;  /* 0x0001c81a01007387 */ /* 0x000fe80000100a00 */
[----:B------:R-:W0:Y:S01]  /*c35e0*/  LDS.128 R24, [R20+0x400] ;  /* 0x0004000014187984 */ /* 0x000e220000000c00 */
[----:B------:R-:W-:-:S02]  /*c35f0*/  PRMT R3, R22, 0x5410, R3 ;  /* 0x0000541016037816 */ /* 0x000fc40000000003 */
[----:B------:R-:W-:Y:S02]  /*c3600*/  PRMT R11, R11, 0x5210, R2 ;  /* 0x000052100b0b7816 */ /* 0x000fe40000000002 */
[----:B------:R-:W-:Y:S01]  /*c3610*/  PRMT R7, R3, 0x5210, R7 ;  /* 0x0000521003077816 */ /* 0x000fe20000000007 */
[----:B------:R-:W-:Y:S06]  /*c3620*/  BAR.SYNC.DEFER_BLOCKING 0x0 ;  /* 0x0000000000007b1d */ /* 0x000fec0000010000 */
[----:B------:R1:W-:Y:S04]  /*c3630*/  STSM.16.M88.4 [R12], R4 ;  /* 0x000000040c007844 */ /* 0x0003e80000000200 */
[----:B----4-:R3:W-:Y:S04]  /*c3640*/  STSM.16.M88.4 [R12+0x200], R8 ;  /* 0x000200080c007844 */ /* 0x0107e80000000200 */
[----:B0-----:R0:W-:Y:S04]  /*c3650*/  STL.64 [R1+0x1b0], R24 ;  /* 0x0001b01801007387 */ /* 0x0011e80000100a00 */
[----:B------:R4:W-:Y:S04]  /*c3660*/  STL.64 [R1+0x1b8], R26 ;  /* 0x0001b81a01007387 */ /* 0x0009e80000100a00 */
[----:B-1----:R-:W2:Y:S04]  /*c3670*/  LDL.LU R5, [R1+0x9c0] ;  /* 0x0009c00001057983 */ /* 0x002ea80000300800 */
[----:B------:R-:W2:Y:S04]  /*c3680*/  LDL.LU R4, [R1+0x9b8] ;  /* 0x0009b80001047983 */ /* 0x000ea80000300800 */
[----:B---3--:R-:W3:Y:S04]  /*c3690*/  LDL.LU R9, [R1+0x91c] ;  /* 0x00091c0001097983 */ /* 0x008ee80000300800 */
[----:B------:R-:W3:Y:S04]  /*c36a0*/  LDL.LU R8, [R1+0x918] ;  /* 0x0009180001087983 */ /* 0x000ee80000300800 */
[----:B------:R-:W3:Y:S04]  /*c36b0*/  LDL.LU R19, [R1+0xac8] ;  /* 0x000ac80001137983 */ /* 0x000ee80000300800 */
[----:B------:R-:W3:Y:S04]  /*c36c0*/  LDL.LU R29, [R1+0xacc] ;  /* 0x000acc00011d7983 */ /* 0x000ee80000300800 */
[----:B0-----:R-:W3:Y:S04]  /*c36d0*/  LDL.LU R24, [R1+0xf0] ;  /* 0x0000f00001187983 */ /* 0x001ee80000300800 */
[----:B------:R-:W3:Y:S04]  /*c36e0*/  LDL.LU R25, [R1+0xf4] ;  /* 0x0000f40001197983 */ /* 0x000ee80000300800 */
[----:B------:R-:W3:Y:S04]  /*c36f0*/  LDL.LU R28, [R1+0x8ec] ;  /* 0x0008ec00011c7983 */ /* 0x000ee80000300800 */
[----:B----4-:R-:W4:Y:S04]  /*c3700*/  LDL.LU R27, [R1+0x8e8] ;  /* 0x0008e800011b7983 */ /* 0x010f280000300800 */
[----:B------:R-:W4:Y:S01]  /*c3710*/  LDL.LU R26, [R1+0xadc] ;  /* 0x000adc00011a7983 */ /* 0x000f220000300800 */
[----:B------:R-:W-:-:S04]  /*c3720*/  LOP3.LUT R6, R13, 0xffff, RZ, 0xc0, !PT ;  /* 0x0000ffff0d067812 */ /* 0x000fc800078ec0ff */
[----:B------:R-:W-:-:S04]  /*c3730*/  PRMT R2, R6, 0x3340, R0 ;  /* 0x0000334006027816 */ /* 0x000fc80000000000 */
[----:B------:R-:W-:Y:S02]  /*c3740*/  PRMT R18, R14, 0x5410, R2 ;  /* 0x000054100e127816 */ /* 0x000fe40000000002 */
[----:B--2---:R-:W-:Y:S01]  /*c3750*/  LOP3.LUT R3, R15, 0xffff, RZ, 0xc0, !PT ;  /* 0x0000ffff0f037812 */ /* 0x004fe200078ec0ff */
[----:B----4-:R0:W-:Y:S04]  /*c3760*/  STL.64 [R1+0x3ad0], R26 ;  /* 0x003ad01a01007387 */ /* 0x0101e80000100a00 */
[----:B---3--:R-:W-:Y:S04]  /*c3770*/  STL.64 [R1+0x3ac8], R24 ;  /* 0x003ac81801007387 */ /* 0x008fe80000100a00 */
[----:B------:R-:W2:Y:S04]  /*c3780*/  LDL.LU R23, [R1+0xae0] ;  /* 0x000ae00001177983 */ /* 0x000ea80000300800 */
[----:B------:R-:W3:Y:S04]  /*c3790*/  LDL.LU R22, [R1+0x10c] ;  /* 0x00010c0001167983 */ /* 0x000ee80000300800 */
[----:B------:R-:W4:Y:S04]  /*c37a0*/  LDL.LU R7, [R1+0x12c] ;  /* 0x00012c0001077983 */ /* 0x000f280000300800 */
[----:B------:R-:W2:Y:S04]  /*c37b0*/  LDL.LU R14, [R1+0x124] ;  /* 0x00012400010e7983 */ /* 0x000ea80000300800 */
[----:B------:R-:W2:Y:S04]  /*c37c0*/  LDL.LU R13, [R1+0x128] ;  /* 0x00012800010d7983 */ /* 0x000ea80000300800 */
[----:B------:R-:W2:Y:S01]  /*c37d0*/  LDL.LU R15, [R1+0xd58] ;  /* 0x000d5800010f7983 */ /* 0x000ea20000300800 */
[----:B------:R-:W-:-:S02]  /*c37e0*/  LOP3.LUT R10, R16, 0xffff, RZ, 0xc0, !PT ;  /* 0x0000ffff100a7812 */ /* 0x000fc400078ec0ff */
[----:B------:R-:W-:Y:S02]  /*c37f0*/  LOP3.LUT R11, R17, 0xffff, RZ, 0xc0, !PT ;  /* 0x0000ffff110b7812 */ /* 0x000fe400078ec0ff */
[----:B------:R-:W-:Y:S02]  /*c3800*/  PRMT R21, R10, 0x3340, R0 ;  /* 0x000033400a157816 */ /* 0x000fe40000000000 */
[----:B------:R-:W-:Y:S02]  /*c3810*/  PRMT R2, R3, 0x3340, R11 ;  /* 0x0000334003027816 */ /* 0x000fe4000000000b */
[----:B------:R-:W-:Y:S02]  /*c3820*/  LOP3.LUT R8, R8, 0xffff, RZ, 0xc0, !PT ;  /* 0x0000ffff08087812 */ /* 0x000fe400078ec0ff */
[----:B------:R-:W-:-:S04]  /*c3830*/  PRMT R2, R2, 0x5410, R21 ;  /* 0x0000541002027816 */ /* 0x000fc80000000015 */
[----:B0-----:R-:W-:Y:S01]  /*c3840*/  PRMT R27, R2, 0x4210, R8 ;  /* 0x00004210021b7816 */ /* 0x001fe20000000008 */
[----:B------:R-:W-:Y:S06]  /*c3850*/  BAR.SYNC.DEFER_BLOCKING 0x0 ;  /* 0x0000000000007b1d */ /* 0x000fec0000010000 */
[----:B--2---:R-:W-:Y:S04]  /*c3860*/  STL.64 [R1+0x3ae0], R14 ;  /* 0x003ae00e01007387 */ /* 0x004fe80000100a00 */
[----:B------:R-:W-:Y:S04]  /*c3870*/  STL.64 [R1+0x3ad8], R12 ;  /* 0x003ad80c01007387 */ /* 0x000fe80000100a00 */
[----:B------:R-:W0:Y:S04]  /*c3880*/  LDS.128 R12, [R20] ;  /* 0x00000000140c7984 */ /* 0x000e280000000c00 */
[----:B------:R-:W2:Y:S04]  /*c3890*/  LDL.LU R16, [R1+0x9d4] ;  /* 0x0009d40001107983 */ /* 0x000ea80000300800 */
[----:B------:R-:W2:Y:S04]  /*c38a0*/  LDL.LU R17, [R1+0xa04] ;  /* 0x000a040001117983 */ /* 0x000ea80000300800 */
[----:B0-----:R-:W-:Y:S04]  /*c38b0*/  STL.64 [R1+0x1a0], R12 ;  /* 0x0001a00c01007387 */ /* 0x001fe80000100a00 */
[----:B------:R-:W-:Y:S04]  /*c38c0*/  STL.64 [R1+0x1a8], R14 ;  /* 0x0001a80e01007387 */ /* 0x000fe80000100a00 */
[----:B------:R-:W0:Y:S04]  /*c38d0*/  LDS.128 R12, [R20+0x400] ;  /* 0x00040000140c7984 */ /* 0x000e280000000c00 */
[----:B0-----:R-:W-:Y:S01]  /*c38e0*/  STL [R1+0x194], R13 ;  /* 0x0001940d01007387 */ /* 0x001fe20000100800 */
[----:B------:R-:W-:-:S03]  /*c38f0*/  IMAD.MOV.U32 R2, RZ, RZ, R12 ;  /* 0x000000ffff027224 */ /* 0x000fc600078e000c */
[----:B------:R0:W-:Y:S04]  /*c3900*/  STL.64 [R1+0x198], R14 ;  /* 0x0001980e01007387 */ /* 0x0001e80000100a00 */
[----:B0-----:R-:W2:Y:S04]  /*c3910*/  LDL.LU.64 R14, [R1+0x3ae0] ;  /* 0x003ae000010e7983 */ /* 0x001ea80000300a00 */
[----:B------:R-:W2:Y:S01]  /*c3920*/  LDL.LU.64 R12, [R1+0x3ad8] ;  /* 0x003ad800010c7983 */ /* 0x000ea20000300a00 */
[----:B------:R-:W-:Y:S02]  /*c3930*/  LOP3.LUT R5, R5, 0xffff, RZ, 0xc0, !PT ;  /* 0x0000ffff05057812 */ /* 0x000fe400078ec0ff */
[----:B------:R-:W-:-:S02]  /*c3940*/  LOP3.LUT R4, R4, 0xffff, RZ, 0xc0, !PT ;  /* 0x0000ffff04047812 */ /* 0x000fc400078ec0ff */
[----:B------:R-:W-:Y:S02]  /*c3950*/  LOP3.LUT R9, R9, 0xffff, RZ, 0xc0, !PT ;  /* 0x0000ffff09097812 */ /* 0x000fe400078ec0ff */
[----:B------:R-:W-:Y:S02]  /*c3960*/  PRMT R24, R19, 0x4210, R5 ;  /* 0x0000421013187816 */ /* 0x000fe40000000005 */
[----:B------:R-:W-:Y:S02]  /*c3970*/  PRMT R25, R29, 0x4210, R4 ;  /* 0x000042101d197816 */ /* 0x000fe40000000004 */
[----:B------:R-:W-:Y:S01]  /*c3980*/  PRMT R26, R18, 0x4210, R9 ;  /* 0x00004210121a7816 */ /* 0x000fe20000000009 */
[----:B------:R-:W-:Y:S06]  /*c3990*/  BAR.SYNC.DEFER_BLOCKING 0x0 ;  /* 0x0000000000007b1d */ /* 0x000fec0000010000 */
[----:B------:R-:W-:Y:S04]  /*c39a0*/  STL [R1+0x3808], R2 ;  /* 0x0038080201007387 */ /* 0x000fe80000100800 */
[----:B--2---:R0:W-:Y:S04]  /*c39b0*/  STSM.16.M88.4 [R12], R24 ;  /* 0x000000180c007844 */ /* 0x0041e80000000200 */
[----:B0-----:R-:W2:Y:S01]  /*c39c0*/  LDL.LU.64 R26, [R1+0x3ad0] ;  /* 0x003ad000011a7983 */ /* 0x001ea20000300a00 */
[----:B------:R-:W-:-:S02]  /*c39d0*/  PRMT R14, R14, 0x5210, R5 ;  /* 0x000052100e0e7816 */ /* 0x000fc40000000005 */
[----:B------:R-:W-:Y:S01]  /*c39e0*/  PRMT R13, R13, 0x5210, R4 ;  /* 0x000052100d0d7816 */ /* 0x000fe20000000004 */
[----:B------:R-:W3:Y:S01]  /*c39f0*/  LDL.LU.64 R24, [R1+0x3ac8] ;  /* 0x003ac80001187983 */ /* 0x000ee20000300a00 */
[----:B------:R-:W-:Y:S02]  /*c3a00*/  LOP3.LUT R4, R16, 0xffff, RZ, 0xc0, !PT ;  /* 0x0000ffff10047812 */ /* 0x000fe400078ec0ff */
[----:B------:R-:W-:Y:S02]  /*c3a10*/  LOP3.LUT R5, R17, 0xffff, RZ, 0xc0, !PT ;  /* 0x0000ffff11057812 */ /* 0x000fe400078ec0ff */
[----:B------:R-:W-:Y:S02]  /*c3a20*/  SHF.R.U32.HI R11, RZ, 0x8, R11 ;  /* 0x00000008ff0b7819 */ /* 0x000fe4000001160b */
[----:B------:R-:W-:Y:S02]  /*c3a30*/  SHF.R.U32.HI R3, RZ, 0x8, R3 ;  /* 0x00000008ff037819 */ /* 0x000fe40000011603 */
[----:B------:R-:W-:-:S02]  /*c3a40*/  LOP3.LUT R11, R11, 0xffff, RZ, 0xc0, !PT ;  /* 0x0000ffff0b0b7812 */ /* 0x000fc400078ec0ff */
[----:B------:R-:W-:-:S04]  /*c3a50*/  LOP3.LUT R3, R3, 0xffff, RZ, 0xc0, !PT ;  /* 0x0000ffff03037812 */ /* 0x000fc800078ec0ff */
[----:B------:R-:W-:Y:S02]  /*c3a60*/  PRMT R3, R3, 0x3340, R11 ;  /* 0x0000334003037816 */ /* 0x000fe4000000000b */
[----:B--2---:R-:W-:-:S04]  /*c3a70*/  LOP3.LUT R2, R27, 0xffff, RZ, 0xc0, !PT ;  /* 0x0000ffff1b027812 */ /* 0x004fc800078ec0ff */
[--C-:B------:R-:W-:Y:S02]  /*c3a80*/  PRMT R27, R23, 0x4210, R2.reuse ;  /* 0x00004210171b7816 */ /* 0x100fe40000000002 */
[----:B----4-:R-:W-:Y:S02]  /*c3a90*/  PRMT R19, R7, 0x5210, R2 ;  /* 0x0000521007137816 */ /* 0x010fe40000000002 */
[----:B------:R-:W-:Y:S02]  /*c3aa0*/  LOP3.LUT R2, R15, 0xffff, RZ, 0xc0, !PT ;  /* 0x0000ffff0f027812 */ /* 0x000fe400078ec0ff */
[----:B------:R-:W-:Y:S02]  /*c3ab0*/  PRMT R15, R4, 0x3340, R0 ;  /* 0x00003340040f7816 */ /* 0x000fe40000000000 */
[----:B------:R-:W-:-:S04]  /*c3ac0*/  PRMT R7, R2, 0x3340, R5 ;  /* 0x0000334002077816 */ /* 0x000fc80000000005 */
[----:B------:R-:W-:-:S05]  /*c3ad0*/  PRMT R7, R7, 0x5410, R15 ;  /* 0x0000541007077816 */ /* 0x000fca000000000f */
[----:B------:R0:W-:Y:S04]  /*c3ae0*/  STL [R1+0x3ac0], R7 ;  /* 0x003ac00701007387 */ /* 0x0001e80000100800 */
[----:B------:R1:W-:Y:S01]  /*c3af0*/  STL.64 [R1+0x3ab8], R4 ;  /* 0x003ab80401007387 */ /* 0x0003e20000100a00 */
[----:B0-----:R-:W-:-:S03]  /*c3b00*/  SHF.R.U32.HI R7, RZ, 0x8, R10 ;  /* 0x00000008ff077819 */ /* 0x001fc6000001160a */
[----:B------:R-:W2:Y:S04]  /*c3b10*/  LDL.LU R10, [R1+0xad0] ;  /* 0x000ad000010a7983 */ /* 0x000ea80000300800 */
[----:B------:R-:W4:Y:S01]  /*c3b20*/  LDL.LU R11, [R1+0xba0] ;  /* 0x000ba000010b7983 */ /* 0x000f220000300800 */
[----:B------:R-:W-:Y:S01]  /*c3b30*/  LOP3.LUT R18, R28, 0xffff, RZ, 0xc0, !PT ;  /* 0x0000ffff1c127812 */ /* 0x000fe200078ec0ff */
[----:B-1----:R-:W-:-:S03]  /*c3b40*/  IMAD.MOV.U32 R5, RZ, RZ, R13 ;  /* 0x000000ffff057224 */ /* 0x002fc600078e000d */
[----:B------:R-:W-:Y:S01]  /*c3b50*/  PRMT R26, R26, 0x4210, R18 ;  /* 0x000042101a1a7816 */ /* 0x000fe20000000012 */
[----:B------:R-:W-:-:S04]  /*c3b60*/  IMAD.MOV.U32 R4, RZ, RZ, R14 ;  /* 0x000000ffff047224 */ /* 0x000fc800078e000e */
[----:B---3--:R0:W-:Y:S01]  /*c3b70*/  STSM.16.M88.4 [R12+0x200], R24 ;  /* 0x000200180c007844 */ /* 0x0081e20000000200 */
[----:B------:R-:W-:-:S03]  /*c3b80*/  SHF.R.U32.HI R6, RZ, 0x8, R6 ;  /* 0x00000008ff067819 */ /* 0x000fc60000011606 */
[----:B----4-:R-:W-:Y:S04]  /*c3b90*/  STL [R1+0x3ac4], R11 ;  /* 0x003ac40b01007387 */ /* 0x010fe80000100800 */
[----:B------:R-:W3:Y:S04]  /*c3ba0*/  LDL.LU R13, [R1+0xba4] ;  /* 0x000ba400010d7983 */ /* 0x000ee80000300800 */
[----:B------:R-:W4:Y:S04]  /*c3bb0*/  LDL.LU R14, [R1+0xb9c] ;  /* 0x000b9c00010e7983 */ /* 0x000f280000300800 */
[----:B0-----:R-:W2:Y:S04]  /*c3bc0*/  LDL.LU R24, [R1+0xd0] ;  /* 0x0000d00001187983 */ /* 0x001ea80000300800 */
[----:B------:R-:W2:Y:S04]  /*c3bd0*/  LDL.LU R25, [R1+0xd4] ;  /* 0x0000d40001197983 */ /* 0x000ea80000300800 */
[----:B------:R-:W2:Y:S04]  /*c3be0*/  LDL.LU R26, [R1+0xd8] ;  /* 0x0000d800011a7983 */ /* 0x000ea80000300800 */
[----:B------:R-:W3:Y:S04]  /*c3bf0*/  LDL.LU R15, [R1+0x9bc] ;  /* 0x0009bc00010f7983 */ /* 0x000ee80000300800 */
[----:B------:R-:W3:Y:S01]  /*c3c00*/  LDL.LU R16, [R1+0x8f8] ;  /* 0x0008f80001107983 */ /* 0x000ee20000300800 */
[----:B------:R-:W-:Y:S01]  /*c3c10*/  LOP3.LUT R7, R7, 0xffff, RZ, 0xc0, !PT ;  /* 0x0000ffff07077812 */ /* 0x000fe200078ec0ff */
[----:B------:R-:W-:Y:S06]  /*c3c20*/  BAR.SYNC.DEFER_BLOCKING 0x0 ;  /* 0x0000000000007b1d */ /* 0x000fec0000010000 */
[----:B--2---:R-:W-:Y:S04]  /*c3c30*/  STL [R1+0x3a98], R26 ;  /* 0x003a981a01007387 */ /* 0x004fe80000100800 */
[----:B------:R0:W-:Y:S04]  /*c3c40*/  STL.64 [R1+0x3a90], R24 ;  /* 0x003a901801007387 */ /* 0x0001e80000100a00 */
[----:B0-----:R-:W2:Y:S04]  /*c3c50*/  LDL.LU R24, [R1+0x110] ;  /* 0x0001100001187983 */ /* 0x001ea80000300800 */
[----:B------:R-:W2:Y:S04]  /*c3c60*/  LDL.LU R25, [R1+0x114] ;  /* 0x0001140001197983 */ /* 0x000ea80000300800 */
[----:B------:R-:W2:Y:S04]  /*c3c70*/  LDL.LU R26, [R1+0x118] ;  /* 0x00011800011a7983 */ /* 0x000ea80000300800 */
[----:B--2---:R-:W-:Y:S04]  /*c3c80*/  STL [R1+0x3aa8], R26 ;  /* 0x003aa81a01007387 */ /* 0x004fe80000100800 */
[----:B------:R0:W-:Y:S04]  /*c3c90*/  STL.64 [R1+0x3aa0], R24 ;  /* 0x003aa01801007387 */ /* 0x0001e80000100a00 */
[----:B0-----:R-:W2:Y:S04]  /*c3ca0*/  LDL.LU R24, [R1+0x100] ;  /* 0x0001000001187983 */ /* 0x001ea80000300800 */
[----:B------:R-:W2:Y:S04]  /*c3cb0*/  LDL.LU R25, [R1+0x104] ;  /* 0x0001040001197983 */ /* 0x000ea80000300800 */
[----:B------:R-:W2:Y:S04]  /*c3cc0*/  LDL.LU R26, [R1+0x108] ;  /* 0x00010800011a7983 */ /* 0x000ea80000300800 */
[----:B------:R-:W3:Y:S01]  /*c3cd0*/  LDL.LU R17, [R1+0x130] ;  /* 0x0001300001117983 */ /* 0x000ee20000300800 */
[----:B------:R-:W-:-:S02]  /*c3ce0*/  LOP3.LUT R6, R6, 0xffff, RZ, 0xc0, !PT ;  /* 0x0000ffff06067812 */ /* 0x000fc400078ec0ff */
[--C-:B------:R-:W-:Y:S02]  /*c3cf0*/  PRMT R7, R7, 0x3340, R0.reuse ;  /* 0x0000334007077816 */ /* 0x100fe40000000000 */
[----:B------:R-:W-:Y:S02]  /*c3d00*/  PRMT R6, R6, 0x3340, R0 ;  /* 0x0000334006067816 */ /* 0x000fe40000000000 */
[----:B------:R-:W-:Y:S02]  /*c3d10*/  PRMT R3, R3, 0x5410, R7 ;  /* 0x0000541003037816 */ /* 0x000fe40000000007 */
[----:B------:R-:W-:Y:S02]  /*c3d20*/  PRMT R6, R10, 0x5410, R6 ;  /* 0x000054100a067816 */ /* 0x000fe40000000006 */
[----:B------:R-:W-:Y:S02]  /*c3d30*/  PRMT R7, R3, 0x5210, R8 ;  /* 0x0000521003077816 */ /* 0x000fe40000000008 */
[----:B------:R-:W-:-:S02]  /*c3d40*/  PRMT R6, R6, 0x5210, R9 ;  /* 0x0000521006067816 */ /* 0x000fc40000000009 */
[----:B------:R-:W0:Y:S02]  /*c3d50*/  LDS.128 R8, [R20] ;  /* 0x0000000014087984 */ /* 0x000e240000000c00 */
[----:B0-----:R-:W-:Y:S02]  /*c3d60*/  IMAD.MOV.U32 R21, RZ, RZ, R8 ;  /* 0x000000ffff157224 */ /* 0x001fe400078e0008 */
[----:B---3--:R0:W-:Y:S04]  /*c3d70*/  STL.64 [R1+0x3ab0], R16 ;  /* 0x003ab01001007387 */ /* 0x0081e80000100a00 */
[----:B0-----:R-:W3:Y:S04]  /*c3d80*/  LDL.LU R16, [R1+0xb0] ;  /* 0x0000b00001107983 */ /* 0x001ee80000300800 */
[----:B------:R-:W3:Y:S04]  /*c3d90*/  LDL.LU R17, [R1+0xb4] ;  /* 0x0000b40001117983 */ /* 0x000ee80000300800 */
[----:B------:R-:W-:Y:S04]  /*c3da0*/  STL [R1+0x184], R9 ;  /* 0x0001840901007387 */ /* 0x000fe80000100800 */
[----:B------:R-:W-:Y:S04]  /*c3db0*/  STL.64 [R1+0x188], R10 ;  /* 0x0001880a01007387 */ /* 0x000fe80000100a00 */
[----:B------:R-:W0:Y:S04]  /*c3dc0*/  LDS.128 R8, [R20+0x400] ;  /* 0x0004000014087984 */ /* 0x000e280000000c00 */
[----:B------:R-:W-:Y:S01]  /*c3dd0*/  STL [R1+0x3980], R21 ;  /* 0x0039801501007387 */ /* 0x000fe20000100800 */
[----:B------:R-:W-:Y:S06]  /*c3de0*/  BAR.SYNC.DEFER_BLOCKING 0x0 ;  /* 0x0000000000007b1d */ /* 0x000fec0000010000 */
[----:B0-----:R-:W-:Y:S04]  /*c3df0*/  STL.64 [R1+0x170], R8 ;  /* 0x0001700801007387 */ /* 0x001fe80000100a00 */
[----:B------:R0:W-:Y:S04]  /*c3e00*/  STL.64 [R1+0x178], R10 ;  /* 0x0001780a01007387 */ /* 0x0001e80000100a00 */
[----:B0-----:R-:W2:Y:S01]  /*c3e10*/  LDL.LU R11, [R1+0x3ac4] ;  /* 0x003ac400010b7983 */ /* 0x001ea20000300800 */
[----:B------:R-:W-:-:S03]  /*c3e20*/  PRMT R18, R22, 0x5210, R18 ;  /* 0x0000521016127816 */ /* 0x000fc60000000012 */
[----:B------:R0:W-:Y:S04]  /*c3e30*/  STSM.16.M88.4 [R12], R4 ;  /* 0x000000040c007844 */ /* 0x0001e80000000200 */
[----:B0-----:R-:W2:Y:S04]  /*c3e40*/  LDL.LU R7, [R1+0x3ac0] ;  /* 0x003ac00001077983 */ /* 0x001ea80000300800 */
[----:B------:R-:W2:Y:S04]  /*c3e50*/  LDL.LU.64 R4, [R1+0x3ab8] ;  /* 0x003ab80001047983 */ /* 0x000ea80000300a00 */
[----:B------:R-:W2:Y:S04]  /*c3e60*/  LDL.LU R8, [R1+0xe0] ;  /* 0x0000e00001087983 */ /* 0x000ea80000300800 */
[----:B------:R-:W2:Y:S04]  /*c3e70*/  LDL.LU R9, [R1+0xe4] ;  /* 0x0000e40001097983 */ /* 0x000ea80000300800 */
[----:B------:R-:W2:Y:S01]  /*c3e80*/  LDL.LU R10, [R1+0xe8] ;  /* 0x0000e800010a7983 */ /* 0x000ea20000300800 */
[----:B----4-:R-:W-:-:S03]  /*c3e90*/  PRMT R6, R14, 0x3340, R0 ;  /* 0x000033400e067816 */ /* 0x010fc60000000000 */
[----:B---3--:R-:W-:Y:S01]  /*c3ea0*/  STSM.16.M88.4 [R12+0x200], R16 ;  /* 0x000200100c007844 */ /* 0x008fe20000000200 */
[----:B------:R-:W-:Y:S06]  /*c3eb0*/  BAR.SYNC.DEFER_BLOCKING 0x0 ;  /* 0x0000000000007b1d */ /* 0x000fec0000010000 */
[----:B------:R-:W0:Y:S04]  /*c3ec0*/  LDS.128 R16, [R20] ;  /* 0x0000000014107984 */ /* 0x000e280000000c00 */
[----:B0-----:R-:W-:Y:S04]  /*c3ed0*/  STL.64 [R1+0x160], R16 ;  /* 0x0001601001007387 */ /* 0x001fe80000100a00 */
[----:B------:R-:W-:Y:S04]  /*c3ee0*/  STL.64 [R1+0x168], R18 ;  /* 0x0001681201007387 */ /* 0x000fe80000100a00 */
[----:B------:R-:W0:Y:S01]  /*c3ef0*/  LDS.128 R16, [R20+0x400] ;  /* 0x0004000014107984 */ /* 0x000e220000000c00 */
[----:B--2---:R-:W-:-:S04]  /*c3f00*/  PRMT R3, R13, 0x3340, R11 ;  /* 0x000033400d037816 */ /* 0x004fc8000000000b */
[----:B------:R-:W-:Y:S02]  /*c3f10*/  PRMT R3, R3, 0x5410, R6 ;  /* 0x0000541003037816 */ /* 0x000fe40000000006 */
[----:B------:R-:W-:-:S04]  /*c3f20*/  LOP3.LUT R6, R15, 0xffff, RZ, 0xc0, !PT ;  /* 0x0000ffff0f067812 */ /* 0x000fc800078ec0ff */
[----:B------:R-:W-:Y:S01]  /*c3f30*/  PRMT R27, R3, 0x4210, R6 ;  /* 0x00004210031b7816 */ /* 0x000fe20000000006 */
[----:B------:R-:W-:Y:S06]  /*c3f40*/  BAR.SYNC.DEFER_BLOCKING 0x0 ;  /* 0x0000000000007b1d */ /* 0x000fec0000010000 */
[----:B0-----:R0:W-:Y:S04]  /*c3f50*/  STL.64 [R1+0x150], R16 ;  /* 0x0001501001007387 */ /* 0x0011e80000100a00 */
[----:B------:R-:W-:Y:S04]  /*c3f60*/  STL.64 [R1+0x158], R18 ;  /* 0x0001581201007387 */ /* 0x000fe80000100a00 */
[----:B0-----:R-:W2:Y:S04]  /*c3f70*/  LDL.LU.64 R16, [R1+0x3ab0] ;  /* 0x003ab00001107983 */ /* 0x001ea80000300a00 */
[----:B------:R0:W-:Y:S04]  /*c3f80*/  STSM.16.M88.4 [R12], R24 ;  /* 0x000000180c007844 */ /* 0x0001e80000000200 */
[----:B0-----:R-:W3:Y:S04]  /*c3f90*/  LDL.LU R26, [R1+0x3aa8] ;  /* 0x003aa800011a7983 */ /* 0x001ee80000300800 */
[----:B------:R-:W3:Y:S04]  /*c3fa0*/  LDL.LU.64 R24, [R1+0x3aa0] ;  /* 0x003aa00001187983 */ /* 0x000ee80000300a00 */
[----:B------:R-:W4:Y:S04]  /*c3fb0*/  LDL.LU R13, [R1+0x9c8] ;  /* 0x0009c800010d7983 */ /* 0x000f280000300800 */
[----:B------:R-:W4:Y:S01]  /*c3fc0*/  LDL.LU R14, [R1+0xae4] ;  /* 0x000ae400010e7983 */ /* 0x000f220000300800 */
[----:B------:R-:W-:-:S02]  /*c3fd0*/  SHF.R.U32.HI R5, RZ, 0x8, R5 ;  /* 0x00000008ff057819 */ /* 0x000fc40000011605 */
[----:B------:R-:W-:Y:S02]  /*c3fe0*/  SHF.R.U32.HI R2, RZ, 0x8, R2 ;  /* 0x00000008ff027819 */ /* 0x000fe40000011602 */
[----:B------:R-:W-:Y:S02]  /*c3ff0*/  LOP3.LUT R5, R5, 0xffff, RZ, 0xc0, !PT ;  /* 0x0000ffff05057812 */ /* 0x000fe400078ec0ff */
[----:B------:R-:W-:-:S04]  /*c4000*/  LOP3.LUT R2, R2, 0xffff, RZ, 0xc0, !PT ;  /* 0x0000ffff02027812 */ /* 0x000fc800078ec0ff */
[----:B------:R-:W-:Y:S02]  /*c4010*/  PRMT R2, R2, 0x3340, R5 ;  /* 0x0000334002027816 */ /* 0x000fe40000000005 */
[----:B--2---:R-:W-:-:S04]  /*c4020*/  LOP3.LUT R3, R16, 0xffff, RZ, 0xc0, !PT ;  /* 0x0000ffff10037812 */ /* 0x004fc800078ec0ff */
[----:B------:R-:W-:-:S05]  /*c4030*/  PRMT R27, R7, 0x4210, R3 ;  /* 0x00004210071b7816 */ /* 0x000fca0000000003 */
[----:B---3--:R0:W-:Y:S02]  /*c4040*/  STSM.16.M88.4 [R12+0x200], R24 ;  /* 0x000200180c007844 */ /* 0x0081e40000000200 */
[----:B0-----:R-:W-:Y:S01]  /*c4050*/  PRMT R27, R17, 0x5210, R6 ;  /* 0x00005210111b7816 */ /* 0x001fe20000000006 */
[----:B------:R-:W-:Y:S06]  /*c4060*/  BAR.SYNC.DEFER_BLOCKING 0x0 ;  /* 0x0000000000007b1d */ /* 0x000fec0000010000 */
[----:B------:R-:W2:Y:S04]  /*c4070*/  LDL.LU R26, [R1+0x3a98] ;  /* 0x003a9800011a7983 */ /* 0x000ea80000300800 */
[----:B------:R-:W2:Y:S04]  /*c4080*/  LDL.LU.64 R24, [R1+0x3a90] ;  /* 0x003a900001187983 */ /* 0x000ea80000300a00 */
[----:B------:R-:W0:Y:S04]  /*c4090*/  LDS.128 R16, [R20] ;  /* 0x0000000014107984 */ /* 0x000e280000000c00 */
[----:B0-----:R-:W-:Y:S04]  /*c40a0*/  STL.64 [R1+0x140], R16 ;  /* 0x0001401001007387 */ /* 0x001fe80000100a00 */
[----:B------:R-:W-:Y:S04]  /*c40b0*/  STL.64 [R1+0x148], R18 ;  /* 0x0001481201007387 */ /* 0x000fe80000100a00 */
[----:B------:R-:W0:Y:S01]  /*c40c0*/  LDS.128 R16, [R20+0x400] ;  /* 0x0004000014107984 */ /* 0x000e220000000c00 */
[----:B------:R-:W-:Y:S06]  /*c40d0*/  BAR.SYNC.DEFER_BLOCKING 0x0 ;  /* 0x0000000000007b1d */ /* 0x000fec0000010000 */
[----:B0-----:R0:W-:Y:S04]  /*c40e0*/  STL.64 [R1+0x130], R16 ;  /* 0x0001301001007387 */ /* 0x0011e80000100a00 */
[----:B------:R-:W-:Y:S04]  /*c40f0*/  STL.64 [R1+0x138], R18 ;  /* 0x0001381201007387 */ /* 0x000fe80000100a00 */
[----:B------:R-:W3:Y:S04]  /*c4100*/  LDL.LU R15, [R1+0xbb4] ;  /* 0x000bb400010f7983 */ /* 0x000ee80000300800 */
[----:B0-----:R-:W3:Y:S04]  /*c4110*/  LDL.LU R16, [R1+0xbb8] ;  /* 0x000bb80001107983 */ /* 0x001ee80000300800 */
[----:B------:R-:W3:Y:S04]  /*c4120*/  LDL.LU R5, [R1+0xbb0] ;  /* 0x000bb00001057983 */ /* 0x000ee80000300800 */
[----:B------:R-:W3:Y:S01]  /*c4130*/  LDL.LU R17, [R1+0x90c] ;  /* 0x00090c0001117983 */ /* 0x000ee20000300800 */
[----:B------:R-:W-:-:S04]  /*c4140*/  SHF.R.U32.HI R4, RZ, 0x8, R4 ;  /* 0x00000008ff047819 */ /* 0x000fc80000011604 */
[----:B------:R-:W-:-:S04]  /*c4150*/  LOP3.LUT R4, R4, 0xffff, RZ, 0xc0, !PT ;  /* 0x0000ffff04047812 */ /* 0x000fc800078ec0ff */
[----:B------:R-:W-:-:S04]  /*c4160*/  PRMT R4, R4, 0x3340, R0 ;  /* 0x0000334004047816 */ /* 0x000fc80000000000 */
[----:B------:R-:W-:-:S04]  /*c4170*/  PRMT R2, R2, 0x5410, R4 ;  /* 0x0000541002027816 */ /* 0x000fc80000000004 */
[----:B------:R-:W-:Y:S01]  /*c4180*/  PRMT R11, R2, 0x5210, R3 ;  /* 0x00005210020b7816 */ /* 0x000fe20000000003 */
[----:B--2---:R-:W-:Y:S04]  /*c4190*/  STSM.16.M88.4 [R12], R24 ;  /* 0x000000180c007844 */ /* 0x004fe80000000200 */
[----:B------:R-:W-:Y:S01]  /*c41a0*/  STSM.16.M88.4 [R12+0x200], R8 ;  /* 0x000200080c007844 */ /* 0x000fe20000000200 */
[----:B------:R-:W-:Y:S06]  /*c41b0*/  BAR.SYNC.DEFER_BLOCKING 0x0 ;  /* 0x0000000000007b1d */ /* 0x000fec0000010000 */
[----:B------:R-:W0:Y:S02]  /*c41c0*/  LDS.128 R8, [R20] ;  /* 0x0000000014087984 */ /* 0x000e240000000c00 */
[----:B0-----:R-:W-:-:S02]  /*c41d0*/  IMAD.MOV.U32 R22, RZ, RZ, R9 ;  /* 0x000000ffff167224 */ /* 0x001fc400078e0009 */
[----:B---3--:R0:W-:Y:S04]  /*c41e0*/  STL.64 [R1+0x3a88], R16 ;  /* 0x003a881001007387 */ /* 0x0081e80000100a00 */
[----:B0-----:R-:W2:Y:S04]  /*c41f0*/  LDL.LU R16, [R1+0x2a0] ;  /* 0x0002a00001107983 */ /* 0x001ea80000300800 */
[----:B------:R-:W2:Y:S04]  /*c4200*/  LDL.LU R17, [R1+0x2a4] ;  /* 0x0002a40001117983 */ /* 0x000ea80000300800 */
[----:B------:R-:W2:Y:S04]  /*c4210*/  LDL.LU R18, [R1+0x2a8] ;  /* 0x0002a80001127983 */ /* 0x000ea80000300800 */
[----:B------:R-:W3:Y:S04]  /*c4220*/  LDL.LU R24, [R1+0x2b0] ;  /* 0x0002b00001187983 */ /* 0x000ee80000300800 */
[----:B------:R-:W3:Y:S04]  /*c4230*/  LDL.LU R25, [R1+0x2b4] ;  /* 0x0002b40001197983 */ /* 0x000ee80000300800 */
[----:B------:R-:W3:Y:S04]  /*c4240*/  LDL.LU R26, [R1+0x2b8] ;  /* 0x0002b800011a7983 */ /* 0x000ee80000300800 */
[----:B------:R-:W3:Y:S04]  /*c4250*/  LDL.LU R6, [R1+0xbac] ;  /* 0x000bac0001067983 */ /* 0x000ee80000300800 */
[----:B------:R-:W3:Y:S04]  /*c4260*/  LDL.LU R7, [R1+0xae8] ;  /* 0x000ae80001077983 */ /* 0x000ee80000300800 */
[----:B------:R-:W-:Y:S04]  /*c4270*/  STL [R1+0x120], R8 ;  /* 0x0001200801007387 */ /* 0x000fe80000100800 */
[----:B------:R-:W-:Y:S04]  /*c4280*/  STL.64 [R1+0x128], R10 ;  /* 0x0001280a01007387 */ /* 0x000fe80000100a00 */
[----:B------:R-:W0:Y:S04]  /*c4290*/  LDS.128 R8, [R20+0x400] ;  /* 0x0004000014087984 */ /* 0x000e280000000c00 */
[----:B------:R-:W-:Y:S04]  /*c42a0*/  STL [R1+0x3690], R22 ;  /* 0x0036901601007387 */ /* 0x000fe80000100800 */
[----:B0-----:R0:W-:Y:S01]  /*c42b0*/  STL.64 [R1+0x110], R8 ;  /* 0x0001100801007387 */ /* 0x0011e20000100a00 */
[----:B------:R-:W-:-:S03]  /*c42c0*/  IMAD.MOV.U32 R23, RZ, RZ, R10 ;  /* 0x000000ffff177224 */ /* 0x000fc600078e000a */
[----:B------:R1:W-:Y:S04]  /*c42d0*/  STL [R1+0x11c], R11 ;  /* 0x00011c0b01007387 */ /* 0x0003e80000100800 */
[----:B0-----:R-:W3:Y:S04]  /*c42e0*/  LDL.LU R8, [R1+0x220] ;  /* 0x0002200001087983 */ /* 0x001ee80000300800 */
[----:B------:R-:W3:Y:S04]  /*c42f0*/  LDL.LU R9, [R1+0x224] ;  /* 0x0002240001097983 */ /* 0x000ee80000300800 */
[----:B------:R-:W3:Y:S04]  /*c4300*/  LDL.LU R10, [R1+0x228] ;  /* 0x00022800010a7983 */ /* 0x000ee80000300800 */
[----:B-1----:R-:W3:Y:S01]  /*c4310*/  LDL.LU R11, [R1+0x22c] ;  /* 0x00022c00010b7983 */ /* 0x002ee20000300800 */
[----:B----4-:R-:W-:-:S04]  /*c4320*/  LOP3.LUT R4, R13, 0xffff, RZ, 0xc0, !PT ;  /* 0x0000ffff0d047812 */ /* 0x010fc800078ec0ff */
[----:B------:R-:W-:Y:S01]  /*c4330*/  PRMT R19, R14, 0x4210, R4 ;  /* 0x000042100e137816 */ /* 0x000fe20000000004 */
[----:B------:R-:W-:Y:S06]  /*c4340*/  BAR.SYNC.DEFER_BLOCKING 0x0 ;  /* 0x0000000000007b1d */ /* 0x000fec0000010000 */
[----:B--2---:R-:W-:Y:S04]  /*c4350*/  STSM.16.M88.4 [R12], R16 ;  /* 0x000000100c007844 */ /* 0x004fe80000000200 */
[----:B---3--:R-:W-:Y:S04]  /*c4360*/  STL.64 [R1+0x3a80], R10 ;  /* 0x003a800a01007387 */ /* 0x008fe80000100a00 */
[----:B------:R0:W-:Y:S04]  /*c4370*/  STL.64 [R1+0x3a78], R8 ;  /* 0x003a780801007387 */ /* 0x0001e80000100a00 */
[----:B0-----:R-:W2:Y:S04]  /*c4380*/  LDL.LU R8, [R1+0x210] ;  /* 0x0002100001087983 */ /* 0x001ea80000300800 */
[----:B------:R-:W2:Y:S04]  /*c4390*/  LDL.LU R9, [R1+0x214] ;  /* 0x0002140001097983 */ /* 0x000ea80000300800 */
[----:B------:R-:W2:Y:S04]  /*c43a0*/  LDL.LU R10, [R1+0x218] ;  /* 0x00021800010a7983 */ /* 0x000ea80000300800 */
[----:B------:R-:W-:Y:S04]  /*c43b0*/  STL [R1+0x35e0], R23 ;  /* 0x0035e01701007387 */ /* 0x000fe80000100800 */
[----:B------:R-:W3:Y:S01]  /*c43c0*/  LDL.LU.64 R16, [R1+0x3a88] ;  /* 0x003a880001107983 */ /* 0x000ee20000300a00 */
[----:B------:R-:W-:-:S03]  /*c43d0*/  PRMT R3, R5, 0x3340, R0 ;  /* 0x0000334005037816 */ /* 0x000fc60000000000 */
[----:B------:R-:W4:Y:S04]  /*c43e0*/  LDL.LU R13, [R1+0x9f8] ;  /* 0x0009f800010d7983 */ /* 0x000f280000300800 */
[----:B------:R-:W2:Y:S01]  /*c43f0*/  LDL.LU R14, [R1+0xba8] ;  /* 0x000ba800010e7983 */ /* 0x000ea20000300800 */
[----:B---3--:R-:W-:-:S03]  /*c4400*/  PRMT R2, R16, 0x3340, R15 ;  /* 0x0000334010027816 */ /* 0x008fc6000000000f */
[----:B------:R-:W3:Y:S01]  /*c4410*/  LDL.LU R15, [R1+0xf50] ;  /* 0x000f5000010f7983 */ /* 0x000ee20000300800 */
[----:B------:R-:W-:Y:S02]  /*c4420*/  PRMT R3, R2, 0x5410, R3 ;  /* 0x0000541002037816 */ /* 0x000fe40000000003 */
[----:B------:R-:W-:Y:S01]  /*c4430*/  LOP3.LUT R2, R17, 0xffff, RZ, 0xc0, !PT ;  /* 0x0000ffff11027812 */ /* 0x000fe200078ec0ff */
[----:B------:R-:W3:Y:S03]  /*c4440*/  LDL.LU R16, [R1+0x9f4] ;  /* 0x0009f40001107983 */ /* 0x000ee60000300800 */
[----:B------:R-:W-:Y:S01]  /*c4450*/  PRMT R27, R3, 0x4210, R2 ;  /* 0x00004210031b7816 */ /* 0x000fe20000000002 */
[----:B------:R-:W3:Y:S04]  /*c4460*/  LDL.LU R17, [R1+0xb90] ;  /* 0x000b900001117983 */ /* 0x000ee80000300800 */
[----:B------:R-:W-:Y:S01]  /*c4470*/  STSM.16.M88.4 [R12+0x200], R24 ;  /* 0x000200180c007844 */ /* 0x000fe20000000200 */
[----:B------:R-:W-:-:S04]  /*c4480*/  SHF.R.U32.HI R3, RZ, 0x8, R6 ;  /* 0x00000008ff037819 */ /* 0x000fc80000011606 */
[----:B------:R-:W-:-:S04]  /*c4490*/  LOP3.LUT R3, R3, 0xffff, RZ, 0xc0, !PT ;  /* 0x0000ffff03037812 */ /* 0x000fc800078ec0ff */
[----:B------:R-:W-:-:S04]  /*c44a0*/  PRMT R3, R3, 0x3340, R0 ;  /* 0x0000334003037816 */ /* 0x000fc80000000000 */
[----:B------:R-:W-:-:S04]  /*c44b0*/  PRMT R3, R7, 0x5410, R3 ;  /* 0x0000541007037816 */ /* 0x000fc80000000003 */
[----:B------:R-:W-:Y:S01]  /*c44c0*/  PRMT R11, R3, 0x5210, R4 ;  /* 0x00005210030b7816 */ /* 0x000fe20000000004 */
[----:B------:R-:W-:Y:S06]  /*c44d0*/  BAR.SYNC.DEFER_BLOCKING 0x0 ;  /* 0x0000000000007b1d */ /* 0x000fec0000010000 */
[----:B------:R-:W0:Y:S02]  /*c44e0*/  LDS.128 R4, [R20] ;  /* 0x0000000014047984 */ /* 0x000e240000000c00 */
[----:B0-----:R-:W-:Y:S02]  /*c44f0*/  IMAD.MOV.U32 R24, RZ, RZ, R5 ;  /* 0x000000ffff187224 */ /* 0x001fe400078e0005 */
[----:B------:R0:W-:Y:S04]  /*c4500*/  STL [R1+0x100], R4 ;  /* 0x0001000401007387 */ /* 0x0001e80000100800 */
[----:B------:R-:W-:Y:S04]  /*c4510*/  STL.64 [R1+0x108], R6 ;  /* 0x0001080601007387 */ /* 0x000fe80000100a00 */
[----:B------:R-:W-:Y:S04]  /*c4520*/  STL [R1+0x36d4], R24 ;  /* 0x0036d41801007387 */ /* 0x000fe80000100800 */
[----:B------:R-:W1:Y:S01]  /*c4530*/  LDS.128 R24, [R20+0x400] ;  /* 0x0004000014187984 */ /* 0x000e620000000c00 */
[----:B------:R-:W-:Y:S06]  /*c4540*/  BAR.SYNC.DEFER_BLOCKING 0x0 ;  /* 0x0000000000007b1d */ /* 0x000fec0000010000 */
[----:B0-----:R-:W3:Y:S04]  /*c4550*/  LDL.LU R4, [R1+0x9e0] ;  /* 0x0009e00001047983 */ /* 0x001ee80000300800 */
[----:B------:R-:W3:Y:S04]  /*c4560*/  LDL.LU R18, [R1+0x9dc] ;  /* 0x0009dc0001127983 */ /* 0x000ee80000300800 */
[----:B--2---:R-:W-:Y:S04]  /*c4570*/  STSM.16.M88.4 [R12], R8 ;  /* 0x000000080c007844 */ /* 0x004fe80000000200 */
[----:B-1----:R0:W-:Y:S04]  /*c4580*/  STL.64 [R1+0xf0], R24 ;  /* 0x0000f01801007387 */ /* 0x0021e80000100a00 */
[----:B------:R1:W-:Y:S04]  /*c4590*/  STL.64 [R1+0xf8], R26 ;  /* 0x0000f81a01007387 */ /* 0x0003e80000100a00 */
[----:B------:R-:W2:Y:S04]  /*c45a0*/  LDL.LU R19, [R1+0x9d0] ;  /* 0x0009d00001137983 */ /* 0x000ea80000300800 */
[----:B------:R-:W2:Y:S04]  /*c45b0*/  LDL.LU R29, [R1+0x9cc] ;  /* 0x0009cc00011d7983 */ /* 0x000ea80000300800 */
[----:B------:R-:W2:Y:S04]  /*c45c0*/  LDL.LU R28, [R1+0xaf4] ;  /* 0x000af400011c7983 */ /* 0x000ea80000300800 */
[----:B0-----:R-:W2:Y:S04]  /*c45d0*/  LDL.LU R25, [R1+0xaec] ;  /* 0x000aec0001197983 */ /* 0x001ea80000300800 */
[----:B------:R-:W2:Y:S04]  /*c45e0*/  LDL.LU.64 R10, [R1+0x3a80] ;  /* 0x003a8000010a7983 */ /* 0x000ea80000300a00 */
[----:B------:R-:W2:Y:S01]  /*c45f0*/  LDL.LU.64 R8, [R1+0x3a78] ;  /* 0x003a780001087983 */ /* 0x000ea20000300a00 */
[----:B----4-:R-:W-:-:S03]  /*c4600*/  LOP3.LUT R6, R13, 0xffff, RZ, 0xc0, !PT ;  /* 0x0000ffff0d067812 */ /* 0x010fc600078ec0ff */
[----:B------:R-:W4:Y:S04]  /*c4610*/  LDL.LU R7, [R1+0x9b4] ;  /* 0x0009b40001077983 */ /* 0x000f280000300800 */
[----:B------:R-:W4:Y:S04]  /*c4620*/  LDL.LU R5, [R1+0x9b0] ;  /* 0x0009b00001057983 */ /* 0x000f280000300800 */
[----:B-1----:R-:W4:Y:S04]  /*c4630*/  LDL.LU R26, [R1+0xafc] ;  /* 0x000afc00011a7983 */ /* 0x002f280000300800 */
[----:B------:R-:W4:Y:S01]  /*c4640*/  LDL.LU R27, [R1+0xaf8] ;  /* 0x000af800011b7983 */ /* 0x000f220000300800 */
[----:B---3--:R-:W-:-:S02]  /*c4650*/  LOP3.LUT R3, R15, 0xffff, RZ, 0xc0, !PT ;  /* 0x0000ffff0f037812 */ /* 0x008fc400078ec0ff */
[----:B--2---:R-:W-:Y:S02]  /*c4660*/  PRMT R11, R11, 0x5210, R2 ;  /* 0x000052100b0b7816 */ /* 0x004fe40000000002 */
[----:B------:R-:W-:-:S03]  /*c4670*/  PRMT R2, R6, 0x3340, R0 ;  /* 0x0000334006027816 */ /* 0x000fc60000000000 */
[----:B------:R0:W-:Y:S01]  /*c4680*/  STSM.16.M88.4 [R12+0x200], R8 ;  /* 0x000200080c007844 */ /* 0x0001e20000000200 */
[----:B------:R-:W-:-:S03]  /*c4690*/  PRMT R22, R14, 0x5410, R2 ;  /* 0x000054100e167816 */ /* 0x000fc60000000002 */
[----:B0-----:R-:W2:Y:S04]  /*c46a0*/  LDL.LU R10, [R1+0x258] ;  /* 0x00025800010a7983 */ /* 0x001ea80000300800 */
[----:B------:R-:W3:Y:S04]  /*c46b0*/  LDL.LU R14, [R1+0x25c] ;  /* 0x00025c00010e7983 */ /* 0x000ee80000300800 */
[----:B------:R-:W2:Y:S04]  /*c46c0*/  LDL.LU R11, [R1+0x2ec] ;  /* 0x0002ec00010b7983 */ /* 0x000ea80000300800 */
[----:B------:R-:W2:Y:S04]  /*c46d0*/  LDL.LU R13, [R1+0x2dc] ;  /* 0x0002dc00010d7983 */ /* 0x000ea80000300800 */
[----:B------:R-:W3:Y:S01]  /*c46e0*/  LDL.LU R15, [R1+0xd5c] ;  /* 0x000d5c00010f7983 */ /* 0x000ee20000300800 */
[----:B------:R-:W-:-:S02]  /*c46f0*/  LOP3.LUT R8, R16, 0xffff, RZ, 0xc0, !PT ;  /* 0x0000ffff10087812 */ /* 0x000fc400078ec0ff */
[----:B------:R-:W-:Y:S02]  /*c4700*/  LOP3.LUT R9, R17, 0xffff, RZ, 0xc0, !PT ;  /* 0x0000ffff11097812 */ /* 0x000fe400078ec0ff */
[----:B------:R-:W-:Y:S02]  /*c4710*/  PRMT R21, R8, 0x3340, R0 ;  /* 0x0000334008157816 */ /* 0x000fe40000000000 */
[----:B------:R-:W-:Y:S02]  /*c4720*/  PRMT R2, R3, 0x3340, R9 ;  /* 0x0000334003027816 */ /* 0x000fe40000000009 */
[----:B------:R-:W-:-:S04]  /*c4730*/  LOP3.LUT R4, R4, 0xffff, RZ, 0xc0, !PT ;  /* 0x0000ffff04047812 */ /* 0x000fc800078ec0ff */
[----:B------:R-:W-:Y:S01]  /*c4740*/  PRMT R24, R28, 0x4210, R4 ;  /* 0x000042101c187816 */ /* 0x000fe20000000004 */
[----:B------:R-:W-:Y:S06]  /*c4750*/  BAR.SYNC.DEFER_BLOCKING 0x0 ;  /* 0x0000000000007b1d */ /* 0x000fec0000010000 */
[----:B---3--:R-:W-:Y:S04]  /*c4760*/  STL.64 [R1+0x3a70], R14 ;  /* 0x003a700e01007387 */ /* 0x008fe80000100a00 */
[----:B--2---:R0:W-:Y:S04]  /*c4770*/  STL.64 [R1+0x3a68], R12 ;  /* 0x003a680c01007387 */ /* 0x0041e80000100a00 */
[----:B------:R-:W2:Y:S04]  /*c4780*/  LDL.LU R16, [R1+0x9ec] ;  /* 0x0009ec0001107983 */ /* 0x000ea80000300800 */
[----:B------:R-:W3:Y:S01]  /*c4790*/  LDL.LU R17, [R1+0xab0] ;  /* 0x000ab00001117983 */ /* 0x000ee20000300800 */
[----:B0-----:R-:W-:-:S02]  /*c47a0*/  PRMT R12, R2, 0x5410, R21 ;  /* 0x00005410020c7816 */ /* 0x001fc40000000015 */
[----:B------:R-:W-:Y:S02]  /*c47b0*/  LOP3.LUT R2, R18, 0xffff, RZ, 0xc0, !PT ;  /* 0x0000ffff12027812 */ /* 0x000fe400078ec0ff */
[----:B------:R-:W-:-:S04]  /*c47c0*/  LOP3.LUT R18, R29, 0xffff, RZ, 0xc0, !PT ;  /* 0x0000ffff1d127812 */ /* 0x000fc800078ec0ff */
[----:B------:R-:W-:Y:S02]  /*c47d0*/  PRMT R23, R12, 0x4210, R18 ;  /* 0x000042100c177816 */ /* 0x000fe40000000012 */
[----:B------:R-:W0:Y:S04]  /*c47e0*/  LDS.128 R12, [R20] ;  /* 0x00000000140c7984 */ /* 0x000e280000000c00 */
[----:B0-----:R-:W-:Y:S04]  /*c47f0*/  STL.64 [R1+0xe0], R12 ;  /* 0x0000e00c01007387 */ /* 0x001fe80000100a00 */
[----:B------:R-:W-:Y:S04]  /*c4800*/  STL.64 [R1+0xe8], R14 ;  /* 0x0000e80e01007387 */ /* 0x000fe80000100a00 */
[----:B------:R-:W0:Y:S01]  /*c4810*/  LDS.128 R12, [R20+0x400] ;  /* 0x00040000140c7984 */ /* 0x000e220000000c00 */
[----:B------:R-:W-:-:S03]  /*c4820*/  PRMT R21, R25, 0x4210, R2 ;  /* 0x0000421019157816 */ /* 0x000fc60000000002 */
[----:B0-----:R-:W-:Y:S01]  /*c4830*/  STL [R1+0xd0], R12 ;  /* 0x0000d00c01007387 */ /* 0x001fe20000100800 */
[----:B------:R-:W-:-:S03]  /*c4840*/  IMAD.MOV.U32 R25, RZ, RZ, R13 ;  /* 0x000000ffff197224 */ /* 0x000fc600078e000d */
[----:B------:R0:W-:Y:S04]  /*c4850*/  STL.64 [R1+0xd8], R14 ;  /* 0x0000d80e01007387 */ /* 0x0001e80000100a00 */
[----:B0-----:R-:W2:Y:S04]  /*c4860*/  LDL.LU.64 R14, [R1+0x3a70] ;  /* 0x003a7000010e7983 */ /* 0x001ea80000300a00 */
[----:B------:R-:W2:Y:S04]  /*c4870*/  LDL.LU.64 R12, [R1+0x3a68] ;  /* 0x003a6800010c7983 */ /* 0x000ea80000300a00 */
[----:B------:R0:W-:Y:S04]  /*c4880*/  STL [R1+0x3a64], R20 ;  /* 0x003a641401007387 */ /* 0x0001e80000100800 */
[----:B------:R1:W-:Y:S01]  /*c4890*/  STL [R1+0x35a4], R25 ;  /* 0x0035a41901007387 */ /* 0x0003e20000100800 */
[----:B0-----:R-:W-:-:S03]  /*c48a0*/  IMAD.MOV.U32 R20, RZ, RZ, R24 ;  /* 0x000000ffff147224 */ /* 0x001fc600078e0018 */
[----:B------:R-:W3:Y:S04]  /*c48b0*/  LDL.LU R24, [R1+0x2c0] ;  /* 0x0002c00001187983 */ /* 0x000ee80000300800 */
[----:B-1----:R-:W3:Y:S01]  /*c48c0*/  LDL.LU R25, [R1+0x2c4] ;  /* 0x0002c40001197983 */ /* 0x002ee20000300800 */
[----:B------:R-:W-:Y:S02]  /*c48d0*/  LOP3.LUT R19, R19, 0xffff, RZ, 0xc0, !PT ;  /* 0x0000ffff13137812 */ /* 0x000fe400078ec0ff */
[----:B----4-:R-:W-:Y:S02]  /*c48e0*/  LOP3.LUT R7, R7, 0xffff, RZ, 0xc0, !PT ;  /* 0x0000ffff07077812 */ /* 0x010fe400078ec0ff */
[----:B------:R-:W-:Y:S01]  /*c48f0*/  PRMT R22, R22, 0x4210, R19 ;  /* 0x0000421016167816 */ /* 0x000fe20000000013 */
[----:B------:R-:W-:Y:S01]  /*c4900*/  BAR.SYNC.DEFER_BLOCKING 0x0 ;  /* 0x0000000000007b1d */ /* 0x000fe20000010000 */
[----:B------:R-:W-:-:S02]  /*c4910*/  LOP3.LUT R5, R5, 0xffff, RZ, 0xc0, !PT ;  /* 0x0000ffff05057812 */ /* 0x000fc400078ec0ff */
[----:B------:R-:W-:Y:S02]  /*c4920*/  PRMT R26, R26, 0x4210, R7 ;  /* 0x000042101a1a7816 */ /* 0x000fe40000000007 */
[----:B------:R-:W-:Y:S01]  /*c4930*/  PRMT R27, R27, 0x4210, R5 ;  /* 0x000042101b1b7816 */ /* 0x000fe20000000005 */
[----:B--2---:R0:W-:Y:S02]  /*c4940*/  STSM.16.M88.4 [R12], R20 ;  /* 0x000000140c007844 */ /* 0x0041e40000000200 */
[----:B0-----:R-:W-:Y:S02]  /*c4950*/  PRMT R22, R10, 0x5210, R7 ;  /* 0x000052100a167816 */ /* 0x001fe40000000007 */
[----:B------:R-:W2:Y:S01]  /*c4960*/  LDL.LU R20, [R1+0x3a64] ;  /* 0x003a640001147983 */ /* 0x000ea20000300800 */
[----:B------:R-:W-:Y:S02]  /*c4970*/  PRMT R10, R13, 0x5210, R2 ;  /* 0x000052100d0a7816 */ /* 0x000fe40000000002 */
[----:B------:R-:W-:-:S02]  /*c4980*/  LOP3.LUT R13, R16, 0xffff, RZ, 0xc0, !PT ;  /* 0x0000ffff100d7812 */ /* 0x000fc400078ec0ff */
[----:B---3--:R-:W-:Y:S01]  /*c4990*/  LOP3.LUT R16, R17, 0xffff, RZ, 0xc0, !PT ;  /* 0x0000ffff11107812 */ /* 0x008fe200078ec0ff */
[----:B------:R0:W-:Y:S04]  /*c49a0*/  STSM.16.M88.4 [R12+0x200], R24 ;  /* 0x000200180c007844 */ /* 0x0001e80000000200 */
[----:B------:R-:W3:Y:S04]  /*c49b0*/  LDL.LU R17, [R1+0xaf0] ;  /* 0x000af00001117983 */ /* 0x000ee80000300800 */
[----:B------:R-:W4:Y:S04]  /*c49c0*/  LDL.LU R28, [R1+0xbc4] ;  /* 0x000bc400011c7983 */ /* 0x000f280000300800 */
[----:B0-----:R-:W2:Y:S01]  /*c49d0*/  LDL.LU R26, [R1+0xbc8] ;  /* 0x000bc800011a7983 */ /* 0x001ea20000300800 */
[----:B------:R-:W-:-:S02]  /*c49e0*/  LOP3.LUT R15, R15, 0xffff, RZ, 0xc0, !PT ;  /* 0x0000ffff0f0f7812 */ /* 0x000fc400078ec0ff */
[----:B------:R-:W-:Y:S02]  /*c49f0*/  SHF.R.U32.HI R6, RZ, 0x8, R6 ;  /* 0x00000008ff067819 */ /* 0x000fe40000011606 */
[----:B------:R-:W-:Y:S02]  /*c4a00*/  PRMT R11, R11, 0x5210, R4 ;  /* 0x000052100b0b7816 */ /* 0x000fe40000000004 */
[----:B------:R-:W-:Y:S02]  /*c4a10*/  PRMT R4, R13, 0x3340, R0 ;  /* 0x000033400d047816 */ /* 0x000fe40000000000 */
[----:B------:R-:W-:Y:S02]  /*c4a20*/  PRMT R2, R15, 0x3340, R16 ;  /* 0x000033400f027816 */ /* 0x000fe40000000010 */
[----:B------:R-:W-:Y:S02]  /*c4a30*/  LOP3.LUT R6, R6, 0xffff, RZ, 0xc0, !PT ;  /* 0x0000ffff06067812 */ /* 0x000fe400078ec0ff */
[----:B------:R-:W-:-:S02]  /*c4a40*/  PRMT R2, R2, 0x5410, R4 ;  /* 0x0000541002027816 */ /* 0x000fc40000000004 */
[----:B------:R-:W-:Y:S02]  /*c4a50*/  PRMT R14, R14, 0x5210, R5 ;  /* 0x000052100e0e7816 */ /* 0x000fe40000000005 */
[----:B------:R-:W-:Y:S02]  /*c4a60*/  PRMT R21, R6, 0x3340, R0 ;  /* 0x0000334006157816 */ /* 0x000fe40000000000 */
[----:B------:R-:W-:Y:S01]  /*c4a70*/  SHF.R.U32.HI R3, RZ, 0x8, R3 ;  /* 0x00000008ff037819 */ /* 0x000fe20000011603 */
[----:B------:R-:W-:Y:S06]  /*c4a80*/  BAR.SYNC.DEFER_BLOCKING 0x0 ;  /* 0x0000000000007b1d */ /* 0x000fec0000010000 */
[----:B--2---:R-:W-:Y:S04]  /*c4a90*/  STL [R1+0x3a60], R26 ;  /* 0x003a601a01007387 */ /* 0x004fe80000100800 */
[----:B------:R-:W2:Y:S04]  /*c4aa0*/  LDL.LU R7, [R1+0xbbc] ;  /* 0x000bbc0001077983 */ /* 0x000ea80000300800 */
[----:B------:R-:W2:Y:S04]  /*c4ab0*/  LDL.LU R4, [R1+0x2d0] ;  /* 0x0002d00001047983 */ /* 0x000ea80000300800 */
[----:B------:R-:W2:Y:S04]  /*c4ac0*/  LDL.LU R5, [R1+0x2d4] ;  /* 0x0002d40001057983 */ /* 0x000ea80000300800 */
[----:B------:R-:W2:Y:S04]  /*c4ad0*/  LDL.LU R6, [R1+0x2d8] ;  /* 0x0002d80001067983 */ /* 0x000ea80000300800 */
[----:B------:R-:W0:Y:S04]  /*c4ae0*/  LDS.128 R24, [R20] ;  /* 0x0000000014187984 */ /* 0x000e280000000c00 */
[----:B--2---:R-:W-:Y:S04]  /*c4af0*/  STL.64 [R1+0x3a48], R6 ;  /* 0x003a480601007387 */ /* 0x004fe80000100a00 */
[----:B------:R1:W-:Y:S04]  /*c4b00*/  STL.64 [R1+0x3a40], R4 ;  /* 0x003a400401007387 */ /* 0x0003e80000100a00 */
[----:B-1----:R-:W2:Y:S04]  /*c4b10*/  LDL.LU R4, [R1+0x250] ;  /* 0x0002500001047983 */ /* 0x002ea80000300800 */
[----:B------:R-:W2:Y:S01]  /*c4b20*/  LDL.LU R5, [R1+0x254] ;  /* 0x0002540001057983 */ /* 0x000ea20000300800 */
[----:B------:R-:W-:-:S02]  /*c4b30*/  IMAD.MOV.U32 R6, RZ, RZ, R22 ;  /* 0x000000ffff067224 */ /* 0x000fc400078e0016 */
[----:B------:R-:W-:-:S05]  /*c4b40*/  IMAD.MOV.U32 R7, RZ, RZ, R14 ;  /* 0x000000ffff077224 */ /* 0x000fca00078e000e */
[----:B------:R1:W-:Y:S02]  /*c4b50*/  STL.64 [R1+0x3a58], R6 ;  /* 0x003a580601007387 */ /* 0x0003e40000100a00 */
[----:B-1----:R-:W-:Y:S02]  /*c4b60*/  SHF.R.U32.HI R6, RZ, 0x8, R8 ;  /* 0x00000008ff067819 */ /* 0x002fe40000011608 */
[----:B------:R-:W-:Y:S01]  /*c4b70*/  SHF.R.U32.HI R7, RZ, 0x8, R9 ;  /* 0x00000008ff077819 */ /* 0x000fe20000011609 */
[----:B--2---:R1:W-:Y:S02]  /*c4b80*/  STL.64 [R1+0x3a50], R4 ;  /* 0x003a500401007387 */ /* 0x0043e40000100a00 */
[----:B-1----:R-:W-:Y:S02]  /*c4b90*/  IMAD.MOV.U32 R4, RZ, RZ, R11 ;  /* 0x000000ffff047224 */ /* 0x002fe400078e000b */
[----:B------:R-:W2:Y:S01]  /*c4ba0*/  LDL.LU R11, [R1+0x9d8] ;  /* 0x0009d800010b7983 */ /* 0x000ea20000300800 */
[----:B------:R-:W-:-:S03]  /*c4bb0*/  IMAD.MOV.U32 R5, RZ, RZ, R10 ;  /* 0x000000ffff057224 */ /* 0x000fc600078e000a */
[----:B------:R-:W2:Y:S04]  /*c4bc0*/  LDL.LU R14, [R1+0x9c4] ;  /* 0x0009c400010e7983 */ /* 0x000ea80000300800 */
[----:B------:R-:W2:Y:S04]  /*c4bd0*/  LDL.LU R8, [R1+0x2e0] ;  /* 0x0002e00001087983 */ /* 0x000ea80000300800 */
[----:B------:R-:W2:Y:S04]  /*c4be0*/  LDL.LU R9, [R1+0x2e4] ;  /* 0x0002e40001097983 */ /* 0x000ea80000300800 */
[----:B------:R-:W2:Y:S01]  /*c4bf0*/  LDL.LU R10, [R1+0x2e8] ;  /* 0x0002e800010a7983 */ /* 0x000ea20000300800 */
[----:B------:R-:W-:-:S02]  /*c4c00*/  LOP3.LUT R3, R3, 0xffff, RZ, 0xc0, !PT ;  /* 0x0000ffff03037812 */ /* 0x000fc400078ec0ff */
[----:B------:R-:W-:Y:S02]  /*c4c10*/  LOP3.LUT R7, R7, 0xffff, RZ, 0xc0, !PT ;  /* 0x0000ffff07077812 */ /* 0x000fe400078ec0ff */
[----:B------:R-:W-:Y:S02]  /*c4c20*/  LOP3.LUT R6, R6, 0xffff, RZ, 0xc0, !PT ;  /* 0x0000ffff06067812 */ /* 0x000fe400078ec0ff */
[----:B------:R-:W-:Y:S02]  /*c4c30*/  PRMT R3, R3, 0x3340, R7 ;  /* 0x0000334003037816 */ /* 0x000fe40000000007 */
[----:B------:R-:W-:Y:S02]  /*c4c40*/  PRMT R7, R6, 0x3340, R0 ;  /* 0x0000334006077816 */ /* 0x000fe40000000000 */
[----:B---3--:R-:W-:Y:S02]  /*c4c50*/  PRMT R6, R17, 0x5410, R21 ;  /* 0x0000541011067816 */ /* 0x008fe40000000015 */
[----:B------:R-:W-:-:S02]  /*c4c60*/  PRMT R3, R3, 0x5410, R7 ;  /* 0x0000541003037816 */ /* 0x000fc40000000007 */
[----:B------:R-:W-:Y:S02]  /*c4c70*/  PRMT R6, R6, 0x5210, R19 ;  /* 0x0000521006067816 */ /* 0x000fe40000000013 */
[----:B------:R-:W-:Y:S01]  /*c4c80*/  PRMT R7, R3, 0x5210, R18 ;  /* 0x0000521003077816 */ /* 0x000fe20000000012 */
[----:B--2---:R-:W-:Y:S04]  /*c4c90*/  STL [R1+0x3a38], R10 ;  /* 0x003a380a01007387 */ /* 0x004fe80000100800 */
[----:B------:R-:W-:Y:S04]  /*c4ca0*/  STL.64 [R1+0x3a30], R8 ;  /* 0x003a300801007387 */ /* 0x000fe80000100a00 */
[----:B------:R-:W2:Y:S04]  /*c4cb0*/  LDL.LU R17, [R1+0x8cc] ;  /* 0x0008cc0001117983 */ /* 0x000ea80000300800 */
[----:B0-----:R-:W-:Y:S04]  /*c4cc0*/  STL.64 [R1+0xc0], R24 ;  /* 0x0000c01801007387 */ /* 0x001fe80000100a00 */
[----:B------:R-:W-:Y:S04]  /*c4cd0*/  STL.64 [R1+0xc8], R26 ;  /* 0x0000c81a01007387 */ /* 0x000fe80000100a00 */
[----:B------:R-:W0:Y:S01]  /*c4ce0*/  LDS.128 R24, [R20+0x400] ;  /* 0x0004000014187984 */ /* 0x000e220000000c00 */
[----:B------:R-:W-:Y:S06]  /*c4cf0*/  BAR.SYNC.DEFER_BLOCKING 0x0 ;  /* 0x0000000000007b1d */ /* 0x000fec0000010000 */
[----:B------:R-:W-:Y:S04]  /*c4d00*/  STSM.16.M88.4 [R12], R4 ;  /* 0x000000040c007844 */ /* 0x000fe80000000200 */
[----:B0-----:R-:W-:Y:S04]  /*c4d10*/  STL.64 [R1+0xb0], R24 ;  /* 0x0000b01801007387 */ /* 0x001fe80000100a00 */
[----:B------:R0:W-:Y:S02]  /*c4d20*/  STL [R1+0xbc], R27 ;  /* 0x0000bc1b01007387 */ /* 0x0001e40000100800 */
[----:B0-----:R-:W-:-:S02]  /*c4d30*/  IMAD.MOV.U32 R27, RZ, RZ, R26 ;  /* 0x000000ffff1b7224 */ /* 0x001fc400078e001a */
[----:B------:R-:W4:Y:S04]  /*c4d40*/  LDL.LU R26, [R1+0x3a60] ;  /* 0x003a6000011a7983 */ /* 0x000f280000300800 */
[----:B------:R-:W-:Y:S04]  /*c4d50*/  STL [R1+0x3548], R27 ;  /* 0x0035481b01007387 */ /* 0x000fe80000100800 */
[----:B------:R-:W3:Y:S04]  /*c4d60*/  LDL.LU.64 R6, [R1+0x3a58] ;  /* 0x003a580001067983 */ /* 0x000ee80000300a00 */
[----:B------:R-:W3:Y:S04]  /*c4d70*/  LDL.LU.64 R4, [R1+0x3a50] ;  /* 0x003a500001047983 */ /* 0x000ee80000300a00 */
[----:B---3--:R0:W-:Y:S04]  /*c4d80*/  STSM.16.M88.4 [R12+0x200], R4 ;  /* 0x000200040c007844 */ /* 0x0081e80000000200 */
[----:B0-----:R-:W3:Y:S04]  /*c4d90*/  LDL.LU.64 R6, [R1+0x3a48] ;  /* 0x003a480001067983 */ /* 0x001ee80000300a00 */
[----:B------:R-:W2:Y:S04]  /*c4da0*/  LDL.LU.64 R4, [R1+0x3a40] ;  /* 0x003a400001047983 */ /* 0x000ea80000300a00 */
[----:B------:R0:W-:Y:S01]  /*c4db0*/  STL [R1+0x3a0c], R0 ;  /* 0x003a0c0001007387 */ /* 0x0001e20000100800 */
[----:B----4-:R-:W-:Y:S01]  /*c4dc0*/  PRMT R3, R26, 0x3340, R28 ;  /* 0x000033401a037816 */ /* 0x010fe2000000001c */
[----:B------:R-:W-:Y:S01]  /*c4dd0*/  BAR.SYNC.DEFER_BLOCKING 0x0 ;  /* 0x0000000000007b1d */ /* 0x000fe20000010000 */
[----:B---3--:R-:W-:-:S02]  /*c4de0*/  PRMT R7, R7, 0x3340, R0 ;  /* 0x0000334007077816 */ /* 0x008fc40000000000 */
[----:B0-----:R-:W-:-:S03]  /*c4df0*/  LOP3.LUT R0, R11, 0xffff, RZ, 0xc0, !PT ;  /* 0x0000ffff0b007812 */ /* 0x001fc600078ec0ff */
[----:B------:R-:W0:Y:S04]  /*c4e00*/  LDS.128 R8, [R20] ;  /* 0x0000000014087984 */ /* 0x000e280000000c00 */
[----:B0-----:R-:W-:Y:S01]  /*c4e10*/  STL.64 [R1+0xa0], R8 ;  /* 0x0000a00801007387 */ /* 0x001fe20000100a00 */
[----:B------:R-:W-:-:S03]  /*c4e20*/  IMAD.MOV.U32 R26, RZ, RZ, R10 ;  /* 0x000000ffff1a7224 */ /* 0x000fc600078e000a */
[----:B------:R-:W-:Y:S04]  /*c4e30*/  STL [R1+0xac], R11 ;  /* 0x0000ac0b01007387 */ /* 0x000fe80000100800 */
[----:B------:R-:W0:Y:S04]  /*c4e40*/  LDS.128 R8, [R20+0x400] ;  /* 0x0004000014087984 */ /* 0x000e280000000c00 */
[----:B0-----:R-:W-:Y:S01]  /*c4e50*/  STL [R1+0x94], R9 ;  /* 0x0000940901007387 */ /* 0x001fe20000100800 */
[----:B------:R-:W-:-:S03]  /*c4e60*/  IMAD.MOV.U32 R27, RZ, RZ, R8 ;  /* 0x000000ffff1b7224 */ /* 0x000fc600078e0008 */
[----:B------:R0:W-:Y:S04]  /*c4e70*/  STL.64 [R1+0x98], R10 ;  /* 0x0000980a01007387 */ /* 0x0001e80000100a00 */
[----:B0-----:R-:W3:Y:S04]  /*c4e80*/  LDL.LU R10, [R1+0x3a38] ;  /* 0x003a3800010a7983 */ /* 0x001ee80000300800 */
[----:B------:R-:W3:Y:S01]  /*c4e90*/  LDL.LU.64 R8, [R1+0x3a30] ;  /* 0x003a300001087983 */ /* 0x000ee20000300a00 */
[----:B------:R-:W-:-:S04]  /*c4ea0*/  PRMT R3, R3, 0x5410, R7 ;  /* 0x0000541003037816 */ /* 0x000fc80000000007 */
[----:B------:R-:W-:Y:S01]  /*c4eb0*/  PRMT R7, R3, 0x4210, R0 ;  /* 0x0000421003077816 */ /* 0x000fe20000000000 */
[----:B------:R-:W-:Y:S01]  /*c4ec0*/  BAR.SYNC.DEFER_BLOCKING 0x0 ;  /* 0x0000000000007b1d */ /* 0x000fe20000010000 */
[----:B------:R-:W-:-:S04]  /*c4ed0*/  LOP3.LUT R3, R14, 0xffff, RZ, 0xc0, !PT ;  /* 0x0000ffff0e037812 */ /* 0x000fc800078ec0ff */
[----:B------:R-:W-:Y:S01]  /*c4ee0*/  PRMT R11, R2, 0x4210, R3 ;  /* 0x00004210020b7816 */ /* 0x000fe20000000003 */
[----:B------:R0:W-:Y:S04]  /*c4ef0*/  STL.64 [R1+0x3560], R26 ;  /* 0x0035601a01007387 */ /* 0x0001e80000100a00 */
[----:B------:R-:W-:Y:S04]  /*c4f00*/  STL [R1+0x44], R3 ;  /* 0x0000440301007387 */ /* 0x000fe80000100800 */
[----:B------:R-:W-:Y:S04]  /*c4f10*/  STL [R1+0x3a28], R15 ;  /* 0x003a280f01007387 */ /* 0x000fe80000100800 */
[----:B------:R-:W-:Y:S04]  /*c4f20*/  STL.64 [R1+0x3a20], R12 ;  /* 0x003a200c01007387 */ /* 0x000fe80000100a00 */
[----:B--2---:R-:W-:Y:S04]  /*c4f30*/  STSM.16.M88.4 [R12], R4 ;  /* 0x000000040c007844 */ /* 0x004fe80000000200 */
[----:B0-----:R-:W2:Y:S04]  /*c4f40*/  LDL.LU R26, [R1+0x10f8] ;  /* 0x0010f800011a7983 */ /* 0x001ea80000300800 */
[----:B---3--:R0:W-:Y:S01]  /*c4f50*/  STSM.16.M88.4 [R12+0x200], R8 ;  /* 0x000200080c007844 */ /* 0x0081e20000000200 */
[----:B------:R-:W-:Y:S06]  /*c4f60*/  BAR.SYNC.DEFER_BLOCKING 0x0 ;  /* 0x0000000000007b1d */ /* 0x000fec0000010000 */
[----:B0-----:R-:W3:Y:S04]  /*c4f70*/  LDL.LU R10, [R1+0x10fc] ;  /* 0x0010fc00010a7983 */ /* 0x001ee80000300800 */
[----:B------:R-:W0:Y:S04]  /*c4f80*/  LDS.128 R4, [R20] ;  /* 0x0000000014047984 */ /* 0x000e280000000c00 */
[----:B------:R-:W1:Y:S04]  /*c4f90*/  LDS.128 R12, [R20+0x400] ;  /* 0x00040000140c7984 */ /* 0x000e680000000c00 */
[----:B0-----:R-:W-:Y:S04]  /*c4fa0*/  STL.64 [R1+0x80], R4 ;  /* 0x0000800401007387 */ /* 0x001fe80000100a00 */
[----:B------:R-:W-:Y:S01]  /*c4fb0*/  STL.64 [R1+0x88], R6 ;  /* 0x0000880601007387 */ /* 0x000fe20000100a00 */
[----:B------:R-:W-:Y:S01]  /*c4fc0*/  PRMT R0, R17, 0x5210, R0 ;  /* 0x0000521011007816 */ /* 0x000fe20000000000 */
[----:B------:R-:W-:Y:S06]  /*c4fd0*/  BAR.SYNC.DEFER_BLOCKING 0x0 ;  /* 0x0000000000007b1d */ /* 0x000fec0000010000 */
[----:B---3--:R-:W-:Y:S04]  /*c4fe0*/  STL [R1+0x3a08], R10 ;  /* 0x003a080a01007387 */ /* 0x008fe80000100800 */
[----:B------:R-:W2:Y:S04]  /*c4ff0*/  LDL.LU R27, [R1+0x8b0] ;  /* 0x0008b000011b7983 */ /* 0x000ea80000300800 */
[----:B------:R-:W3:Y:S04]  /*c5000*/  LDL.LU R2, [R1+0x8b4] ;  /* 0x0008b40001027983 */ /* 0x000ee80000300800 */
[----:B------:R-:W4:Y:S04]  /*c5010*/  LDL.LU R25, [R1+0x8b8] ;  /* 0x0008b80001197983 */ /* 0x000f280000300800 */
[----:B------:R-:W3:Y:S04]  /*c5020*/  LDL.LU R11, [R1+0x8bc] ;  /* 0x0008bc00010b7983 */ /* 0x000ee80000300800 */
[----:B------:R-:W4:Y:S04]  /*c5030*/  LDL.LU R24, [R1+0x10e0] ;  /* 0x0010e00001187983 */ /* 0x000f280000300800 */
[----:B--2---:R-:W-:Y:S04]  /*c5040*/  STL.64 [R1+0x3a00], R26 ;  /* 0x003a001a01007387 */ /* 0x004fe80000100a00 */
[----:B----4-:R0:W-:Y:S04]  /*c5050*/  STL.64 [R1+0x39f8], R24 ;  /* 0x0039f81801007387 */ /* 0x0101e80000100a00 */
[----:B0-----:R-:W2:Y:S04]  /*c5060*/  LDL.LU R24, [R1+0x290] ;  /* 0x0002900001187983 */ /* 0x001ea80000300800 */
[----:B------:R-:W2:Y:S04]  /*c5070*/  LDL.LU R25, [R1+0x294] ;  /* 0x0002940001197983 */ /* 0x000ea80000300800 */
[----:B------:R-:W4:Y:S04]  /*c5080*/  LDL.LU R26, [R1+0x298] ;  /* 0x00029800011a7983 */ /* 0x000f280000300800 */
[----:B----4-:R-:W-:Y:S04]  /*c5090*/  STL [R1+0x3a18], R26 ;  /* 0x003a181a01007387 */ /* 0x010fe80000100800 */
[----:B--2---:R0:W-:Y:S04]  /*c50a0*/  STL.64 [R1+0x3a10], R24 ;  /* 0x003a101801007387 */ /* 0x0041e80000100a00 */
[----:B0-----:R-:W2:Y:S04]  /*c50b0*/  LDL.LU R24, [R1+0x280] ;  /* 0x0002800001187983 */ /* 0x001ea80000300800 */
[----:B------:R-:W2:Y:S04]  /*c50c0*/  LDL.LU R25, [R1+0x284] ;  /* 0x0002840001197983 */ /* 0x000ea80000300800 */
        /* <DEDUP_REMOVED lines=13> */
[----:B-1----:R-:W-:Y:S04]  /*c51a0*/  STL.64 [R1+0x70], R12 ;  /* 0x0000700c01007387 */ /* 0x002fe80000100a00 */
[----:B------:R0:W-:Y:S04]  /*c51b0*/  STL [R1+0x7c], R15 ;  /* 0x00007c0f01007387 */ /* 0x0001e80000100800 */
[----:B0-----:R-:W2:Y:S04]  /*c51c0*/  LDL.LU R15, [R1+0x3a28] ;  /* 0x003a2800010f7983 */ /* 0x001ea80000300800 */
[----:B------:R-:W3:Y:S01]  /*c51d0*/  LDL.LU.64 R12, [R1+0x3a20] ;  /* 0x003a2000010c7983 */ /* 0x000ee20000300a00 */
[----:B------:R-:W-:-:S02]  /*c51e0*/  IMAD.MOV.U32 R29, RZ, RZ, R14 ;  /* 0x000000ffff1d7224 */ /* 0x000fc400078e000e */
[----:B------:R-:W-:Y:S01]  /*c51f0*/  IMAD.MOV.U32 R27, RZ, RZ, R0 ;  /* 0x000000ffff1b7224 */ /* 0x000fe200078e0000 */
[----:B------:R-:W4:Y:S01]  /*c5200*/  LDL.LU R28, [R1+0xc70] ;  /* 0x000c7000011c7983 */ /* 0x000f220000300800 */
[----:B------:R-:W-:-:S03]  /*c5210*/  SHF.R.U32.HI R0, RZ, 0x8, R16 ;  /* 0x00000008ff007819 */ /* 0x000fc60000011610 */
[----:B------:R-:W4:Y:S01]  /*c5220*/  LDL.LU R14, [R1+0x1034] ;  /* 0x00103400010e7983 */ /* 0x000f220000300800 */
[----:B------:R-:W-:-:S03]  /*c5230*/  LOP3.LUT R0, R0, 0xffff, RZ, 0xc0, !PT ;  /* 0x0000ffff00007812 */ /* 0x000fc600078ec0ff */
[----:B------:R0:W-:Y:S04]  /*c5240*/  STL [R1+0x351c], R29 ;  /* 0x00351c1d01007387 */ /* 0x0001e80000100800 */
[----:B0-----:R-:W4:Y:S01]  /*c5250*/  LDL.LU R29, [R1+0x44] ;  /* 0x00004400011d7983 */ /* 0x001f220000300800 */
[----:B--2---:R-:W-:-:S03]  /*c5260*/  SHF.R.U32.HI R15, RZ, 0x8, R15 ;  /* 0x00000008ff0f7819 */ /* 0x004fc6000001160f */
[----:B---3--:R0:W-:Y:S01]  /*c5270*/  STSM.16.M88.4 [R12], R24 ;  /* 0x000000180c007844 */ /* 0x0081e20000000200 */
[----:B------:R-:W-:-:S03]  /*c5280*/  SHF.R.U32.HI R10, RZ, 0x8, R13 ;  /* 0x00000008ff0a7819 */ /* 0x000fc6000001160d */
[----:B0-----:R-:W2:Y:S01]  /*c5290*/  LDL.LU R26, [R1+0x3a18] ;  /* 0x003a1800011a7983 */ /* 0x001ea20000300800 */
[----:B------:R-:W-:-:S03]  /*c52a0*/  LOP3.LUT R27, R15, 0xffff, RZ, 0xc0, !PT ;  /* 0x0000ffff0f1b7812 */ /* 0x000fc600078ec0ff */
[----:B------:R-:W2:Y:S01]  /*c52b0*/  LDL.LU.64 R24, [R1+0x3a10] ;  /* 0x003a100001187983 */ /* 0x000ea20000300a00 */
[----:B------:R-:W-:-:S03]  /*c52c0*/  PRMT R27, R27, 0x3340, R0 ;  /* 0x000033401b1b7816 */ /* 0x000fc60000000000 */
[----:B------:R-:W3:Y:S04]  /*c52d0*/  LDL.LU R13, [R1+0xc74] ;  /* 0x000c7400010d7983 */ /* 0x000ee80000300800 */
[----:B------:R-:W2:Y:S04]  /*c52e0*/  LDL.LU R15, [R1+0xf40] ;  /* 0x000f4000010f7983 */ /* 0x000ea80000300800 */
[----:B------:R-:W2:Y:S04]  /*c52f0*/  LDL.LU R16, [R1+0xb80] ;  /* 0x000b800001107983 */ /* 0x000ea80000300800 */
[----:B------:R-:W2:Y:S04]  /*c5300*/  LDL.LU R17, [R1+0xf44] ;  /* 0x000f440001117983 */ /* 0x000ea80000300800 */
[----:B------:R-:W2:Y:S01]  /*c5310*/  LDL.LU R0, [R1+0x3a0c] ;  /* 0x003a0c0001007983 */ /* 0x000ea20000300800 */
[----:B------:R-:W-:-:S04]  /*c5320*/  LOP3.LUT R10, R10, 0xffff, RZ, 0xc0, !PT ;  /* 0x0000ffff0a0a7812 */ /* 0x000fc800078ec0ff */
[----:B--2---:R-:W-:-:S04]  /*c5330*/  PRMT R10, R10, 0x3340, R0 ;  /* 0x000033400a0a7816 */ /* 0x004fc80000000000 */
[----:B------:R-:W-:Y:S02]  /*c5340*/  PRMT R27, R27, 0x5410, R10 ;  /* 0x000054101b1b7816 */ /* 0x000fe4000000000a */
[----:B------:R-:W2:Y:S02]  /*c5350*/  LDL.LU R10, [R1+0x3a08] ;  /* 0x003a0800010a7983 */ /* 0x000ea40000300800 */
[----:B----4-:R-:W-:-:S05]  /*c5360*/  PRMT R27, R27, 0x5210, R29 ;  /* 0x000052101b1b7816 */ /* 0x010fca000000001d */
[----:B------:R0:W-:Y:S04]  /*c5370*/  STSM.16.M88.4 [R12+0x200], R24 ;  /* 0x000200180c007844 */ /* 0x0001e80000000200 */
[----:B0-----:R-:W4:Y:S04]  /*c5380*/  LDL.LU.64 R26, [R1+0x3a00] ;  /* 0x003a0000011a7983 */ /* 0x001f280000300a00 */
[----:B------:R-:W2:Y:S01]  /*c5390*/  LDL.LU.64 R24, [R1+0x39f8] ;  /* 0x0039f80001187983 */ /* 0x000ea20000300a00 */
[----:B------:R-:W-:Y:S02]  /*c53a0*/  F2FP.SATFINITE.E5M2.F32.PACK_AB_MERGE_C R5, R5, R3, RZ ;  /* 0x000000030505723e */ /* 0x000fe400048060ff */
[----:B------:R-:W-:-:S02]  /*c53b0*/  F2FP.SATFINITE.E5M2.F32.PACK_AB_MERGE_C R4, R4, R18, RZ ;  /* 0x000000120404723e */ /* 0x000fc400048060ff */
[----:B------:R-:W-:Y:S02]  /*c53c0*/  LOP3.LUT R3, R19, 0xffff, RZ, 0xc0, !PT ;  /* 0x0000ffff13037812 */ /* 0x000fe400078ec0ff */
[----:B------:R-:W-:Y:S02]  /*c53d0*/  F2FP.SATFINITE.E5M2.F32.PACK_AB_MERGE_C R6, R6, R21, RZ ;  /* 0x000000150606723e */ /* 0x000fe400048060ff */
[----:B------:R-:W-:Y:S01]  /*c53e0*/  LOP3.LUT R18, R28, 0xffff, RZ, 0xc0, !PT ;  /* 0x0000ffff1c127812 */ /* 0x000fe200078ec0ff */
[----:B------:R0:W-:Y:S01]  /*c53f0*/  STL [R1+0x2b8], R3 ;  /* 0x0002b80301007387 */ /* 0x0001e20000100800 */
[----:B---3--:R-:W-:-:S03]  /*c5400*/  LOP3.LUT R13, R13, 0xffff, RZ, 0xc0, !PT ;  /* 0x0000ffff0d0d7812 */ /* 0x008fc600078ec0ff */
[----:B------:R-:W-:Y:S01]  /*c5410*/  STL [R1+0x2b4], R18 ;  /* 0x0002b41201007387 */ /* 0x000fe20000100800 */
[----:B------:R-:W-:Y:S02]  /*c5420*/  F2FP.SATFINITE.E5M2.F32.PACK_AB_MERGE_C R9, R9, R23, RZ ;  /* 0x000000170909723e */ /* 0x000fe400048060ff */
[----:B0-----:R-:W-:Y:S02]  /*c5430*/  PRMT R3, R3, 0x3340, R18 ;  /* 0x0000334003037816 */ /* 0x001fe40000000012 */
[----:B------:R-:W-:Y:S02]  /*c5440*/  LOP3.LUT R9, R9, 0xffff, RZ, 0xc0, !PT ;  /* 0x0000ffff09097812 */ /* 0x000fe400078ec0ff */
[----:B------:R-:W-:Y:S02]  /*c5450*/  LOP3.LUT R23, R4, 0xffff, RZ, 0xc0, !PT ;  /* 0x0000ffff04177812 */ /* 0x000fe400078ec0ff */
[----:B------:R-:W-:Y:S01]  /*c5460*/  F2FP.SATFINITE.E5M2.F32.PACK_AB_MERGE_C R7, R7, R22, RZ ;  /* 0x000000160707723e */ /* 0x000fe200048060ff */
[----:B------:R-:W-:Y:S01]  /*c5470*/  BAR.SYNC.DEFER_BLOCKING 0x0 ;  /* 0x0000000000007b1d */ /* 0x000fe20000010000 */
[----:B----4-:R-:W-:-:S02]  /*c5480*/  F2FP.SATFINITE.E5M2.F32.PACK_AB_MERGE_C R2, R2, R27, RZ ;  /* 0x0000001b0202723e */ /* 0x010fc400048060ff */
[----:B--2---:R-:W-:Y:S02]  /*c5490*/  F2FP.SATFINITE.E5M2.F32.PACK_AB_MERGE_C R11, R11, R25, RZ ;  /* 0x000000190b0b723e */ /* 0x004fe400048060ff */
[----:B------:R-:W-:Y:S02]  /*c54a0*/  LOP3.LUT R21, R2, 0xffff, RZ, 0xc0, !PT ;  /* 0x0000ffff02157812 */ /* 0x000fe400078ec0ff */
[----:B------:R-:W-:Y:S02]  /*c54b0*/  LOP3.LUT R2, R14, 0xffff, RZ, 0xc0, !PT ;  /* 0x0000ffff0e027812 */ /* 0x000fe400078ec0ff */
[----:B------:R-:W-:Y:S01]  /*c54c0*/  LOP3.LUT R11, R11, 0xffff, RZ, 0xc0, !PT ;  /* 0x0000ffff0b0b7812 */ /* 0x000fe200078ec0ff */
[----:B------:R-:W-:Y:S04]  /*c54d0*/  STL [R1+0x39b0], R21 ;  /* 0x0039b01501007387 */ /* 0x000fe80000100800 */
[----:B------:R0:W-:Y:S01]  /*c54e0*/  STL [R1+0x2d4], R2 ;  /* 0x0002d40201007387 */ /* 0x0001e20000100800 */
[----:B------:R-:W-:-:S03]  /*c54f0*/  F2FP.SATFINITE.E5M2.F32.PACK_AB_MERGE_C R8, R8, R24, RZ ;  /* 0x000000180808723e */ /* 0x000fc600048060ff */
[----:B------:R1:W-:Y:S01]  /*c5500*/  STL [R1+0x2cc], R11 ;  /* 0x0002cc0b01007387 */ /* 0x0003e20000100800 */
[--C-:B------:R-:W-:Y:S02]  /*c5510*/  PRMT R14, R21, 0x3340, R0.reuse ;  /* 0x00003340150e7816 */ /* 0x100fe40000000000 */
[----:B0-----:R-:W-:Y:S02]  /*c5520*/  PRMT R2, R2, 0x3340, R13 ;  /* 0x0000334002027816 */ /* 0x001fe4000000000d */
[----:B-1----:R-:W-:Y:S01]  /*c5530*/  PRMT R11, R11, 0x3340, R0 ;  /* 0x000033400b0b7816 */ /* 0x002fe20000000000 */
[----:B------:R0:W-:Y:S01]  /*c5540*/  STL [R1+0x2c4], R13 ;  /* 0x0002c40d01007387 */ /* 0x0001e20000100800 */
[----:B------:R-:W-:Y:S02]  /*c5550*/  PRMT R3, R3, 0x5410, R14 ;  /* 0x0000541003037816 */ /* 0x000fe4000000000e */
[----:B------:R-:W-:Y:S02]  /*c5560*/  PRMT R2, R2, 0x5410, R11 ;  /* 0x0000541002027816 */ /* 0x000fe4000000000b */
[----:B------:R-:W-:-:S02]  /*c5570*/  LOP3.LUT R11, R15, 0xffff, RZ, 0xc0, !PT ;  /* 0x0000ffff0f0b7812 */ /* 0x000fc400078ec0ff */
[----:B------:R-:W-:Y:S02]  /*c5580*/  F2FP.SATFINITE.E5M2.F32.PACK_AB_MERGE_C R10, R10, R26, RZ ;  /* 0x0000001a0a0a723e */ /* 0x000fe400048060ff */
[----:B------:R-:W-:Y:S02]  /*c5590*/  LOP3.LUT R14, R16, 0xffff, RZ, 0xc0, !PT ;  /* 0x0000ffff100e7812 */ /* 0x000fe400078ec0ff */
[----:B0-----:R-:W-:Y:S02]  /*c55a0*/  LOP3.LUT R13, R8, 0xffff, RZ, 0xc0, !PT ;  /* 0x0000ffff080d7812 */ /* 0x001fe400078ec0ff */
[----:B------:R-:W-:Y:S01]  /*c55b0*/  LOP3.LUT R8, R17, 0xffff, RZ, 0xc0, !PT ;  /* 0x0000ffff11087812 */ /* 0x000fe200078ec0ff */
[----:B------:R-:W-:Y:S01]  /*c55c0*/  STL [R1+0x2c8], R11 ;  /* 0x0002c80b01007387 */ /* 0x000fe20000100800 */
[----:B------:R-:W-:-:S03]  /*c55d0*/  LOP3.LUT R10, R10, 0xffff, RZ, 0xc0, !PT ;  /* 0x0000ffff0a0a7812 */ /* 0x000fc600078ec0ff */
[----:B------:R-:W-:Y:S04]  /*c55e0*/  STL [R1+0x2bc], R13 ;  /* 0x0002bc0d01007387 */ /* 0x000fe80000100800 */
[----:B------:R-:W-:Y:S04]  /*c55f0*/  STL [R1+0x2c0], R14 ;  /* 0x0002c00e01007387 */ /* 0x000fe80000100800 */
[----:B------:R-:W-:Y:S01]  /*c5600*/  STL [R1+0x2dc], R8 ;  /* 0x0002dc0801007387 */ /* 0x000fe20000100800 */
[----:B------:R-:W-:-:S03]  /*c5610*/  LOP3.LUT R25, R5, 0xffff, RZ, 0xc0, !PT ;  /* 0x0000ffff05197812 */ /* 0x000fc600078ec0ff */
[----:B------:R-:W-:Y:S04]  /*c5620*/  STL [R1+0x2d8], R9 ;  /* 0x0002d80901007387 */ /* 0x000fe80000100800 */
[----:B------:R-:W-:Y:S04]  /*c5630*/  STL [R1+0x39c0], R0 ;  /* 0x0039c00001007387 */ /* 0x000fe80000100800 */
[----:B------:R-:W-:Y:S04]  /*c5640*/  STL [R1+0x2d0], R10 ;  /* 0x0002d00a01007387 */ /* 0x000fe80000100800 */
[----:B------:R-:W2:Y:S04]  /*c5650*/  LDL.LU R4, [R1+0x1144] ;  /* 0x0011440001047983 */ /* 0x000ea80000300800 */
[----:B------:R-:W3:Y:S01]  /*c5660*/  LDL.LU R5, [R1+0x114c] ;  /* 0x00114c0001057983 */ /* 0x000ee20000300800 */
[----:B------:R-:W-:-:S02]  /*c5670*/  LOP3.LUT R27, R7, 0xffff, RZ, 0xc0, !PT ;  /* 0x0000ffff071b7812 */ /* 0x000fc400078ec0ff */
[----:B------:R-:W-:Y:S02]  /*c5680*/  LOP3.LUT R26, R6, 0xffff, RZ, 0xc0, !PT ;  /* 0x0000ffff061a7812 */ /* 0x000fe400078ec0ff */
[----:B------:R-:W-:Y:S01]  /*c5690*/  PRMT R6, R3, 0x4210, R27 ;  /* 0x0000421003067816 */ /* 0x000fe2000000001b */
[----:B---3--:R0:W-:Y:S04]  /*c56a0*/  STL [R1+0x39d0], R5 ;  /* 0x0039d00501007387 */ /* 0x0081e80000100800 */
[----:B0-----:R-:W2:Y:S04]  /*c56b0*/  LDL.LU R5, [R1+0x1140] ;  /* 0x0011400001057983 */ /* 0x001ea80000300800 */
[----:B------:R-:W3:Y:S01]  /*c56c0*/  LDL.LU R3, [R1+0x1134] ;  /* 0x0011340001037983 */ /* 0x000ee20000300800 */
[----:B------:R-:W-:-:S02]  /*c56d0*/  PRMT R9, R9, 0x3340, R0 ;  /* 0x0000334009097816 */ /* 0x000fc40000000000 */
[----:B------:R-:W-:-:S04]  /*c56e0*/  PRMT R8, R8, 0x3340, R10 ;  /* 0x0000334008087816 */ /* 0x000fc8000000000a */
[----:B------:R-:W-:Y:S01]  /*c56f0*/  PRMT R28, R8, 0x5410, R9 ;  /* 0x00005410081c7816 */ /* 0x000fe20000000009 */
[----:B---3--:R0:W-:Y:S04]  /*c5700*/  STL [R1+0x39cc], R3 ;  /* 0x0039cc0301007387 */ /* 0x0081e80000100800 */
[----:B0-----:R-:W3:Y:S04]  /*c5710*/  LDL.LU R3, [R1+0x1148] ;  /* 0x0011480001037983 */ /* 0x001ee80000300800 */
[----:B------:R-:W4:Y:S01]  /*c5720*/  LDL.LU R9, [R1+0x113c] ;  /* 0x00113c0001097983 */ /* 0x000f220000300800 */
[----:B------:R-:W-:-:S03]  /*c5730*/  PRMT R13, R13, 0x3340, R0 ;  /* 0x000033400d0d7816 */ /* 0x000fc60000000000 */
[----:B----4-:R0:W-:Y:S04]  /*c5740*/  STL [R1+0x39c8], R9 ;  /* 0x0039c80901007387 */ /* 0x0101e80000100800 */
[----:B0-----:R-:W4:Y:S04]  /*c5750*/  LDL.LU R9, [R1+0x1130] ;  /* 0x0011300001097983 */ /* 0x001f280000300800 */
[----:B------:R-:W2:Y:S01]  /*c5760*/  LDL.LU R0, [R1+0x1120] ;  /* 0x0011200001007983 */ /* 0x000ea20000300800 */
[----:B------:R-:W-:-:S04]  /*c5770*/  PRMT R11, R11, 0x3340, R14 ;  /* 0x000033400b0b7816 */ /* 0x000fc8000000000e */
[----:B------:R-:W-:Y:S01]  /*c5780*/  PRMT R29, R11, 0x5410, R13 ;  /* 0x000054100b1d7816 */ /* 0x000fe2000000000d */
[----:B--2---:R0:W-:Y:S04]  /*c5790*/  STL [R1+0x39c4], R0 ;  /* 0x0039c40001007387 */ /* 0x0041e80000100800 */
        /* <DEDUP_REMOVED lines=8> */
[----:B--2---:R0:W-:Y:S04]  /*c5820*/  STL.64 [R1+0x39e0], R18 ;  /* 0x0039e01201007387 */ /* 0x0041e80000100a00 */
[----:B---3--:R1:W-:Y:S04]  /*c5830*/  STL.64 [R1+0x39d8], R16 ;  /* 0x0039d81001007387 */ /* 0x0083e80000100a00 */
[----:B------:R-:W2:Y:S01]  /*c5840*/  LDL.LU R15, [R1+0x6dc] ;  /* 0x0006dc00010f7983 */ /* 0x000ea20000300800 */
[----:B------:R-:W-:-:S02]  /*c5850*/  PRMT R2, R2, 0x4210, R26 ;  /* 0x0000421002027816 */ /* 0x000fc4000000001a */
[----:B0-----:R-:W-:Y:S01]  /*c5860*/  PRMT R19, R28, 0x4210, R23 ;  /* 0x000042101c137816 */ /* 0x001fe20000000017 */
[----:B-1----:R-:W-:Y:S02]  /*c5870*/  IMAD.MOV.U32 R16, RZ, RZ, R6 ;  /* 0x000000ffff107224 */ /* 0x002fe400078e0006 */
[----:B------:R-:W-:Y:S01]  /*c5880*/  IMAD.MOV.U32 R17, RZ, RZ, R2 ;  /* 0x000000ffff117224 */ /* 0x000fe200078e0002 */
[----:B------:R-:W-:Y:S01]  /*c5890*/  PRMT R18, R29, 0x4210, R25 ;  /* 0x000042101d127816 */ /* 0x000fe20000000019 */
[----:B--2---:R-:W-:Y:S04]  /*c58a0*/  STL.64 [R1+0x39f0], R14 ;  /* 0x0039f00e01007387 */ /* 0x004fe80000100a00 */
[----:B------:R-:W-:Y:S04]  /*c58b0*/  STL.64 [R1+0x39e8], R12 ;  /* 0x0039e80c01007387 */ /* 0x000fe80000100a00 */
[----:B------:R-:W0:Y:S04]  /*c58c0*/  LDS.128 R12, [R20] ;  /* 0x00000000140c7984 */ /* 0x000e280000000c00 */
[----:B------:R-:W2:Y:S04]  /*c58d0*/  LDL.LU R11, [R1+0x1114] ;  /* 0x00111400010b7983 */ /* 0x000ea80000300800 */
[----:B------:R-:W3:Y:S04]  /*c58e0*/  LDL.LU R10, [R1+0x111c] ;  /* 0x00111c00010a7983 */ /* 0x000ee80000300800 */
[----:B------:R-:W2:Y:S04]  /*c58f0*/  LDL.LU R8, [R1+0x1104] ;  /* 0x0011040001087983 */ /* 0x000ea80000300800 */
[----:B------:R-:W2:Y:S04]  /*c5900*/  LDL.LU R7, [R1+0x110c] ;  /* 0x00110c0001077983 */ /* 0x000ea80000300800 */
[----:B------:R-:W2:Y:S04]  /*c5910*/  LDL.LU R24, [R1+0x10b0] ;  /* 0x0010b00001187983 */ /* 0x000ea80000300800 */
[----:B------:R-:W2:Y:S04]  /*c5920*/  LDL.LU R6, [R1+0x10b4] ;  /* 0x0010b40001067983 */ /* 0x000ea80000300800 */
[----:B------:R-:W2:Y:S04]  /*c5930*/  LDL.LU R22, [R1+0x10b8] ;  /* 0x0010b80001167983 */ /* 0x000ea80000300800 */
[----:B------:R-:W2:Y:S04]  /*c5940*/  LDL.LU R2, [R1+0x10bc] ;  /* 0x0010bc0001027983 */ /* 0x000ea80000300800 */
[----:B0-----:R-:W-:Y:S01]  /*c5950*/  STL [R1+0x60], R12 ;  /* 0x0000600c01007387 */ /* 0x001fe20000100800 */
[----:B------:R-:W-:-:S03]  /*c5960*/  IMAD.MOV.U32 R28, RZ, RZ, R13 ;  /* 0x000000ffff1c7224 */ /* 0x000fc600078e000d */
[----:B------:R-:W-:Y:S04]  /*c5970*/  STL.64 [R1+0x68], R14 ;  /* 0x0000680e01007387 */ /* 0x000fe80000100a00 */
[----:B------:R-:W0:Y:S04]  /*c5980*/  LDS.128 R12, [R20+0x400] ;  /* 0x00040000140c7984 */ /* 0x000e280000000c00 */
[----:B0-----:R-:W-:Y:S01]  /*c5990*/  STL [R1+0x54], R13 ;  /* 0x0000540d01007387 */ /* 0x001fe20000100800 */
[----:B------:R-:W-:-:S03]  /*c59a0*/  IMAD.MOV.U32 R29, RZ, RZ, R12 ;  /* 0x000000ffff1d7224 */ /* 0x000fc600078e000c */
[----:B------:R0:W-:Y:S04]  /*c59b0*/  STL.64 [R1+0x58], R14 ;  /* 0x0000580e01007387 */ /* 0x0001e80000100a00 */
[----:B0-----:R-:W2:Y:S04]  /*c59c0*/  LDL.LU.64 R14, [R1+0x39f0] ;  /* 0x0039f000010e7983 */ /* 0x001ea80000300a00 */
[----:B------:R-:W2:Y:S01]  /*c59d0*/  LDL.LU.64 R12, [R1+0x39e8] ;  /* 0x0039e800010c7983 */ /* 0x000ea20000300a00 */
[----:B------:R-:W-:Y:S06]  /*c59e0*/  BAR.SYNC.DEFER_BLOCKING 0x0 ;  /* 0x0000000000007b1d */ /* 0x000fec0000010000 */
[----:B------:R0:W-:Y:S04]  /*c59f0*/  STL [R1+0x3984], R20 ;  /* 0x0039841401007387 */ /* 0x0001e80000100800 */
[----:B0-----:R-:W3:Y:S04]  /*c5a00*/  LDL.LU R20, [R1+0x1124] ;  /* 0x0011240001147983 */ /* 0x001ee80000300800 */
[----:B------:R0:W-:Y:S01]  /*c5a10*/  STL.64 [R1+0x3528], R28 ;  /* 0x0035281c01007387 */ /* 0x0001e20000100a00 */
[----:B------:R-:W-:-:S03]  /*c5a20*/  F2FP.SATFINITE.E5M2.F32.PACK_AB_MERGE_C R4, R4, R5, RZ ;  /* 0x000000050404723e */ /* 0x000fc600048060ff */
[----:B0-----:R-:W3:Y:S04]  /*c5a30*/  LDL.LU R28, [R1+0x1100] ;  /* 0x00110000011c7983 */ /* 0x001ee80000300800 */
[----:B------:R-:W3:Y:S04]  /*c5a40*/  LDL.LU R29, [R1+0x1108] ;  /* 0x00110800011d7983 */ /* 0x000ee80000300800 */
[----:B--2---:R0:W-:Y:S04]  /*c5a50*/  STSM.16.M88.4 [R12], R16 ;  /* 0x000000100c007844 */ /* 0x0041e80000000200 */
[----:B0-----:R-:W2:Y:S04]  /*c5a60*/  LDL.LU.64 R18, [R1+0x39e0] ;  /* 0x0039e00001127983 */ /* 0x001ea80000300a00 */
[----:B------:R-:W2:Y:S04]  /*c5a70*/  LDL.LU.64 R16, [R1+0x39d8] ;  /* 0x0039d80001107983 */ /* 0x000ea80000300a00 */
        /* <DEDUP_REMOVED lines=8> */
[----:B------:R-:W2:Y:S02]  /*c5b00*/  LDL.LU R5, [R1+0x39d0] ;  /* 0x0039d00001057983 */ /* 0x000ea40000300800 */
[----:B--2---:R-:W-:-:S02]  /*c5b10*/  F2FP.SATFINITE.E5M2.F32.PACK_AB_MERGE_C R5, R5, R3, RZ ;  /* 0x000000030505723e */ /* 0x004fc400048060ff */
[----:B------:R-:W4:Y:S02]  /*c5b20*/  LDL.LU R3, [R1+0x39cc] ;  /* 0x0039cc0001037983 */ /* 0x000f240000300800 */
[----:B----4-:R-:W-:Y:S02]  /*c5b30*/  F2FP.SATFINITE.E5M2.F32.PACK_AB_MERGE_C R3, R3, R9, RZ ;  /* 0x000000090303723e */ /* 0x010fe400048060ff */
[----:B------:R-:W2:Y:S02]  /*c5b40*/  LDL.LU R9, [R1+0x39c8] ;  /* 0x0039c80001097983 */ /* 0x000ea40000300800 */
[----:B--2---:R-:W-:Y:S02]  /*c5b50*/  F2FP.SATFINITE.E5M2.F32.PACK_AB_MERGE_C R9, R9, R0, RZ ;  /* 0x000000000909723e */ /* 0x004fe400048060ff */
[----:B------:R-:W3:Y:S01]  /*c5b60*/  LDL.LU R0, [R1+0x39c4] ;  /* 0x0039c40001007983 */ /* 0x000ee20000300800 */
[----:B------:R-:W-:Y:S02]  /*c5b70*/  F2FP.SATFINITE.E5M2.F32.PACK_AB_MERGE_C R14, R14, R18, RZ ;  /* 0x000000120e0e723e */ /* 0x000fe400048060ff */
[----:B------:R-:W-:-:S02]  /*c5b80*/  F2FP.SATFINITE.E5M2.F32.PACK_AB_MERGE_C R13, R13, R19, RZ ;  /* 0x000000130d0d723e */ /* 0x000fc400048060ff */
[----:B------:R-:W-:Y:S02]  /*c5b90*/  F2FP.SATFINITE.E5M2.F32.PACK_AB_MERGE_C R21, R21, R17, RZ ;  /* 0x000000111515723e */ /* 0x000fe400048060ff */
[----:B---3--:R-:W-:Y:S02]  /*c5ba0*/  F2FP.SATFINITE.E5M2.F32.PACK_AB_MERGE_C R20, R20, R0, RZ ;  /* 0x000000001414723e */ /* 0x008fe400048060ff */
[----:B------:R-:W2:Y:S04]  /*c5bb0*/  LDL.LU R0, [R1+0x39c0] ;  /* 0x0039c00001007983 */ /* 0x000ea80000300800 */
[----:B------:R-:W3:Y:S04]  /*c5bc0*/  LDL.LU R18, [R1+0x39bc] ;  /* 0x0039bc0001127983 */ /* 0x000ee80000300800 */
[----:B------:R-:W3:Y:S04]  /*c5bd0*/  LDL.LU R19, [R1+0x39b8] ;  /* 0x0039b80001137983 */ /* 0x000ee80000300800 */
[----:B------:R-:W4:Y:S01]  /*c5be0*/  LDL.LU R17, [R1+0x39b4] ;  /* 0x0039b40001117983 */ /* 0x000f220000300800 */
[----:B------:R-:W-:-:S02]  /*c5bf0*/  F2FP.SATFINITE.E5M2.F32.PACK_AB_MERGE_C R16, R16, R23, RZ ;  /* 0x000000171010723e */ /* 0x000fc400048060ff */
[----:B------:R-:W-:Y:S02]  /*c5c00*/  F2FP.SATFINITE.E5M2.F32.PACK_AB_MERGE_C R15, R15, R25, RZ ;  /* 0x000000190f0f723e */ /* 0x000fe400048060ff */
[----:B------:R-:W-:Y:S02]  /*c5c10*/  F2FP.SATFINITE.E5M2.F32.PACK_AB_MERGE_C R11, R11, R26, RZ ;  /* 0x0000001a0b0b723e */ /* 0x000fe400048060ff */
[----:B------:R-:W-:Y:S02]  /*c5c20*/  LOP3.LUT R16, R16, 0xffff, RZ, 0xc0, !PT ;  /* 0x0000ffff10107812 */ /* 0x000fe400078ec0ff */
[----:B------:R-:W-:Y:S02]  /*c5c30*/  LOP3.LUT R15, R15, 0xffff, RZ, 0xc0, !PT ;  /* 0x0000ffff0f0f7812 */ /* 0x000fe400078ec0ff */
[----:B------:R-:W-:Y:S02]  /*c5c40*/  LOP3.LUT R5, R5, 0xffff, RZ, 0xc0, !PT ;  /* 0x0000ffff05057812 */ /* 0x000fe400078ec0ff */
[----:B------:R-:W-:-:S02]  /*c5c50*/  LOP3.LUT R14, R14, 0xffff, RZ, 0xc0, !PT ;  /* 0x0000ffff0e0e7812 */ /* 0x000fc400078ec0ff */
[----:B------:R-:W-:Y:S02]  /*c5c60*/  LOP3.LUT R3, R3, 0xffff, RZ, 0xc0, !PT ;  /* 0x0000ffff03037812 */ /* 0x000fe400078ec0ff */
[----:B------:R-:W-:Y:S02]  /*c5c70*/  LOP3.LUT R11, R11, 0xffff, RZ, 0xc0, !PT ;  /* 0x0000ffff0b0b7812 */ /* 0x000fe400078ec0ff */
[----:B------:R-:W-:Y:S02]  /*c5c80*/  LOP3.LUT R13, R13, 0xffff, RZ, 0xc0, !PT ;  /* 0x0000ffff0d0d7812 */ /* 0x000fe400078ec0ff */
[----:B------:R-:W-:Y:S02]  /*c5c90*/  F2FP.SATFINITE.E5M2.F32.PACK_AB_MERGE_C R10, R10, R27, RZ ;  /* 0x0000001b0a0a723e */ /* 0x000fe400048060ff */
[----:B------:R-:W-:Y:S02]  /*c5ca0*/  F2FP.SATFINITE.E5M2.F32.PACK_AB_MERGE_C R2, R2, R22, RZ ;  /* 0x000000160202723e */ /* 0x000fe400048060ff */
[----:B------:R-:W-:-:S02]  /*c5cb0*/  F2FP.SATFINITE.E5M2.F32.PACK_AB_MERGE_C R6, R6, R24, RZ ;  /* 0x000000180606723e */ /* 0x000fc400048060ff */
[----:B------:R-:W-:Y:S02]  /*c5cc0*/  LOP3.LUT R4, R4, 0xffff, RZ, 0xc0, !PT ;  /* 0x0000ffff04047812 */ /* 0x000fe400078ec0ff */
[----:B------:R-:W-:Y:S02]  /*c5cd0*/  LOP3.LUT R22, R20, 0xffff, RZ, 0xc0, !PT ;  /* 0x0000ffff14167812 */ /* 0x000fe400078ec0ff */
[----:B------:R-:W-:Y:S02]  /*c5ce0*/  LOP3.LUT R9, R9, 0xffff, RZ, 0xc0, !PT ;  /* 0x0000ffff09097812 */ /* 0x000fe400078ec0ff */
[----:B------:R-:W-:Y:S02]  /*c5cf0*/  LOP3.LUT R24, R21, 0xffff, RZ, 0xc0, !PT ;  /* 0x0000ffff15187812 */ /* 0x000fe400078ec0ff */
[----:B------:R-:W-:Y:S02]  /*c5d00*/  LOP3.LUT R10, R10, 0xffff, RZ, 0xc0, !PT ;  /* 0x0000ffff0a0a7812 */ /* 0x000fe400078ec0ff */
[----:B------:R-:W-:-:S02]  /*c5d10*/  F2FP.SATFINITE.E5M2.F32.PACK_AB_MERGE_C R8, R8, R28, RZ ;  /* 0x0000001c0808723e */ /* 0x000fc400048060ff */
[----:B------:R-:W-:Y:S02]  /*c5d20*/  PRMT R20, R4, 0x3340, R22 ;  /* 0x0000334004147816 */ /* 0x000fe40000000016 */
[----:B------:R-:W-:Y:S02]  /*c5d30*/  F2FP.SATFINITE.E5M2.F32.PACK_AB_MERGE_C R7, R7, R29, RZ ;  /* 0x0000001d0707723e */ /* 0x000fe400048060ff */
[----:B------:R-:W-:Y:S02]  /*c5d40*/  LOP3.LUT R8, R8, 0xffff, RZ, 0xc0, !PT ;  /* 0x0000ffff08087812 */ /* 0x000fe400078ec0ff */
[----:B------:R-:W-:Y:S02]  /*c5d50*/  LOP3.LUT R7, R7, 0xffff, RZ, 0xc0, !PT ;  /* 0x0000ffff07077812 */ /* 0x000fe400078ec0ff */
[--C-:B--2---:R-:W-:Y:S01]  /*c5d60*/  PRMT R23, R16, 0x3340, R0.reuse ;  /* 0x0000334010177816 */ /* 0x104fe20000000000 */
[----:B---3--:R0:W-:Y:S04]  /*c5d70*/  STL.64 [R1+0x3970], R18 ;  /* 0x0039701201007387 */ /* 0x0081e80000100a00 */
[----:B----4-:R1:W-:Y:S04]  /*c5d80*/  STL.64 [R1+0x3968], R16 ;  /* 0x0039681001007387 */ /* 0x0103e80000100a00 */
[----:B------:R2:W-:Y:S01]  /*c5d90*/  STL [R1+0x39ac], R15 ;  /* 0x0039ac0f01007387 */ /* 0x0005e20000100800 */
[----:B0-----:R-:W-:-:S02]  /*c5da0*/  PRMT R18, R11, 0x3340, R0 ;  /* 0x000033400b127816 */ /* 0x001fc40000000000 */
[----:B-1----:R-:W-:Y:S02]  /*c5db0*/  PRMT R17, R15, 0x3340, R0 ;  /* 0x000033400f117816 */ /* 0x002fe40000000000 */
[----:B------:R-:W-:Y:S02]  /*c5dc0*/  PRMT R16, R5, 0x3340, R14 ;  /* 0x0000334005107816 */ /* 0x000fe4000000000e */
[----:B--2---:R-:W-:Y:S02]  /*c5dd0*/  PRMT R15, R3, 0x3340, R13 ;  /* 0x00003340030f7816 */ /* 0x004fe4000000000d */
[----:B------:R-:W-:Y:S02]  /*c5de0*/  PRMT R19, R16, 0x5410, R17 ;  /* 0x0000541010137816 */ /* 0x000fe40000000011 */
[----:B------:R-:W-:Y:S01]  /*c5df0*/  PRMT R15, R15, 0x5410, R18 ;  /* 0x000054100f0f7816 */ /* 0x000fe20000000012 */
[----:B------:R-:W2:Y:S01]  /*c5e00*/  LDL.LU R16, [R1+0x2b8] ;  /* 0x0002b80001107983 */ /* 0x000ea20000300800 */
[----:B------:R-:W-:-:S02]  /*c5e10*/  PRMT R18, R9, 0x3340, R24 ;  /* 0x0000334009127816 */ /* 0x000fc40000000018 */
[----:B------:R-:W-:Y:S01]  /*c5e20*/  PRMT R21, R10, 0x3340, R0 ;  /* 0x000033400a157816 */ /* 0x000fe20000000000 */
[----:B------:R-:W3:Y:S01]  /*c5e30*/  LDL.LU R26, [R1+0x2b4] ;  /* 0x0002b400011a7983 */ /* 0x000ee20000300800 */
[----:B------:R-:W-:-:S03]  /*c5e40*/  PRMT R20, R20, 0x5410, R23 ;  /* 0x0000541014147816 */ /* 0x000fc60000000017 */
[----:B------:R-:W2:Y:S01]  /*c5e50*/  LDL.LU R17, [R1+0x2d4] ;  /* 0x0002d40001117983 */ /* 0x000ea20000300800 */
[----:B------:R-:W-:-:S03]  /*c5e60*/  PRMT R27, R18, 0x5410, R21 ;  /* 0x00005410121b7816 */ /* 0x000fc60000000015 */
[----:B------:R-:W4:Y:S01]  /*c5e70*/  LDL.LU R25, [R1+0x2c4] ;  /* 0x0002c40001197983 */ /* 0x000f220000300800 */
[----:B------:R-:W-:-:S03]  /*c5e80*/  PRMT R21, R20, 0x4210, R8 ;  /* 0x0000421014157816 */ /* 0x000fc60000000008 */
[----:B------:R-:W2:Y:S01]  /*c5e90*/  LDL.LU R29, [R1+0x2cc] ;  /* 0x0002cc00011d7983 */ /* 0x000ea20000300800 */
[----:B------:R-:W-:-:S03]  /*c5ea0*/  PRMT R20, R19, 0x4210, R7 ;  /* 0x0000421013147816 */ /* 0x000fc60000000007 */
[----:B------:R-:W2:Y:S04]  /*c5eb0*/  LDL.LU R18, [R1+0x2c8] ;  /* 0x0002c80001127983 */ /* 0x000ea80000300800 */
[----:B------:R-:W2:Y:S04]  /*c5ec0*/  LDL.LU R23, [R1+0x2c0] ;  /* 0x0002c00001177983 */ /* 0x000ea80000300800 */
[----:B------:R-:W2:Y:S04]  /*c5ed0*/  LDL.LU R28, [R1+0x2bc] ;  /* 0x0002bc00011c7983 */ /* 0x000ea80000300800 */
[----:B------:R-:W2:Y:S01]  /*c5ee0*/  LDL.LU R19, [R1+0x2dc] ;  /* 0x0002dc0001137983 */ /* 0x000ea20000300800 */
[----:B------:R-:W-:-:S02]  /*c5ef0*/  LOP3.LUT R6, R6, 0xffff, RZ, 0xc0, !PT ;  /* 0x0000ffff06067812 */ /* 0x000fc400078ec0ff */
[----:B------:R-:W-:Y:S01]  /*c5f00*/  LOP3.LUT R2, R2, 0xffff, RZ, 0xc0, !PT ;  /* 0x0000ffff02027812 */ /* 0x000fe200078ec0ff */
[----:B--2---:R0:W-:Y:S04]  /*c5f10*/  STL.64 [R1+0x39a0], R18 ;  /* 0x0039a01201007387 */ /* 0x0041e80000100a00 */
[----:B------:R1:W-:Y:S01]  /*c5f20*/  STL.64 [R1+0x3998], R16 ;  /* 0x0039981001007387 */ /* 0x0003e20000100a00 */
[----:B0-----:R-:W-:Y:S02]  /*c5f30*/  PRMT R18, R15, 0x4210, R6 ;  /* 0x000042100f127816 */ /* 0x001fe40000000006 */
[----:B------:R-:W-:Y:S01]  /*c5f40*/  PRMT R19, R27, 0x4210, R2 ;  /* 0x000042101b137816 */ /* 0x000fe20000000002 */
[----:B-1----:R-:W-:Y:S02]  /*c5f50*/  IMAD.MOV.U32 R16, RZ, RZ, R21 ;  /* 0x000000ffff107224 */ /* 0x002fe400078e0015 */
[----:B------:R-:W-:Y:S01]  /*c5f60*/  IMAD.MOV.U32 R17, RZ, RZ, R20 ;  /* 0x000000ffff117224 */ /* 0x000fe200078e0014 */
[----:B------:R-:W2:Y:S04]  /*c5f70*/  LDL.LU R21, [R1+0x39b0] ;  /* 0x0039b00001157983 */ /* 0x000ea80000300800 */
[----:B------:R-:W2:Y:S04]  /*c5f80*/  LDL.LU R20, [R1+0x2d0] ;  /* 0x0002d00001147983 */ /* 0x000ea80000300800 */
[----:B------:R-:W2:Y:S04]  /*c5f90*/  LDL.LU R15, [R1+0x39ac] ;  /* 0x0039ac00010f7983 */ /* 0x000ea80000300800 */
[----:B------:R-:W2:Y:S04]  /*c5fa0*/  LDL.LU R27, [R1+0x39a8] ;  /* 0x0039a800011b7983 */ /* 0x000ea80000300800 */
[----:B------:R0:W-:Y:S04]  /*c5fb0*/  STSM.16.M88.4 [R12+0x200], R16 ;  /* 0x000200100c007844 */ /* 0x0001e80000000200 */
[----:B0-----:R-:W2:Y:S04]  /*c5fc0*/  LDL.LU.64 R18, [R1+0x39a0] ;  /* 0x0039a00001127983 */ /* 0x001ea80000300a00 */
[----:B------:R-:W2:Y:S01]  /*c5fd0*/  LDL.LU.64 R16, [R1+0x3998] ;  /* 0x0039980001107983 */ /* 0x000ea20000300a00 */
[----:B---3--:R-:W-:-:S03]  /*c5fe0*/  SHF.R.U32.HI R26, RZ, 0x8, R26 ;  /* 0x00000008ff1a7819 */ /* 0x008fc6000001161a */
[----:B------:R0:W-:Y:S01]  /*c5ff0*/  STL [R1+0x3978], R24 ;  /* 0x0039781801007387 */ /* 0x0001e20000100800 */
[----:B----4-:R-:W-:Y:S02]  /*c6000*/  SHF.R.U32.HI R25, RZ, 0x8, R25 ;  /* 0x00000008ff197819 */ /* 0x010fe40000011619 */
[----:B------:R-:W-:Y:S02]  /*c6010*/  SHF.R.U32.HI R23, RZ, 0x8, R23 ;  /* 0x00000008ff177819 */ /* 0x000fe40000011617 */
[----:B------:R-:W-:Y:S01]  /*c6020*/  LOP3.LUT R26, R26, 0xffff, RZ, 0xc0, !PT ;  /* 0x0000ffff1a1a7812 */ /* 0x000fe200078ec0ff */
[----:B0-----:R-:W3:Y:S01]  /*c6030*/  LDL.LU R24, [R1+0x2d8] ;  /* 0x0002d80001187983 */ /* 0x001ee20000300800 */
[----:B------:R-:W-:Y:S02]  /*c6040*/  LOP3.LUT R25, R25, 0xffff, RZ, 0xc0, !PT ;  /* 0x0000ffff19197812 */ /* 0x000fe400078ec0ff */
[----:B------:R-:W-:Y:S02]  /*c6050*/  LOP3.LUT R23, R23, 0xffff, RZ, 0xc0, !PT ;  /* 0x0000ffff17177812 */ /* 0x000fe400078ec0ff */
[----:B------:R-:W-:-:S02]  /*c6060*/  SHF.R.U32.HI R29, RZ, 0x8, R29 ;  /* 0x00000008ff1d7819 */ /* 0x000fc4000001161d */
[----:B------:R-:W-:Y:S01]  /*c6070*/  SHF.R.U32.HI R28, RZ, 0x8, R28 ;  /* 0x00000008ff1c7819 */ /* 0x000fe2000001161c */
[----:B------:R-:W-:Y:S01]  /*c6080*/  BAR.SYNC.DEFER_BLOCKING 0x0 ;  /* 0x0000000000007b1d */ /* 0x000fe20000010000 */
[----:B--2---:R-:W-:-:S04]  /*c6090*/  SHF.R.U32.HI R20, RZ, 0x8, R20 ;  /* 0x00000008ff147819 */ /* 0x004fc80000011614 */
[----:B------:R-:W-:Y:S02]  /*c60a0*/  LOP3.LUT R20, R20, 0xffff, RZ, 0xc0, !PT ;  /* 0x0000ffff14147812 */ /* 0x000fe400078ec0ff */
[----:B------:R-:W-:Y:S02]  /*c60b0*/  SHF.R.U32.HI R18, RZ, 0x8, R18 ;  /* 0x00000008ff127819 */ /* 0x000fe40000011612 */
[----:B------:R-:W-:Y:S02]  /*c60c0*/  SHF.R.U32.HI R16, RZ, 0x8, R16 ;  /* 0x00000008ff107819 */ /* 0x000fe40000011610 */
[----:B------:R-:W-:Y:S02]  /*c60d0*/  SHF.R.U32.HI R17, RZ, 0x8, R17 ;  /* 0x00000008ff117819 */ /* 0x000fe40000011611 */
[----:B------:R-:W-:Y:S02]  /*c60e0*/  SHF.R.U32.HI R19, RZ, 0x8, R19 ;  /* 0x00000008ff137819 */ /* 0x000fe40000011613 */
[----:B------:R-:W-:-:S02]  /*c60f0*/  LOP3.LUT R16, R16, 0xffff, RZ, 0xc0, !PT ;  /* 0x0000ffff10107812 */ /* 0x000fc400078ec0ff */
[----:B------:R-:W-:Y:S02]  /*c6100*/  LOP3.LUT R17, R17, 0xffff, RZ, 0xc0, !PT ;  /* 0x0000ffff11117812 */ /* 0x000fe400078ec0ff */
[----:B------:R-:W-:Y:S02]  /*c6110*/  LOP3.LUT R18, R18, 0xffff, RZ, 0xc0, !PT ;  /* 0x0000ffff12127812 */ /* 0x000fe400078ec0ff */
[----:B------:R-:W-:Y:S02]  /*c6120*/  LOP3.LUT R19, R19, 0xffff, RZ, 0xc0, !PT ;  /* 0x0000ffff13137812 */ /* 0x000fe400078ec0ff */
[----:B------:R-:W-:Y:S02]  /*c6130*/  PRMT R16, R16, 0x3340, R26 ;  /* 0x0000334010107816 */ /* 0x000fe4000000001a */
[----:B------:R-:W2:Y:S01]  /*c6140*/  LDL.LU R26, [R1+0x3990] ;  /* 0x00399000011a7983 */ /* 0x000ea20000300800 */
[----:B------:R-:W-:Y:S02]  /*c6150*/  PRMT R17, R17, 0x3340, R25 ;  /* 0x0000334011117816 */ /* 0x000fe40000000019 */
[----:B------:R-:W-:Y:S01]  /*c6160*/  PRMT R18, R18, 0x3340, R23 ;  /* 0x0000334012127816 */ /* 0x000fe20000000017 */
[----:B------:R-:W4:Y:S01]  /*c6170*/  LDL.LU R25, [R1+0x398c] ;  /* 0x00398c0001197983 */ /* 0x000f220000300800 */
[----:B------:R-:W-:-:S03]  /*c6180*/  PRMT R19, R19, 0x3340, R20 ;  /* 0x0000334013137816 */ /* 0x000fc60000000014 */
[----:B------:R-:W4:Y:S04]  /*c6190*/  LDL.LU R23, [R1+0x3988] ;  /* 0x0039880001177983 */ /* 0x000f280000300800 */
[----:B------:R-:W4:Y:S01]  /*c61a0*/  LDL.LU R20, [R1+0x3984] ;  /* 0x0039840001147983 */ /* 0x000f220000300800 */
[----:B------:R-:W-:Y:S02]  /*c61b0*/  SHF.R.U32.HI R21, RZ, 0x8, R21 ;  /* 0x00000008ff157819 */ /* 0x000fe40000011615 */
[----:B---3--:R-:W-:Y:S02]  /*c61c0*/  SHF.R.U32.HI R24, RZ, 0x8, R24 ;  /* 0x00000008ff187819 */ /* 0x008fe40000011618 */
[----:B------:R-:W-:Y:S02]  /*c61d0*/  LOP3.LUT R21, R21, 0xffff, RZ, 0xc0, !PT ;  /* 0x0000ffff15157812 */ /* 0x000fe400078ec0ff */
[----:B------:R-:W-:-:S02]  /*c61e0*/  LOP3.LUT R29, R29, 0xffff, RZ, 0xc0, !PT ;  /* 0x0000ffff1d1d7812 */ /* 0x000fc400078ec0ff */
[----:B------:R-:W-:Y:S02]  /*c61f0*/  LOP3.LUT R28, R28, 0xffff, RZ, 0xc0, !PT ;  /* 0x0000ffff1c1c7812 */ /* 0x000fe400078ec0ff */
[----:B------:R-:W-:Y:S02]  /*c6200*/  LOP3.LUT R24, R24, 0xffff, RZ, 0xc0, !PT ;  /* 0x0000ffff18187812 */ /* 0x000fe400078ec0ff */
[--C-:B------:R-:W-:Y:S02]  /*c6210*/  PRMT R21, R21, 0x3340, R0.reuse ;  /* 0x0000334015157816 */ /* 0x100fe40000000000 */
[--C-:B------:R-:W-:Y:S02]  /*c6220*/  PRMT R29, R29, 0x3340, R0.reuse ;  /* 0x000033401d1d7816 */ /* 0x100fe40000000000 */
[--C-:B------:R-:W-:Y:S02]  /*c6230*/  PRMT R28, R28, 0x3340, R0.reuse ;  /* 0x000033401c1c7816 */ /* 0x100fe40000000000 */
[----:B------:R-:W-:-:S02]  /*c6240*/  PRMT R24, R24, 0x3340, R0 ;  /* 0x0000334018187816 */ /* 0x000fc40000000000 */
[----:B------:R-:W-:Y:S02]  /*c6250*/  PRMT R16, R16, 0x5410, R21 ;  /* 0x0000541010107816 */ /* 0x000fe40000000015 */
[----:B------:R-:W-:Y:S01]  /*c6260*/  PRMT R17, R17, 0x5410, R29 ;  /* 0x0000541011117816 */ /* 0x000fe2000000001d */
[----:B------:R-:W3:Y:S01]  /*c6270*/  LDL.LU R21, [R1+0x3980] ;  /* 0x0039800001157983 */ /* 0x000ee20000300800 */
[----:B------:R-:W-:Y:S02]  /*c6280*/  PRMT R18, R18, 0x5410, R28 ;  /* 0x0000541012127816 */ /* 0x000fe4000000001c */
[----:B------:R-:W-:Y:S02]  /*c6290*/  PRMT R19, R19, 0x5410, R24 ;  /* 0x0000541013137816 */ /* 0x000fe40000000018 */
[----:B------:R-:W-:Y:S02]  /*c62a0*/  PRMT R16, R16, 0x5210, R27 ;  /* 0x0000521010107816 */ /* 0x000fe4000000001b */
[----:B--2---:R-:W-:-:S02]  /*c62b0*/  PRMT R17, R17, 0x5210, R26 ;  /* 0x0000521011117816 */ /* 0x004fc4000000001a */
[----:B----4-:R-:W-:Y:S02]  /*c62c0*/  PRMT R18, R18, 0x5210, R25 ;  /* 0x0000521012127816 */ /* 0x010fe40000000019 */
[----:B------:R-:W0:Y:S01]  /*c62d0*/  LDS.128 R24, [R20] ;  /* 0x0000000014187984 */ /* 0x000e220000000c00 */
[----:B------:R-:W-:-:S03]  /*c62e0*/  PRMT R19, R19, 0x5210, R23 ;  /* 0x0000521013137816 */ /* 0x000fc60000000017 */
[----:B0-----:R-:W-:Y:S04]  /*c62f0*/  STL.64 [R1+0x40], R24 ;  /* 0x0000401801007387 */ /* 0x001fe80000100a00 */
[----:B------:R-:W-:Y:S04]  /*c6300*/  STL.64 [R1+0x48], R26 ;  /* 0x0000481a01007387 */ /* 0x000fe80000100a00 */
[----:B------:R0:W1:Y:S01]  /*c6310*/  LDS.128 R24, [R20+0x400] ;  /* 0x0004000014187984 */ /* 0x0000620000000c00 */
[----:B------:R-:W-:Y:S06]  /*c6320*/  BAR.SYNC.DEFER_BLOCKING 0x0 ;  /* 0x0000000000007b1d */ /* 0x000fec0000010000 */
[----:B0-----:R-:W3:Y:S04]  /*c6330*/  LDL.LU R20, [R1+0x397c] ;  /* 0x00397c0001147983 */ /* 0x001ee80000300800 */
[----:B------:R-:W-:Y:S04]  /*c6340*/  STSM.16.M88.4 [R12], R16 ;  /* 0x000000100c007844 */ /* 0x000fe80000000200 */
[----:B-1----:R0:W-:Y:S04]  /*c6350*/  STL.64 [R1+0x210], R24 ;  /* 0x0002101801007387 */ /* 0x0021e80000100a00 */
[----:B------:R-:W-:Y:S04]  /*c6360*/  STL.64 [R1+0x218], R26 ;  /* 0x0002181a01007387 */ /* 0x000fe80000100a00 */
[----:B0-----:R-:W2:Y:S04]  /*c6370*/  LDL.LU R24, [R1+0x3978] ;  /* 0x0039780001187983 */ /* 0x001ea80000300800 */
[----:B------:R-:W4:Y:S04]  /*c6380*/  LDL.LU.64 R18, [R1+0x3970] ;  /* 0x0039700001127983 */ /* 0x000f280000300a00 */
[----:B------:R-:W2:Y:S01]  /*c6390*/  LDL.LU.64 R16, [R1+0x3968] ;  /* 0x0039680001107983 */ /* 0x000ea20000300a00 */
[----:B------:R-:W-:-:S02]  /*c63a0*/  SHF.R.U32.HI R4, RZ, 0x8, R4 ;  /* 0x00000008ff047819 */ /* 0x000fc40000011604 */
[----:B------:R-:W-:Y:S02]  /*c63b0*/  SHF.R.U32.HI R22, RZ, 0x8, R22 ;  /* 0x00000008ff167819 */ /* 0x000fe40000011616 */
[----:B------:R-:W-:Y:S02]  /*c63c0*/  SHF.R.U32.HI R14, RZ, 0x8, R14 ;  /* 0x00000008ff0e7819 */ /* 0x000fe4000001160e */
[----:B------:R-:W-:Y:S02]  /*c63d0*/  SHF.R.U32.HI R5, RZ, 0x8, R5 ;  /* 0x00000008ff057819 */ /* 0x000fe40000011605 */
[----:B------:R-:W-:Y:S02]  /*c63e0*/  LOP3.LUT R4, R4, 0xffff, RZ, 0xc0, !PT ;  /* 0x0000ffff04047812 */ /* 0x000fe400078ec0ff */
[----:B------:R-:W-:Y:S02]  /*c63f0*/  LOP3.LUT R22, R22, 0xffff, RZ, 0xc0, !PT ;  /* 0x0000ffff16167812 */ /* 0x000fe400078ec0ff */
[----:B------:R-:W-:-:S02]  /*c6400*/  SHF.R.U32.HI R15, RZ, 0x8, R15 ;  /* 0x00000008ff0f7819 */ /* 0x000fc4000001160f */
[----:B------:R-:W-:Y:S02]  /*c6410*/  LOP3.LUT R14, R14, 0xffff, RZ, 0xc0, !PT ;  /* 0x0000ffff0e0e7812 */ /* 0x000fe400078ec0ff */
[----:B------:R-:W-:Y:S02]  /*c6420*/  LOP3.LUT R5, R5, 0xffff, RZ, 0xc0, !PT ;  /* 0x0000ffff05057812 */ /* 0x000fe400078ec0ff */
[----:B------:R-:W-:Y:S02]  /*c6430*/  PRMT R4, R4, 0x3340, R22 ;  /* 0x0000334004047816 */ /* 0x000fe40000000016 */
[----:B------:R-:W-:Y:S02]  /*c6440*/  LOP3.LUT R22, R15, 0xffff, RZ, 0xc0, !PT ;  /* 0x0000ffff0f167812 */ /* 0x000fe400078ec0ff */
[----:B------:R-:W-:Y:S02]  /*c6450*/  PRMT R5, R5, 0x3340, R14 ;  /* 0x0000334005057816 */ /* 0x000fe4000000000e */
[----:B------:R-:W-:-:S02]  /*c6460*/  SHF.R.U32.HI R3, RZ, 0x8, R3 ;  /* 0x00000008ff037819 */ /* 0x000fc40000011603 */
[----:B------:R-:W-:Y:S02]  /*c6470*/  SHF.R.U32.HI R25, RZ, 0x8, R13 ;  /* 0x00000008ff197819 */ /* 0x000fe4000001160d */
[----:B------:R-:W-:Y:S02]  /*c6480*/  SHF.R.U32.HI R11, RZ, 0x8, R11 ;  /* 0x00000008ff0b7819 */ /* 0x000fe4000001160b */
[----:B------:R-:W-:Y:S02]  /*c6490*/  SHF.R.U32.HI R9, RZ, 0x8, R9 ;  /* 0x00000008ff097819 */ /* 0x000fe40000011609 */
[----:B--2---:R-:W-:-:S04]  /*c64a0*/  SHF.R.U32.HI R16, RZ, 0x8, R16 ;  /* 0x00000008ff107819 */ /* 0x004fc80000011610 */
[----:B------:R-:W-:-:S04]  /*c64b0*/  LOP3.LUT R16, R16, 0xffff, RZ, 0xc0, !PT ;  /* 0x0000ffff10107812 */ /* 0x000fc800078ec0ff */
[----:B------:R-:W-:Y:S02]  /*c64c0*/  PRMT R23, R16, 0x3340, R0 ;  /* 0x0000334010177816 */ /* 0x000fe40000000000 */
[----:B------:R-:W2:Y:S04]  /*c64d0*/  LDL.LU R16, [R1+0xa80] ;  /* 0x000a800001107983 */ /* 0x000ea80000300800 */
[----:B------:R-:W3:Y:S01]  /*c64e0*/  LDL.LU.64 R14, [R1+0x2898] ;  /* 0x00289800010e7983 */ /* 0x000ee20000300a00 */
[----:B------:R-:W-:Y:S02]  /*c64f0*/  SHF.R.U32.HI R24, RZ, 0x8, R24 ;  /* 0x00000008ff187819 */ /* 0x000fe40000011618 */
[----:B------:R-:W-:Y:S01]  /*c6500*/  SHF.R.U32.HI R10, RZ, 0x8, R10 ;  /* 0x00000008ff0a7819 */ /* 0x000fe2000001160a */
[----:B------:R-:W4:Y:S01]  /*c6510*/  LDL.LU R13, [R1+0x10] ;  /* 0x00001000010d7983 */ /* 0x000f220000300800 */
[----:B------:R-:W-:-:S02]  /*c6520*/  LOP3.LUT R3, R3, 0xffff, RZ, 0xc0, !PT ;  /* 0x0000ffff03037812 */ /* 0x000fc400078ec0ff */
[----:B------:R-:W-:Y:S02]  /*c6530*/  LOP3.LUT R25, R25, 0xffff, RZ, 0xc0, !PT ;  /* 0x0000ffff19197812 */ /* 0x000fe400078ec0ff */
[----:B------:R-:W-:Y:S02]  /*c6540*/  LOP3.LUT R11, R11, 0xffff, RZ, 0xc0, !PT ;  /* 0x0000ffff0b0b7812 */ /* 0x000fe400078ec0ff */
[----:B------:R-:W-:Y:S02]  /*c6550*/  LOP3.LUT R9, R9, 0xffff, RZ, 0xc0, !PT ;  /* 0x0000ffff09097812 */ /* 0x000fe400078ec0ff */
[----:B------:R-:W-:Y:S02]  /*c6560*/  LOP3.LUT R24, R24, 0xffff, RZ, 0xc0, !PT ;  /* 0x0000ffff18187812 */ /* 0x000fe400078ec0ff */
[----:B------:R-:W-:Y:S02]  /*c6570*/  LOP3.LUT R10, R10, 0xffff, RZ, 0xc0, !PT ;  /* 0x0000ffff0a0a7812 */ /* 0x000fe400078ec0ff */
[----:B------:R-:W-:-:S02]  /*c6580*/  PRMT R22, R22, 0x3340, R0 ;  /* 0x0000334016167816 */ /* 0x000fc40000000000 */
[----:B------:R-:W-:Y:S02]  /*c6590*/  PRMT R3, R3, 0x3340, R25 ;  /* 0x0000334003037816 */ /* 0x000fe40000000019 */
[----:B------:R-:W-:Y:S02]  /*c65a0*/  PRMT R11, R11, 0x3340, R0 ;  /* 0x000033400b0b7816 */ /* 0x000fe40000000000 */
[----:B------:R-:W-:Y:S02]  /*c65b0*/  PRMT R9, R9, 0x3340, R24 ;  /* 0x0000334009097816 */ /* 0x000fe40000000018 */
[----:B------:R-:W-:Y:S01]  /*c65c0*/  PRMT R10, R10, 0x3340, R0 ;  /* 0x000033400a0a7816 */ /* 0x000fe20000000000 */
[----:B------:R0:W-:Y:S01]  /*c65d0*/  STL [R1+0x3928], R0 ;  /* 0x0039280001007387 */ /* 0x0001e20000100800 */
[----:B------:R-:W-:Y:S02]  /*c65e0*/  PRMT R5, R5, 0x5410, R22 ;  /* 0x0000541005057816 */ /* 0x000fe40000000016 */
[----:B------:R-:W-:-:S02]  /*c65f0*/  PRMT R4, R4, 0x5410, R23 ;  /* 0x0000541004047816 */ /* 0x000fc40000000017 */
[----:B------:R-:W-:Y:S02]  /*c6600*/  PRMT R3, R3, 0x5410, R11 ;  /* 0x0000541003037816 */ /* 0x000fe4000000000b */
[----:B------:R-:W-:Y:S02]  /*c6610*/  PRMT R5, R5, 0x5210, R7 ;  /* 0x0000521005057816 */ /* 0x000fe40000000007 */
[----:B0-----:R-:W-:Y:S02]  /*c6620*/  PRMT R0, R9, 0x5410, R10 ;  /* 0x0000541009007816 */ /* 0x001fe4000000000a */
[----:B------:R-:W-:Y:S01]  /*c6630*/  PRMT R4, R4, 0x5210, R8 ;  /* 0x0000521004047816 */ /* 0x000fe20000000008 */
[----:B------:R-:W4:Y:S01]  /*c6640*/  LDL.LU.64 R10, [R1+0x2890] ;  /* 0x00289000010a7983 */ /* 0x000f220000300a00 */
[----:B------:R-:W-:Y:S02]  /*c6650*/  PRMT R6, R3, 0x5210, R6 ;  /* 0x0000521003067816 */ /* 0x000fe40000000006 */
[----:B------:R-:W-:-:S05]  /*c6660*/  PRMT R7, R0, 0x5210, R2 ;  /* 0x0000521000077816 */ /* 0x000fca0000000002 */
[----:B------:R-:W-:Y:S01]  /*c6670*/  STSM.16.M88.4 [R12+0x200], R4 ;  /* 0x000200040c007844 */ /* 0x000fe20000000200 */
[----:B------:R-:W-:Y:S01]  /*c6680*/  BAR.SYNC.DEFER_BLOCKING 0x0 ;  /* 0x0000000000007b1d */ /* 0x000fe20000010000 */
[----:B--2---:R-:W-:-:S05]  /*c6690*/  PRMT R0, R16, 0x7770, RZ ;  /* 0x0000777010007816 */ /* 0x004fca00000000ff */
[----:B---3--:R0:W-:Y:S04]  /*c66a0*/  @P0 STG.E.U8 desc[UR42][R14.64], R0 ;  /* 0x000000000e000986 */ /* 0x0081e8000c10112a */
[----:B0-----:R-:W2:Y:S01]  /*c66b0*/  LDL.LU.64 R14, [R1+0x2888] ;  /* 0x00288800010e7983 */ /* 0x001ea20000300a00 */
[C---:B----4-:R-:W-:Y:S02]  /*c66c0*/  LOP3.LUT P6, RZ, R18.reuse, 0x400, RZ, 0xc0, !PT ;  /* 0x0000040012ff7812 */ /* 0x050fe400078cc0ff */
[----:B------:R-:W-:Y:S01]  /*c66d0*/  LOP3.LUT R13, R13, 0xfffffffb, RZ, 0xc0, !PT ;  /* 0xfffffffb0d0d7812 */ /* 0x000fe200078ec0ff */
[----:B------:R-:W3:Y:S01]  /*c66e0*/  LDL.LU.64 R4, [R1+0x2860] ;  /* 0x0028600001047983 */ /* 0x000ee20000300a00 */
[----:B------:R-:W-:Y:S02]  /*c66f0*/  LOP3.LUT P2, RZ, R18, 0x200, RZ, 0xc0, !PT ;  /* 0x0000020012ff7812 */ /* 0x000fe4000784c0ff */
[----:B------:R-:W-:Y:S01]  /*c6700*/  PRMT R0, R16, 0x7771, RZ ;  /* 0x0000777110007816 */ /* 0x000fe200000000ff */
[----:B------:R-:W4:Y:S04]  /*c6710*/  LDL.LU.64 R6, [R1+0x2880] ;  /* 0x0028800001067983 */ /* 0x000f280000300a00 */
[----:B------:R-:W3:Y:S02]  /*c6720*/  LDL.LU.64 R8, [R1+0x2878] ;  /* 0x0028780001087983 */ /* 0x000ee40000300a00 */
[----:B------:R-:W-:-:S02]  /*c6730*/  @P6 LOP3.LUT R13, R13, 0x4, RZ, 0xfc, !PT ;  /* 0x000000040d0d6812 */ /* 0x000fc400078efcff */
[----:B------:R-:W-:Y:S01]  /*c6740*/  LOP3.LUT P6, RZ, R18, 0x100, RZ, 0xc0, !PT ;  /* 0x0000010012ff7812 */ /* 0x000fe200078cc0ff */
[----:B------:R-:W3:Y:S01]  /*c6750*/  LDL.LU R28, [R1+0x8a0] ;  /* 0x0008a000011c7983 */ /* 0x000ee20000300800 */
[----:B------:R-:W-:-:S03]  /*c6760*/  LOP3.LUT R13, R13, 0xfffffff7, RZ, 0xc0, !PT ;  /* 0xfffffff70d0d7812 */ /* 0x000fc600078ec0ff */
[----:B------:R-:W-:Y:S04]  /*c6770*/  STL.64 [R1+0x3810], R20 ;  /* 0x0038101401007387 */ /* 0x000fe80000100a00 */
[----:B------:R0:W-:Y:S04]  /*c6780*/  @P3 STG.E.U8 desc[UR42][R10.64], R0 ;  /* 0x000000000a003986 */ /* 0x0001e8000c10112a */
[----:B------:R-:W-:Y:S02]  /*c6790*/  @P6 LOP3.LUT R13, R13, 0x8, RZ, 0xfc, !PT ;  /* 0x000000080d0d6812 */ /* 0x000fe400078efcff */
[----:B------:R-:W-:-:S02]  /*c67a0*/  LOP3.LUT P6, RZ, R20, 0x1, RZ, 0xc0, !PT ;  /* 0x0000000114ff7812 */ /* 0x000fc400078cc0ff */
[----:B0-----:R-:W-:Y:S01]  /*c67b0*/  PRMT R0, R16, 0x7772, RZ ;  /* 0x0000777210007816 */ /* 0x001fe200000000ff */
[----:B------:R-:W3:Y:S04]  /*c67c0*/  LDL.LU.64 R10, [R1+0x2870] ;  /* 0x00287000010a7983 */ /* 0x000ee80000300a00 */
[----:B------:R-:W3:Y:S04]  /*c67d0*/  LDL.LU R29, [R1+0xa84] ;  /* 0x000a8400011d7983 */ /* 0x000ee80000300800 */
[----:B--2---:R0:W-:Y:S04]  /*c67e0*/  @P2 STG.E.U8 desc[UR42][R14.64], R0 ;  /* 0x000000000e002986 */ /* 0x0041e8000c10112a */
[----:B0-----:R-:W2:Y:S04]  /*c67f0*/  LDL.LU.64 R14, [R1+0x2840] ;  /* 0x00284000010e7983 */ /* 0x001ea80000300a00 */
[----:B------:R-:W2:Y:S04]  /*c6800*/  LDL.LU.64 R20, [R1+0x2850] ;  /* 0x0028500001147983 */ /* 0x000ea80000300a00 */
[----:B--2---:R0:W-:Y:S04]  /*c6810*/  STL.64 [R1+0x3958], R20 ;  /* 0x0039581401007387 */ /* 0x0041e80000100a00 */
[----:B0-----:R-:W2:Y:S01]  /*c6820*/  LDL.LU.64 R20, [R1+0x2858] ;  /* 0x0028580001147983 */ /* 0x001ea20000300a00 */
[----:B------:R-:W-:-:S04]  /*c6830*/  LOP3.LUT R13, R13, 0xffffffef, RZ, 0xc0, !PT ;  /* 0xffffffef0d0d7812 */ /* 0x000fc800078ec0ff */
[----:B------:R-:W-:Y:S02]  /*c6840*/  @P6 LOP3.LUT R13, R13, 0x10, RZ, 0xfc, !PT ;  /* 0x000000100d0d6812 */ /* 0x000fe400078efcff */
[----:B------:R-:W-:Y:S02]  /*c6850*/  LOP3.LUT P6, RZ, R19, 0x80000000, RZ, 0xc0, !PT ;  /* 0x8000000013ff7812 */ /* 0x000fe400078cc0ff */
[----:B------:R-:W-:-:S11]  /*c6860*/  LOP3.LUT R13, R13, 0xffffffdf, RZ, 0xc0, !PT ;  /* 0xffffffdf0d0d7812 */ /* 0x000fd600078ec0ff */
        /* <DEDUP_REMOVED lines=8> */
[----:B------:R-:W-:Y:S02]  /*c68f0*/  LOP3.LUT R13, R13, 0xfffffeff, RZ, 0xc0, !PT ;  /* 0xfffffeff0d0d7812 */ /* 0x000fe400078ec0ff */
[----:B------:R-:W-:-:S09]  /*c6900*/  LOP3.LUT P1, RZ, R18, 0x2000, RZ, 0xc0, !PT ;  /* 0x0000200012ff7812 */ /* 0x000fd2000782c0ff */
[----:B------:R-:W-:Y:S02]  /*c6910*/  @P6 LOP3.LUT R13, R13, 0x100, RZ, 0xfc, !PT ;  /* 0x000001000d0d6812 */ /* 0x000fe400078efcff */
[C---:B------:R-:W-:Y:S01]  /*c6920*/  LOP3.LUT P6, RZ, R19.reuse, 0x8000000, RZ, 0xc0, !PT ;  /* 0x0800000013ff7812 */ /* 0x040fe200078cc0ff */
[----:B--2---:R0:W-:Y:S04]  /*c6930*/  STL.64 [R1+0x3960], R20 ;  /* 0x0039601401007387 */ /* 0x0041e80000100a00 */
[----:B0-----:R-:W2:Y:S01]  /*c6940*/  LDL.LU.64 R20, [R1+0x2868] ;  /* 0x0028680001147983 */ /* 0x001ea20000300a00 */
[----:B------:R-:W-:Y:S02]  /*c6950*/  LOP3.LUT P0, RZ, R19, 0x2000000, RZ, 0xc0, !PT ;  /* 0x0200000013ff7812 */ /* 0x000fe4000780c0ff */
[----:B------:R-:W-:Y:S01]  /*c6960*/  LOP3.LUT R13, R13, 0xfffffdff, RZ, 0xc0, !PT ;  /* 0xfffffdff0d0d7812 */ /* 0x000fe200078ec0ff */
[----:B------:R-:W2:Y:S01]  /*c6970*/  LDL.LU.64 R26, [R1+0x2830] ;  /* 0x00283000011a7983 */ /* 0x000ea20000300a00 */
[----:B------:R-:W-:-:S03]  /*c6980*/  PRMT R0, R16, 0x7773, RZ ;  /* 0x0000777310007816 */ /* 0x000fc600000000ff */
[----:B------:R-:W-:Y:S01]  /*c6990*/  @P6 LOP3.LUT R13, R13, 0x200, RZ, 0xfc, !PT ;  /* 0x000002000d0d6812 */ /* 0x000fe200078efcff */
[----:B------:R-:W2:Y:S01]  /*c69a0*/  LDL.LU R12, [R1+0x8a4] ;  /* 0x0008a400010c7983 */ /* 0x000ea20000300800 */
[----:B------:R-:W-:-:S03]  /*c69b0*/  LOP3.LUT P6, RZ, R19, 0x4000000, RZ, 0xc0, !PT ;  /* 0x0400000013ff7812 */ /* 0x000fc600078cc0ff */
[----:B---3--:R0:W-:Y:S04]  /*c69c0*/  @P1 STG.E.U8 desc[UR42][R4.64], R0 ;  /* 0x0000000004001986 */ /* 0x0081e8000c10112a */
[----:B------:R-:W3:Y:S04]  /*c69d0*/  LDL.LU.64 R24, [R1+0x2848] ;  /* 0x0028480001187983 */ /* 0x000ee80000300a00 */
[----:B------:R-:W3:Y:S01]  /*c69e0*/  LDL.LU.64 R22, [R1+0x2838] ;  /* 0x0028380001167983 */ /* 0x000ee20000300a00 */
[----:B0-----:R-:W-:-:S05]  /*c69f0*/  PRMT R0, R28, 0x7770, RZ ;  /* 0x000077701c007816 */ /* 0x001fca00000000ff */
[----:B----4-:R0:W-:Y:S02]  /*c6a00*/  @P0 STG.E.U8 desc[UR42][R6.64], R0 ;  /* 0x0000000006000986 */ /* 0x0101e4000c10112a */
[----:B0-----:R-:W-:-:S05]  /*c6a10*/  PRMT R0, R28, 0x7771, RZ ;  /* 0x000077711c007816 */ /* 0x001fca00000000ff */
[----:B------:R0:W-:Y:S01]  /*c6a20*/  @P6 STG.E.U8 desc[UR42][R8.64], R0 ;  /* 0x0000000008006986 */ /* 0x0001e2000c10112a */
[C---:B------:R-:W-:Y:S02]  /*c6a30*/  LOP3.LUT P6, RZ, R13.reuse, 0x200, RZ, 0xc0, !PT ;  /* 0x000002000dff7812 */ /* 0x040fe400078cc0ff */
[----:B0-----:R-:W-:Y:S01]  /*c6a40*/  PRMT R0, R28, 0x7772, RZ ;  /* 0x000077721c007816 */ /* 0x001fe200000000ff */
[----:B------:R-:W4:Y:S10]  /*c6a50*/  LDL.LU.64 R8, [R1+0x2828] ;  /* 0x0028280001087983 */ /* 0x000f340000300a00 */
[----:B------:R0:W-:Y:S01]  /*c6a60*/  @P6 STG.E.U8 desc[UR42][R10.64], R0 ;  /* 0x000000000a006986 */ /* 0x0001e2000c10112a */
[----:B------:R-:W-:-:S03]  /*c6a70*/  LOP3.LUT P6, RZ, R13, 0x100, RZ, 0xc0, !PT ;  /* 0x000001000dff7812 */ /* 0x000fc600078cc0ff */
[----:B------:R-:W3:Y:S04]  /*c6a80*/  LDL.LU.64 R2, [R1+0x2810] ;  /* 0x0028100001027983 */ /* 0x000ee80000300a00 */
[----:B------:R-:W3:Y:S01]  /*c6a90*/  LDL.LU R16, [R1+0xa88] ;  /* 0x000a880001107983 */ /* 0x000ee20000300800 */
[----:B0-----:R-:W-:-:S03]  /*c6aa0*/  PRMT R0, R28, 0x7773, RZ ;  /* 0x000077731c007816 */ /* 0x001fc600000000ff */
[----:B------:R-:W3:Y:S04]  /*c6ab0*/  LDL.LU.64 R4, [R1+0x2808] ;  /* 0x0028080001047983 */ /* 0x000ee80000300a00 */
[----:B------:R0:W-:Y:S01]  /*c6ac0*/  @P6 STG.E.U8 desc[UR42][R14.64], R0 ;  /* 0x000000000e006986 */ /* 0x0001e2000c10112a */
[----:B------:R-:W-:-:S03]  /*c6ad0*/  LOP3.LUT P6, RZ, R13, 0x80, RZ, 0xc0, !PT ;  /* 0x000000800dff7812 */ /* 0x000fc600078cc0ff */
[----:B------:R-:W3:Y:S04]  /*c6ae0*/  LDL.LU.64 R6, [R1+0x2800] ;  /* 0x0028000001067983 */ /* 0x000ee80000300a00 */
[----:B------:R-:W3:Y:S01]  /*c6af0*/  LDL.LU.64 R10, [R1+0x27f8] ;  /* 0x0027f800010a7983 */ /* 0x000ee20000300a00 */
[----:B0-----:R-:W-:-:S03]  /*c6b00*/  PRMT R0, R29, 0x7770, RZ ;  /* 0x000077701d007816 */ /* 0x001fc600000000ff */
[----:B------:R-:W3:Y:S04]  /*c6b10*/  LDL.LU.64 R14, [R1+0x27e0] ;  /* 0x0027e000010e7983 */ /* 0x000ee80000300a00 */
[----:B--2---:R0:W-:Y:S04]  /*c6b20*/  @P6 STG.E.U8 desc[UR42][R20.64], R0 ;  /* 0x0000000014006986 */ /* 0x0041e8000c10112a */
[----:B0-----:R-:W2:Y:S01]  /*c6b30*/  LDL.LU.64 R20, [R1+0x3960] ;  /* 0x0039600001147983 */ /* 0x001ea20000300a00 */
[----:B------:R-:W-:Y:S02]  /*c6b40*/  LOP3.LUT P6, RZ, R13, 0x40, RZ, 0xc0, !PT ;  /* 0x000000400dff7812 */ /* 0x000fe400078cc0ff */
[----:B------:R-:W-:-:S11]  /*c6b50*/  PRMT R0, R29, 0x7771, RZ ;  /* 0x000077711d007816 */ /* 0x000fd600000000ff */
[----:B--2---:R0:W-:Y:S04]  /*c6b60*/  @P6 STG.E.U8 desc[UR42][R20.64], R0 ;  /* 0x0000000014006986 */ /* 0x0041e8000c10112a */
[----:B0-----:R-:W2:Y:S01]  /*c6b70*/  LDL.LU.64 R20, [R1+0x3958] ;  /* 0x0039580001147983 */ /* 0x001ea20000300a00 */
[----:B------:R-:W-:Y:S02]  /*c6b80*/  LOP3.LUT P6, RZ, R13, 0x20, RZ, 0xc0, !PT ;  /* 0x000000200dff7812 */ /* 0x000fe400078cc0ff */
[----:B------:R-:W-:Y:S02]  /*c6b90*/  PRMT R0, R29, 0x7772, RZ ;  /* 0x000077721d007816 */ /* 0x000fe400000000ff */
[C---:B------:R-:W-:Y:S02]  /*c6ba0*/  LOP3.LUT P5, RZ, R18.reuse, 0x800, RZ, 0xc0, !PT ;  /* 0x0000080012ff7812 */ /* 0x040fe400078ac0ff */
[----:B------:R-:W-:-:S02]  /*c6bb0*/  LOP3.LUT P4, RZ, R18, 0x1000, RZ, 0xc0, !PT ;  /* 0x0000100012ff7812 */ /* 0x000fc4000788c0ff */
[C---:B------:R-:W-:Y:S02]  /*c6bc0*/  LOP3.LUT P3, RZ, R18.reuse, 0x4000, RZ, 0xc0, !PT ;  /* 0x0000400012ff7812 */ /* 0x040fe4000786c0ff */
[C---:B------:R-:W-:Y:S02]  /*c6bd0*/  LOP3.LUT P2, RZ, R18.reuse, 0x8000, RZ, 0xc0, !PT ;  /* 0x0000800012ff7812 */ /* 0x040fe4000784c0ff */
[C---:B------:R-:W-:Y:S02]  /*c6be0*/  LOP3.LUT P1, RZ, R18.reuse, 0x10000, RZ, 0xc0, !PT ;  /* 0x0001000012ff7812 */ /* 0x040fe4000782c0ff */
[----:B------:R-:W-:Y:S01]  /*c6bf0*/  LOP3.LUT P0, RZ, R18, 0x20000, RZ, 0xc0, !PT ;  /* 0x0002000012ff7812 */ /* 0x000fe2000780c0ff */
[----:B--2---:R0:W-:Y:S01]  /*c6c00*/  @P6 STG.E.U8 desc[UR42][R20.64], R0 ;  /* 0x0000000014006986 */ /* 0x0041e2000c10112a */
[----:B------:R-:W-:Y:S02]  /*c6c10*/  LOP3.LUT P6, RZ, R13, 0x10, RZ, 0xc0, !PT ;  /* 0x000000100dff7812 */ /* 0x000fe400078cc0ff */
[----:B0-----:R-:W-:-:S11]  /*c6c20*/  PRMT R0, R29, 0x7773, RZ ;  /* 0x000077731d007816 */ /* 0x001fd600000000ff */
[----:B------:R0:W-:Y:S01]  /*c6c30*/  @P6 STG.E.U8 desc[UR42][R26.64], R0 ;  /* 0x000000001a006986 */ /* 0x0001e2000c10112a */
[----:B------:R-:W-:Y:S02]  /*c6c40*/  LOP3.LUT P6, RZ, R13, 0x8, RZ, 0xc0, !PT ;  /* 0x000000080dff7812 */ /* 0x000fe400078cc0ff */
[----:B0-----:R-:W-:-:S11]  /*c6c50*/  PRMT R0, R12, 0x7770, RZ ;  /* 0x000077700c007816 */ /* 0x001fd600000000ff */
[----:B---3--:R0:W-:Y:S01]  /*c6c60*/  @P6 STG.E.U8 desc[UR42][R24.64], R0 ;  /* 0x0000000018006986 */ /* 0x0081e2000c10112a */
[----:B------:R-:W-:Y:S02]  /*c6c70*/  LOP3.LUT P6, RZ, R13, 0x4, RZ, 0xc0, !PT ;  /* 0x000000040dff7812 */ /* 0x000fe400078cc0ff */
[----:B0-----:R-:W-:-:S11]  /*c6c80*/  PRMT R0, R12, 0x7771, RZ ;  /* 0x000077710c007816 */ /* 0x001fd600000000ff */
[----:B------:R0:W-:Y:S02]  /*c6c90*/  @P6 STG.E.U8 desc[UR42][R22.64], R0 ;  /* 0x0000000016006986 */ /* 0x0001e4000c10112a */
[----:B0-----:R-:W-:-:S05]  /*c6ca0*/  PRMT R0, R12, 0x7772, RZ ;  /* 0x000077720c007816 */ /* 0x001fca00000000ff */
[----:B----4-:R0:W-:Y:S04]  /*c6cb0*/  @P5 STG.E.U8 desc[UR42][R8.64], R0 ;  /* 0x0000000008005986 */ /* 0x0101e8000c10112a */
[----:B0-----:R-:W2:Y:S01]  /*c6cc0*/  LDL.LU R8, [R1+0xc] ;  /* 0x00000c0001087983 */ /* 0x001ea20000300800 */
[----:B------:R-:W-:-:S05]  /*c6cd0*/  PRMT R0, R12, 0x7773, RZ ;  /* 0x000077730c007816 */ /* 0x000fca00000000ff */
[----:B------:R0:W-:Y:S02]  /*c6ce0*/  @P4 STG.E.U8 desc[UR42][R2.64], R0 ;  /* 0x0000000002004986 */ /* 0x0001e4000c10112a */
[----:B0-----:R-:W-:-:S05]  /*c6cf0*/  PRMT R0, R16, 0x7770, RZ ;  /* 0x0000777010007816 */ /* 0x001fca00000000ff */
[----:B------:R0:W-:Y:S02]  /*c6d00*/  @P3 STG.E.U8 desc[UR42][R4.64], R0 ;  /* 0x0000000004003986 */ /* 0x0001e4000c10112a */
[----:B0-----:R-:W-:-:S05]  /*c6d10*/  PRMT R0, R16, 0x7771, RZ ;  /* 0x0000777110007816 */ /* 0x001fca00000000ff */
[----:B------:R0:W-:Y:S02]  /*c6d20*/  @P2 STG.E.U8 desc[UR42][R6.64], R0 ;  /* 0x0000000006002986 */ /* 0x0001e4000c10112a */
[----:B0-----:R-:W-:-:S05]  /*c6d30*/  PRMT R0, R16, 0x7772, RZ ;  /* 0x0000777210007816 */ /* 0x001fca00000000ff */
[----:B------:R0:W-:Y:S02]  /*c6d40*/  @P1 STG.E.U8 desc[UR42][R10.64], R0 ;  /* 0x000000000a001986 */ /* 0x0001e4000c10112a */
[----:B0-----:R-:W-:Y:S02]  /*c6d50*/  PRMT R0, R16, 0x7773, RZ ;  /* 0x0000777310007816 */ /* 0x001fe400000000ff */
[----:B------:R-:W3:Y:S04]  /*c6d60*/  LDL.LU.64 R10, [R1+0x27f0] ;  /* 0x0027f000010a7983 */ /* 0x000ee80000300a00 */
[----:B------:R0:W-:Y:S04]  /*c6d70*/  @P0 STG.E.U8 desc[UR42][R14.64], R0 ;  /* 0x000000000e000986 */ /* 0x0001e8000c10112a */
[----:B0-----:R-:W4:Y:S04]  /*c6d80*/  LDL.LU.64 R14, [R1+0x27e8] ;  /* 0x0027e800010e7983 */ /* 0x001f280000300a00 */
[----:B------:R-:W3:Y:S04]  /*c6d90*/  LDL.LU.64 R2, [R1+0x27d8] ;  /* 0x0027d80001027983 */ /* 0x000ee80000300a00 */
[----:B------:R-:W3:Y:S01]  /*c6da0*/  LDL.LU R16, [R1+0x8a8] ;  /* 0x0008a80001107983 */ /* 0x000ee20000300800 */
[----:B------:R-:W-:-:S02]  /*c6db0*/  LOP3.LUT P6, RZ, R18, 0x40000000, RZ, 0xc0, !PT ;  /* 0x4000000012ff7812 */ /* 0x000fc400078cc0ff */
[C---:B------:R-:W-:Y:S01]  /*c6dc0*/  LOP3.LUT P3, RZ, R18.reuse, 0x40000, RZ, 0xc0, !PT ;  /* 0x0004000012ff7812 */ /* 0x040fe2000786c0ff */
[----:B------:R-:W4:Y:S01]  /*c6dd0*/  LDL.LU.64 R4, [R1+0x27c8] ;  /* 0x0027c80001047983 */ /* 0x000f220000300a00 */
[----:B------:R-:W-:Y:S02]  /*c6de0*/  LOP3.LUT R13, R13, 0xfffffffe, RZ, 0xc0, !PT ;  /* 0xfffffffe0d0d7812 */ /* 0x000fe400078ec0ff */
[C---:B------:R-:W-:Y:S01]  /*c6df0*/  LOP3.LUT P2, RZ, R18.reuse, 0x80000, RZ, 0xc0, !PT ;  /* 0x0008000012ff7812 */ /* 0x040fe2000784c0ff */
[----:B------:R-:W4:Y:S01]  /*c6e00*/  LDL.LU.64 R6, [R1+0x27c0] ;  /* 0x0027c00001067983 */ /* 0x000f220000300a00 */
[----:B------:R-:W-:-:S03]  /*c6e10*/  LOP3.LUT P1, RZ, R18, 0x100000, RZ, 0xc0, !PT ;  /* 0x0010000012ff7812 */ /* 0x000fc6000782c0ff */
[----:B------:R-:W4:Y:S01]  /*c6e20*/  LDL.LU R26, [R1+0xa8c] ;  /* 0x000a8c00011a7983 */ /* 0x000f220000300800 */
[C---:B------:R-:W-:Y:S02]  /*c6e30*/  LOP3.LUT P0, RZ, R18.reuse, 0x200000, RZ, 0xc0, !PT ;  /* 0x0020000012ff7812 */ /* 0x040fe4000780c0ff */
[----:B------:R-:W-:Y:S02]  /*c6e40*/  LOP3.LUT P5, RZ, R18, 0x80000000, RZ, 0xc0, !PT ;  /* 0x8000000012ff7812 */ /* 0x000fe400078ac0ff */
[----:B--2---:R-:W-:-:S04]  /*c6e50*/  LOP3.LUT R8, R8, 0xfbffffff, RZ, 0xc0, !PT ;  /* 0xfbffffff08087812 */ /* 0x004fc800078ec0ff */
        /* <DEDUP_REMOVED lines=16> */
[----:B------:R-:W-:-:S13]  /*c6f60*/  LOP3.LUT P6, RZ, R18, 0x1000000, RZ, 0xc0, !PT ;  /* 0x0100000012ff7812 */ /* 0x000fda00078cc0ff */
[----:B------:R-:W-:Y:S02]  /*c6f70*/  @P6 LOP3.LUT R13, R13, 0x1, RZ, 0xfc, !PT ;  /* 0x000000010d0d6812 */ /* 0x000fe400078efcff */
[----:B------:R-:W-:Y:S02]  /*c6f80*/  LOP3.LUT P6, RZ, R18, 0x800000, RZ, 0xc0, !PT ;  /* 0x0080000012ff7812 */ /* 0x000fe400078cc0ff */
[----:B---3--:R-:W-:Y:S02]  /*c6f90*/  PRMT R0, R16, 0x7770, RZ ;  /* 0x0000777010007816 */ /* 0x008fe400000000ff */
[----:B------:R-:W-:-:S03]  /*c6fa0*/  LOP3.LUT R13, R13, 0xfffffffd, RZ, 0xc0, !PT ;  /* 0xfffffffd0d0d7812 */ /* 0x000fc600078ec0ff */
[----:B------:R0:W-:Y:S06]  /*c6fb0*/  @P3 STG.E.U8 desc[UR42][R10.64], R0 ;  /* 0x000000000a003986 */ /* 0x0001ec000c10112a */
[----:B------:R-:W-:Y:S02]  /*c6fc0*/  @P6 LOP3.LUT R13, R13, 0x2, RZ, 0xfc, !PT ;  /* 0x000000020d0d6812 */ /* 0x000fe400078efcff */
[----:B0-----:R-:W-:Y:S01]  /*c6fd0*/  PRMT R0, R16, 0x7771, RZ ;  /* 0x0000777110007816 */ /* 0x001fe200000000ff */
[----:B------:R-:W2:Y:S01]  /*c6fe0*/  LDL.LU.64 R10, [R1+0x27b8] ;  /* 0x0027b800010a7983 */ /* 0x000ea20000300a00 */
[----:B------:R-:W-:-:S03]  /*c6ff0*/  LOP3.LUT P6, RZ, R18, 0x400000, RZ, 0xc0, !PT ;  /* 0x0040000012ff7812 */ /* 0x000fc600078cc0ff */
[----:B------:R-:W-:Y:S04]  /*c7000*/  STL.64 [R1+0x3830], R18 ;  /* 0x0038301201007387 */ /* 0x000fe80000100a00 */
[----:B----4-:R0:W-:Y:S04]  /*c7010*/  @P2 STG.E.U8 desc[UR42][R14.64], R0 ;  /* 0x000000000e002986 */ /* 0x0101e8000c10112a */
[----:B0-----:R-:W3:Y:S04]  /*c7020*/  LDL.LU.64 R14, [R1+0x27a8] ;  /* 0x0027a800010e7983 */ /* 0x001ee80000300a00 */
[----:B------:R-:W4:Y:S01]  /*c7030*/  LDL.LU.64 R18, [R1+0x2788] ;  /* 0x0027880001127983 */ /* 0x000f220000300a00 */
[----:B------:R-:W-:-:S05]  /*c7040*/  PRMT R0, R16, 0x7772, RZ ;  /* 0x0000777210007816 */ /* 0x000fca00000000ff */
[----:B------:R0:W-:Y:S02]  /*c7050*/  @P1 STG.E.U8 desc[UR42][R2.64], R0 ;  /* 0x0000000002001986 */ /* 0x0001e4000c10112a */
[----:B0-----:R-:W-:-:S05]  /*c7060*/  PRMT R0, R16, 0x7773, RZ ;  /* 0x0000777310007816 */ /* 0x001fca00000000ff */
[----:B------:R0:W-:Y:S02]  /*c7070*/  @P0 STG.E.U8 desc[UR42][R4.64], R0 ;  /* 0x0000000004000986 */ /* 0x0001e4000c10112a */
[----:B0-----:R-:W-:-:S05]  /*c7080*/  PRMT R0, R26, 0x7770, RZ ;  /* 0x000077701a007816 */ /* 0x001fca00000000ff */
[----:B------:R-:W-:Y:S04]  /*c7090*/  @P6 STG.E.U8 desc[UR42][R6.64], R0 ;  /* 0x0000000006006986 */ /* 0x000fe8000c10112a */
[----:B----4-:R0:W-:Y:S04]  /*c70a0*/  STL.64 [R1+0x3950], R18 ;  /* 0x0039501201007387 */ /* 0x0101e80000100a00 */
[----:B0-----:R-:W4:Y:S01]  /*c70b0*/  LDL.LU.64 R18, [R1+0x2790] ;  /* 0x0027900001127983 */ /* 0x001f220000300a00 */
[C---:B------:R-:W-:Y:S02]  /*c70c0*/  LOP3.LUT P6, RZ, R13.reuse, 0x2, RZ, 0xc0, !PT ;  /* 0x000000020dff7812 */ /* 0x040fe400078cc0ff */
[----:B------:R-:W-:Y:S01]  /*c70d0*/  PRMT R0, R26, 0x7771, RZ ;  /* 0x000077711a007816 */ /* 0x000fe200000000ff */
[----:B------:R-:W4:Y:S04]  /*c70e0*/  LDL.LU R27, [R1+0x8ac] ;  /* 0x0008ac00011b7983 */ /* 0x000f280000300800 */
[----:B------:R-:W4:Y:S04]  /*c70f0*/  LDL.LU.64 R20, [R1+0x2780] ;  /* 0x0027800001147983 */ /* 0x000f280000300a00 */
[----:B------:R-:W4:Y:S04]  /*c7100*/  LDL.LU.64 R28, [R1+0x2778] ;  /* 0x00277800011c7983 */ /* 0x000f280000300a00 */
[----:B--2---:R0:W-:Y:S01]  /*c7110*/  @P6 STG.E.U8 desc[UR42][R10.64], R0 ;  /* 0x000000000a006986 */ /* 0x0041e2000c10112a */
[----:B------:R-:W-:-:S03]  /*c7120*/  LOP3.LUT P6, RZ, R13, 0x1, RZ, 0xc0, !PT ;  /* 0x000000010dff7812 */ /* 0x000fc600078cc0ff */
[----:B------:R-:W2:Y:S04]  /*c7130*/  LDL.LU.64 R24, [R1+0x2770] ;  /* 0x0027700001187983 */ /* 0x000ea80000300a00 */
[----:B------:R-:W2:Y:S01]  /*c7140*/  LDL.LU R16, [R1+0x990] ;  /* 0x0009900001107983 */ /* 0x000ea20000300800 */
[----:B0-----:R-:W-:-:S03]  /*c7150*/  PRMT R0, R26, 0x7772, RZ ;  /* 0x000077721a007816 */ /* 0x001fc600000000ff */
[----:B------:R-:W2:Y:S04]  /*c7160*/  LDL.LU.64 R22, [R1+0x2768] ;  /* 0x0027680001167983 */ /* 0x000ea80000300a00 */
[----:B---3--:R0:W-:Y:S01]  /*c7170*/  @P6 STG.E.U8 desc[UR42][R14.64], R0 ;  /* 0x000000000e006986 */ /* 0x0081e2000c10112a */
[----:B------:R-:W-:-:S03]  /*c7180*/  LOP3.LUT P6, RZ, R8, 0x80000000, RZ, 0xc0, !PT ;  /* 0x8000000008ff7812 */ /* 0x000fc600078cc0ff */
[----:B------:R-:W3:Y:S04]  /*c7190*/  LDL.LU.64 R2, [R1+0x2760] ;  /* 0x0027600001027983 */ /* 0x000ee80000300a00 */
[----:B------:R-:W2:Y:S01]  /*c71a0*/  LDL.LU.64 R4, [R1+0x2750] ;  /* 0x0027500001047983 */ /* 0x000ea20000300a00 */
[----:B0-----:R-:W-:-:S03]  /*c71b0*/  PRMT R0, R26, 0x7773, RZ ;  /* 0x000077731a007816 */ /* 0x001fc600000000ff */
[----:B------:R-:W2:Y:S04]  /*c71c0*/  LDL.LU.64 R6, [R1+0x2740] ;  /* 0x0027400001067983 */ /* 0x000ea80000300a00 */
[----:B------:R-:W2:Y:S04]  /*c71d0*/  LDL.LU R9, [R1+0x890] ;  /* 0x0008900001097983 */ /* 0x000ea80000300800 */
[----:B------:R-:W2:Y:S04]  /*c71e0*/  LDL.LU.64 R10, [R1+0x2738] ;  /* 0x00273800010a7983 */ /* 0x000ea80000300a00 */
[----:B------:R-:W2:Y:S04]  /*c71f0*/  LDL.LU.64 R12, [R1+0x2730] ;  /* 0x00273000010c7983 */ /* 0x000ea80000300a00 */
[----:B------:R-:W2:Y:S04]  /*c7200*/  LDL.LU.64 R14, [R1+0x2718] ;  /* 0x00271800010e7983 */ /* 0x000ea80000300a00 */
[----:B----4-:R0:W-:Y:S04]  /*c7210*/  @P6 STG.E.U8 desc[UR42][R18.64], R0 ;  /* 0x0000000012006986 */ /* 0x0101e8000c10112a */
[----:B0-----:R-:W4:Y:S01]  /*c7220*/  LDL.LU.64 R18, [R1+0x3950] ;  /* 0x0039500001127983 */ /* 0x001f220000300a00 */
[----:B------:R-:W-:-:S02]  /*c7230*/  LOP3.LUT P6, RZ, R8, 0x40000000, RZ, 0xc0, !PT ;  /* 0x4000000008ff7812 */ /* 0x000fc400078cc0ff */
[----:B------:R-:W-:Y:S02]  /*c7240*/  PRMT R0, R27, 0x7770, RZ ;  /* 0x000077701b007816 */ /* 0x000fe400000000ff */
[C---:B------:R-:W-:Y:S02]  /*c7250*/  LOP3.LUT P4, RZ, R17.reuse, 0x1, RZ, 0xc0, !PT ;  /* 0x0000000111ff7812 */ /* 0x040fe4000788c0ff */
[C---:B------:R-:W-:Y:S02]  /*c7260*/  LOP3.LUT P3, RZ, R17.reuse, 0x2, RZ, 0xc0, !PT ;  /* 0x0000000211ff7812 */ /* 0x040fe4000786c0ff */
[C---:B------:R-:W-:Y:S02]  /*c7270*/  LOP3.LUT P2, RZ, R17.reuse, 0x4, RZ, 0xc0, !PT ;  /* 0x0000000411ff7812 */ /* 0x040fe4000784c0ff */
[----:B------:R-:W-:-:S03]  /*c7280*/  LOP3.LUT P1, RZ, R17, 0x8, RZ, 0xc0, !PT ;  /* 0x0000000811ff7812 */ /* 0x000fc6000782c0ff */
[----:B----4-:R0:W-:Y:S01]  /*c7290*/  @P6 STG.E.U8 desc[UR42][R18.64], R0 ;  /* 0x0000000012006986 */ /* 0x0101e2000c10112a */
[----:B------:R-:W-:Y:S02]  /*c72a0*/  LOP3.LUT P6, RZ, R8, 0x20000000, RZ, 0xc0, !PT ;  /* 0x2000000008ff7812 */ /* 0x000fe400078cc0ff */
[----:B0-----:R-:W-:-:S11]  /*c72b0*/  PRMT R0, R27, 0x7771, RZ ;  /* 0x000077711b007816 */ /* 0x001fd600000000ff */
[----:B------:R0:W-:Y:S01]  /*c72c0*/  @P6 STG.E.U8 desc[UR42][R20.64], R0 ;  /* 0x0000000014006986 */ /* 0x0001e2000c10112a */
[----:B------:R-:W-:Y:S02]  /*c72d0*/  LOP3.LUT P6, RZ, R8, 0x10000000, RZ, 0xc0, !PT ;  /* 0x1000000008ff7812 */ /* 0x000fe400078cc0ff */
[----:B0-----:R-:W-:-:S11]  /*c72e0*/  PRMT R0, R27, 0x7772, RZ ;  /* 0x000077721b007816 */ /* 0x001fd600000000ff */
[----:B------:R0:W-:Y:S01]  /*c72f0*/  @P6 STG.E.U8 desc[UR42][R28.64], R0 ;  /* 0x000000001c006986 */ /* 0x0001e2000c10112a */
[----:B------:R-:W-:Y:S02]  /*c7300*/  LOP3.LUT P6, RZ, R8, 0x8000000, RZ, 0xc0, !PT ;  /* 0x0800000008ff7812 */ /* 0x000fe400078cc0ff */
[----:B0-----:R-:W-:-:S11]  /*c7310*/  PRMT R0, R27, 0x7773, RZ ;  /* 0x000077731b007816 */ /* 0x001fd600000000ff */
[----:B--2---:R0:W-:Y:S01]  /*c7320*/  @P6 STG.E.U8 desc[UR42][R24.64], R0 ;  /* 0x0000000018006986 */ /* 0x0041e2000c10112a */
[----:B------:R-:W-:Y:S02]  /*c7330*/  LOP3.LUT P6, RZ, R8, 0x4000000, RZ, 0xc0, !PT ;  /* 0x0400000008ff7812 */ /* 0x000fe400078cc0ff */
[----:B0-----:R-:W-:-:S11]  /*c7340*/  PRMT R0, R16, 0x7770, RZ ;  /* 0x0000777010007816 */ /* 0x001fd600000000ff */
[----:B------:R0:W-:Y:S02]  /*c7350*/  @P6 STG.E.U8 desc[UR42][R22.64], R0 ;  /* 0x0000000016006986 */ /* 0x0001e4000c10112a */
[----:B0-----:R-:W-:-:S05]  /*c7360*/  PRMT R0, R16, 0x7771, RZ ;  /* 0x0000777110007816 */ /* 0x001fca00000000ff */
[----:B---3--:R0:W-:Y:S02]  /*c7370*/  @P5 STG.E.U8 desc[UR42][R2.64], R0 ;  /* 0x0000000002005986 */ /* 0x0081e4000c10112a */
[----:B0-----:R-:W-:-:S05]  /*c7380*/  PRMT R0, R16, 0x7772, RZ ;  /* 0x0000777210007816 */ /* 0x001fca00000000ff */
[----:B------:R0:W-:Y:S02]  /*c7390*/  @P4 STG.E.U8 desc[UR42][R4.64], R0 ;  /* 0x0000000004004986 */ /* 0x0001e4000c10112a */
[----:B0-----:R-:W-:-:S05]  /*c73a0*/  PRMT R0, R16, 0x7773, RZ ;  /* 0x0000777310007816 */ /* 0x001fca00000000ff */
[----:B------:R0:W-:Y:S02]  /*c73b0*/  @P3 STG.E.U8 desc[UR42][R6.64], R0 ;  /* 0x0000000006003986 */ /* 0x0001e4000c10112a */
[----:B0-----:R-:W-:-:S05]  /*c73c0*/  PRMT R0, R9, 0x7770, RZ ;  /* 0x0000777009007816 */ /* 0x001fca00000000ff */
[----:B------:R0:W-:Y:S02]  /*c73d0*/  @P2 STG.E.U8 desc[UR42][R10.64], R0 ;  /* 0x000000000a002986 */ /* 0x0001e4000c10112a */
[----:B0-----:R-:W-:-:S05]  /*c73e0*/  PRMT R0, R9, 0x7771, RZ ;  /* 0x0000777109007816 */ /* 0x001fca00000000ff */
[----:B------:R0:W-:Y:S04]  /*c73f0*/  @P1 STG.E.U8 desc[UR42][R12.64], R0 ;  /* 0x000000000c001986 */ /* 0x0001e8000c10112a */
[----:B0-----:R-:W2:Y:S01]  /*c7400*/  LDL.LU.64 R12, [R1+0x2710] ;  /* 0x00271000010c7983 */ /* 0x001ea20000300a00 */
[C---:B------:R-:W-:Y:S02]  /*c7410*/  LOP3.LUT P0, RZ, R17.reuse, 0x10, RZ, 0xc0, !PT ;  /* 0x0000001011ff7812 */ /* 0x040fe4000780c0ff */
[----:B------:R-:W-:Y:S01]  /*c7420*/  LOP3.LUT P3, RZ, R17, 0x20, RZ, 0xc0, !PT ;  /* 0x0000002011ff7812 */ /* 0x000fe2000786c0ff */
[----:B------:R-:W3:Y:S01]  /*c7430*/  LDL.LU.64 R4, [R1+0x2708] ;  /* 0x0027080001047983 */ /* 0x000ee20000300a00 */
[C---:B------:R-:W-:Y:S02]  /*c7440*/  PRMT R0, R9.reuse, 0x7772, RZ ;  /* 0x0000777209007816 */ /* 0x040fe400000000ff */
[----:B------:R-:W-:Y:S01]  /*c7450*/  PRMT R2, R9, 0x7773, RZ ;  /* 0x0000777309027816 */ /* 0x000fe200000000ff */
[----:B------:R-:W4:Y:S06]  /*c7460*/  LDL.LU.64 R6, [R1+0x2700] ;  /* 0x0027000001067983 */ /* 0x000f2c0000300a00 */
[----:B------:R0:W-:Y:S04]  /*c7470*/  @P0 STG.E.U8 desc[UR42][R14.64], R0 ;  /* 0x000000000e000986 */ /* 0x0001e8000c10112a */
[----:B0-----:R-:W3:Y:S04]  /*c7480*/  LDL.LU.64 R14, [R1+0x26f8] ;  /* 0x0026f800010e7983 */ /* 0x001ee80000300a00 */
[----:B------:R-:W3:Y:S04]  /*c7490*/  LDL.LU R16, [R1+0x994] ;  /* 0x0009940001107983 */ /* 0x000ee80000300800 */
[----:B------:R-:W3:Y:S04]  /*c74a0*/  LDL.LU.64 R10, [R1+0x26f0] ;  /* 0x0026f000010a7983 */ /* 0x000ee80000300a00 */
[----:B------:R-:W3:Y:S04]  /*c74b0*/  LDL.LU R0, [R1+0x894] ;  /* 0x0008940001007983 */ /* 0x000ee80000300800 */
[----:B--2---:R0:W-:Y:S04]  /*c74c0*/  @P3 STG.E.U8 desc[UR42][R12.64], R2 ;  /* 0x000000020c003986 */ /* 0x0041e8000c10112a */
[----:B0-----:R-:W2:Y:S04]  /*c74d0*/  LDL.LU.64 R12, [R1+0x26e8] ;  /* 0x0026e800010c7983 */ /* 0x001ea80000300a00 */
[----:B------:R-:W2:Y:S04]  /*c74e0*/  LDL.LU.64 R18, [R1+0x26d0] ;  /* 0x0026d00001127983 */ /* 0x000ea80000300a00 */
[----:B--2---:R0:W-:Y:S04]  /*c74f0*/  STL.64 [R1+0x3940], R18 ;  /* 0x0039401201007387 */ /* 0x0041e80000100a00 */
[----:B0-----:R-:W2:Y:S01]  /*c7500*/  LDL.LU.64 R18, [R1+0x26d8] ;  /* 0x0026d80001127983 */ /* 0x001ea20000300a00 */
[----:B------:R-:W-:-:S02]  /*c7510*/  LOP3.LUT P6, RZ, R17, 0x20000, RZ, 0xc0, !PT ;  /* 0x0002000011ff7812 */ /* 0x000fc400078cc0ff */
        /* <DEDUP_REMOVED lines=14> */
[C---:B------:R-:W-:Y:S01]  /*c7600*/  LOP3.LUT P6, RZ, R17.reuse, 0x1000, RZ, 0xc0, !PT ;  /* 0x0000100011ff7812 */ /* 0x040fe200078cc0ff */
[----:B--2---:R0:W-:Y:S04]  /*c7610*/  STL.64 [R1+0x3948], R18 ;  /* 0x0039481201007387 */ /* 0x0041e80000100a00 */
[----:B0-----:R-:W2:Y:S01]  /*c7620*/  LDL.LU.64 R18, [R1+0x26e0] ;  /* 0x0026e00001127983 */ /* 0x001ea20000300a00 */
[----:B------:R-:W-:Y:S02]  /*c7630*/  LOP3.LUT R8, R8, 0xff7fffff, RZ, 0xc0, !PT ;  /* 0xff7fffff08087812 */ /* 0x000fe400078ec0ff */
[----:B------:R-:W-:Y:S01]  /*c7640*/  LOP3.LUT P2, RZ, R17, 0x40, RZ, 0xc0, !PT ;  /* 0x0000004011ff7812 */ /* 0x000fe2000784c0ff */
[----:B------:R-:W2:Y:S04]  /*c7650*/  LDL.LU R9, [R1+0x998] ;  /* 0x0009980001097983 */ /* 0x000ea80000300800 */
[----:B------:R-:W-:-:S02]  /*c7660*/  @P6 LOP3.LUT R8, R8, 0x800000, RZ, 0xfc, !PT ;  /* 0x0080000008086812 */ /* 0x000fc400078efcff */
[C---:B------:R-:W-:Y:S01]  /*c7670*/  LOP3.LUT P6, RZ, R17.reuse, 0x800, RZ, 0xc0, !PT ;  /* 0x0000080011ff7812 */ /* 0x040fe200078cc0ff */
[----:B------:R-:W2:Y:S01]  /*c7680*/  LDL.LU.64 R20, [R1+0x26c8] ;  /* 0x0026c80001147983 */ /* 0x000ea20000300a00 */
[----:B------:R-:W-:Y:S02]  /*c7690*/  LOP3.LUT R8, R8, 0xfeffffff, RZ, 0xc0, !PT ;  /* 0xfeffffff08087812 */ /* 0x000fe400078ec0ff */
[C---:B------:R-:W-:Y:S01]  /*c76a0*/  LOP3.LUT P1, RZ, R17.reuse, 0x80, RZ, 0xc0, !PT ;  /* 0x0000008011ff7812 */ /* 0x040fe2000782c0ff */
[----:B------:R-:W2:Y:S01]  /*c76b0*/  LDL.LU.64 R28, [R1+0x26c0] ;  /* 0x0026c000011c7983 */ /* 0x000ea20000300a00 */
[----:B---3--:R-:W-:Y:S02]  /*c76c0*/  PRMT R2, R16, 0x7770, RZ ;  /* 0x0000777010027816 */ /* 0x008fe400000000ff */
[----:B------:R-:W-:Y:S01]  /*c76d0*/  LOP3.LUT P0, RZ, R17, 0x100, RZ, 0xc0, !PT ;  /* 0x0000010011ff7812 */ /* 0x000fe2000780c0ff */
[----:B------:R-:W3:Y:S04]  /*c76e0*/  LDL.LU.64 R26, [R1+0x26b8] ;  /* 0x0026b800011a7983 */ /* 0x000ee80000300a00 */
[----:B------:R-:W-:-:S02]  /*c76f0*/  @P6 LOP3.LUT R8, R8, 0x1000000, RZ, 0xfc, !PT ;  /* 0x0100000008086812 */ /* 0x000fc400078efcff */
[----:B------:R-:W-:Y:S01]  /*c7700*/  LOP3.LUT P6, RZ, R17, 0x400, RZ, 0xc0, !PT ;  /* 0x0000040011ff7812 */ /* 0x000fe200078cc0ff */
[----:B------:R0:W-:Y:S01]  /*c7710*/  @P2 STG.E.U8 desc[UR42][R4.64], R2 ;  /* 0x0000000204002986 */ /* 0x0001e2000c10112a */
[----:B------:R-:W-:Y:S02]  /*c7720*/  LOP3.LUT R8, R8, 0xfdffffff, RZ, 0xc0, !PT ;  /* 0xfdffffff08087812 */ /* 0x000fe400078ec0ff */
[----:B0-----:R-:W-:-:S09]  /*c7730*/  PRMT R2, R16, 0x7771, RZ ;  /* 0x0000777110027816 */ /* 0x001fd200000000ff */
[----:B------:R-:W-:Y:S02]  /*c7740*/  @P6 LOP3.LUT R8, R8, 0x2000000, RZ, 0xfc, !PT ;  /* 0x0200000008086812 */ /* 0x000fe400078efcff */
[----:B------:R-:W-:Y:S01]  /*c7750*/  LOP3.LUT P6, RZ, R17, 0x200, RZ, 0xc0, !PT ;  /* 0x0000020011ff7812 */ /* 0x000fe200078cc0ff */
[----:B----4-:R0:W-:Y:S02]  /*c7760*/  @P1 STG.E.U8 desc[UR42][R6.64], R2 ;  /* 0x0000000206001986 */ /* 0x0101e4000c10112a */
[----:B0-----:R-:W-:-:S05]  /*c7770*/  PRMT R2, R16, 0x7772, RZ ;  /* 0x0000777210027816 */ /* 0x001fca00000000ff */
[----:B------:R0:W-:Y:S02]  /*c7780*/  @P0 STG.E.U8 desc[UR42][R14.64], R2 ;  /* 0x000000020e000986 */ /* 0x0001e4000c10112a */
[----:B0-----:R-:W-:Y:S02]  /*c7790*/  PRMT R2, R16, 0x7773, RZ ;  /* 0x0000777310027816 */ /* 0x001fe400000000ff */
[----:B------:R-:W4:Y:S04]  /*c77a0*/  LDL.LU R15, [R1+0x898] ;  /* 0x00089800010f7983 */ /* 0x000f280000300800 */
[----:B------:R0:W-:Y:S01]  /*c77b0*/  @P6 STG.E.U8 desc[UR42][R10.64], R2 ;  /* 0x000000020a006986 */ /* 0x0001e2000c10112a */
[----:B------:R-:W-:Y:S02]  /*c77c0*/  LOP3.LUT P6, RZ, R8, 0x2000000, RZ, 0xc0, !PT ;  /* 0x0200000008ff7812 */ /* 0x000fe400078cc0ff */
[----:B------:R-:W-:Y:S01]  /*c77d0*/  PRMT R6, R0, 0x7770, RZ ;  /* 0x0000777000067816 */ /* 0x000fe200000000ff */
[----:B------:R-:W3:Y:S04]  /*c77e0*/  LDL.LU.64 R24, [R1+0x26a8] ;  /* 0x0026a80001187983 */ /* 0x000ee80000300a00 */
[----:B------:R-:W3:Y:S04]  /*c77f0*/  LDL.LU.64 R22, [R1+0x26a0] ;  /* 0x0026a00001167983 */ /* 0x000ee80000300a00 */
[----:B0-----:R-:W3:Y:S04]  /*c7800*/  LDL.LU.64 R2, [R1+0x2698] ;  /* 0x0026980001027983 */ /* 0x001ee80000300a00 */
[----:B------:R0:W-:Y:S01]  /*c7810*/  @P6 STG.E.U8 desc[UR42][R12.64], R6 ;  /* 0x000000060c006986 */ /* 0x0001e2000c10112a */
[----:B------:R-:W-:-:S03]  /*c7820*/  LOP3.LUT P6, RZ, R8, 0x1000000, RZ, 0xc0, !PT ;  /* 0x0100000008ff7812 */ /* 0x000fc600078cc0ff */
[----:B------:R-:W3:Y:S04]  /*c7830*/  LDL.LU.64 R4, [R1+0x2690] ;  /* 0x0026900001047983 */ /* 0x000ee80000300a00 */
[----:B------:R-:W3:Y:S01]  /*c7840*/  LDL.LU R14, [R1+0x99c] ;  /* 0x00099c00010e7983 */ /* 0x000ee20000300800 */
[----:B0-----:R-:W-:-:S03]  /*c7850*/  PRMT R12, R0, 0x7771, RZ ;  /* 0x00007771000c7816 */ /* 0x001fc600000000ff */
[----:B------:R-:W3:Y:S04]  /*c7860*/  LDL.LU.64 R6, [R1+0x2688] ;  /* 0x0026880001067983 */ /* 0x000ee80000300a00 */
[----:B------:R-:W3:Y:S04]  /*c7870*/  LDL.LU.64 R10, [R1+0x2680] ;  /* 0x00268000010a7983 */ /* 0x000ee80000300a00 */
[----:B--2---:R0:W-:Y:S04]  /*c7880*/  @P6 STG.E.U8 desc[UR42][R18.64], R12 ;  /* 0x0000000c12006986 */ /* 0x0041e8000c10112a */
[----:B0-----:R-:W2:Y:S01]  /*c7890*/  LDL.LU.64 R18, [R1+0x3948] ;  /* 0x0039480001127983 */ /* 0x001ea20000300a00 */
[----:B------:R-:W-:-:S02]  /*c78a0*/  LOP3.LUT P6, RZ, R8, 0x800000, RZ, 0xc0, !PT ;  /* 0x0080000008ff7812 */ /* 0x000fc400078cc0ff */
[----:B------:R-:W-:Y:S01]  /*c78b0*/  PRMT R16, R0, 0x7772, RZ ;  /* 0x0000777200107816 */ /* 0x000fe200000000ff */
[----:B------:R-:W3:Y:S10]  /*c78c0*/  LDL.LU.64 R12, [R1+0x2678] ;  /* 0x00267800010c7983 */ /* 0x000ef40000300a00 */
[----:B--2---:R0:W-:Y:S04]  /*c78d0*/  @P6 STG.E.U8 desc[UR42][R18.64], R16 ;  /* 0x0000001012006986 */ /* 0x0041e8000c10112a */
[----:B0-----:R-:W2:Y:S04]  /*c78e0*/  LDL.LU.64 R18, [R1+0x3940] ;  /* 0x0039400001127983 */ /* 0x001ea80000300a00 */
[----:B------:R-:W3:Y:S01]  /*c78f0*/  LDL.LU R16, [R1+0x3938] ;  /* 0x0039380001107983 */ /* 0x000ee20000300800 */
[----:B------:R-:W-:-:S02]  /*c7900*/  LOP3.LUT P6, RZ, R8, 0x400000, RZ, 0xc0, !PT ;  /* 0x0040000008ff7812 */ /* 0x000fc400078cc0ff */
[----:B------:R-:W-:Y:S02]  /*c7910*/  PRMT R0, R0, 0x7773, RZ ;  /* 0x0000777300007816 */ /* 0x000fe400000000ff */
[C---:B------:R-:W-:Y:S02]  /*c7920*/  LOP3.LUT P5, RZ, R17.reuse, 0x40000, RZ, 0xc0, !PT ;  /* 0x0004000011ff7812 */ /* 0x040fe400078ac0ff */
[C---:B------:R-:W-:Y:S02]  /*c7930*/  LOP3.LUT P4, RZ, R17.reuse, 0x80000, RZ, 0xc0, !PT ;  /* 0x0008000011ff7812 */ /* 0x040fe4000788c0ff */
[C---:B------:R-:W-:Y:S02]  /*c7940*/  LOP3.LUT P3, RZ, R17.reuse, 0x100000, RZ, 0xc0, !PT ;  /* 0x0010000011ff7812 */ /* 0x040fe4000786c0ff */
[C---:B------:R-:W-:Y:S02]  /*c7950*/  LOP3.LUT P2, RZ, R17.reuse, 0x200000, RZ, 0xc0, !PT ;  /* 0x0020000011ff7812 */ /* 0x040fe4000784c0ff */
[----:B------:R-:W-:-:S02]  /*c7960*/  LOP3.LUT P1, RZ, R17, 0x400000, RZ, 0xc0, !PT ;  /* 0x0040000011ff7812 */ /* 0x000fc4000782c0ff */
[----:B------:R-:W-:Y:S01]  /*c7970*/  LOP3.LUT P0, RZ, R17, 0x800000, RZ, 0xc0, !PT ;  /* 0x0080000011ff7812 */ /* 0x000fe2000780c0ff */
[----:B--2---:R0:W-:Y:S01]  /*c7980*/  @P6 STG.E.U8 desc[UR42][R18.64], R0 ;  /* 0x0000000012006986 */ /* 0x0041e2000c10112a */
        /* <DEDUP_REMOVED lines=12> */
[----:B----4-:R-:W-:-:S05]  /*c7a50*/  PRMT R0, R15, 0x7770, RZ ;  /* 0x000077700f007816 */ /* 0x010fca00000000ff */
[----:B------:R0:W-:Y:S02]  /*c7a60*/  @P5 STG.E.U8 desc[UR42][R22.64], R0 ;  /* 0x0000000016005986 */ /* 0x0001e4000c10112a */
[C---:B0-----:R-:W-:Y:S02]  /*c7a70*/  PRMT R0, R15.reuse, 0x7771, RZ ;  /* 0x000077710f007816 */ /* 0x041fe400000000ff */
[----:B------:R-:W2:Y:S04]  /*c7a80*/  LDL.LU.64 R22, [R1+0x2670] ;  /* 0x0026700001167983 */ /* 0x000ea80000300a00 */
[----:B------:R0:W-:Y:S02]  /*c7a90*/  @P4 STG.E.U8 desc[UR42][R2.64], R0 ;  /* 0x0000000002004986 */ /* 0x0001e4000c10112a */
        /* <DEDUP_REMOVED lines=8> */
[----:B0-----:R-:W3:Y:S01]  /*c7b20*/  LDL.LU.64 R12, [R1+0x2668] ;  /* 0x00266800010c7983 */ /* 0x001ee20000300a00 */
[----:B------:R-:W-:Y:S02]  /*c7b30*/  LOP3.LUT P6, RZ, R16, 0x10, RZ, 0xc0, !PT ;  /* 0x0000001010ff7812 */ /* 0x000fe400078cc0ff */
[----:B------:R-:W-:Y:S01]  /*c7b40*/  LOP3.LUT R8, R8, 0xfffffbff, RZ, 0xc0, !PT ;  /* 0xfffffbff08087812 */ /* 0x000fe200078ec0ff */
[----:B------:R-:W4:Y:S01]  /*c7b50*/  LDL.LU.64 R2, [R1+0x2660] ;  /* 0x0026600001027983 */ /* 0x000f220000300a00 */
[C---:B------:R-:W-:Y:S02]  /*c7b60*/  LOP3.LUT P3, RZ, R17.reuse, 0x1000000, RZ, 0xc0, !PT ;  /* 0x0100000011ff7812 */ /* 0x040fe4000786c0ff */
[C---:B------:R-:W-:Y:S01]  /*c7b70*/  LOP3.LUT P2, RZ, R17.reuse, 0x2000000, RZ, 0xc0, !PT ;  /* 0x0200000011ff7812 */ /* 0x040fe2000784c0ff */
[----:B------:R-:W4:Y:S01]  /*c7b80*/  LDL.LU.64 R4, [R1+0x2658] ;  /* 0x0026580001047983 */ /* 0x000f220000300a00 */
[----:B------:R-:W-:-:S02]  /*c7b90*/  LOP3.LUT P1, RZ, R17, 0x4000000, RZ, 0xc0, !PT ;  /* 0x0400000011ff7812 */ /* 0x000fc4000782c0ff */
[----:B------:R-:W-:Y:S01]  /*c7ba0*/  LOP3.LUT P0, RZ, R17, 0x8000000, RZ, 0xc0, !PT ;  /* 0x0800000011ff7812 */ /* 0x000fe2000780c0ff */
[----:B------:R-:W4:Y:S02]  /*c7bb0*/  LDL.LU.64 R6, [R1+0x2638] ;  /* 0x0026380001067983 */ /* 0x000f240000300a00 */
[----:B------:R-:W-:Y:S02]  /*c7bc0*/  @P6 LOP3.LUT R8, R8, 0x400, RZ, 0xfc, !PT ;  /* 0x0000040008086812 */ /* 0x000fe400078efcff */
[----:B------:R-:W-:Y:S01]  /*c7bd0*/  LOP3.LUT P6, RZ, R16, 0x8, RZ, 0xc0, !PT ;  /* 0x0000000810ff7812 */ /* 0x000fe200078cc0ff */
[----:B------:R-:W4:Y:S01]  /*c7be0*/  LDL.LU R15, [R1+0x89c] ;  /* 0x00089c00010f7983 */ /* 0x000f220000300800 */
[----:B------:R-:W-:-:S03]  /*c7bf0*/  LOP3.LUT R8, R8, 0xfffff7ff, RZ, 0xc0, !PT ;  /* 0xfffff7ff08087812 */ /* 0x000fc600078ec0ff */
[----:B------:R-:W4:Y:S04]  /*c7c00*/  LDL.LU.64 R10, [R1+0x2630] ;  /* 0x00263000010a7983 */ /* 0x000f280000300a00 */
[----:B------:R-:W4:Y:S04]  /*c7c10*/  LDL.LU R0, [R1+0x7a0] ;  /* 0x0007a00001007983 */ /* 0x000f280000300800 */
[----:B------:R-:W-:Y:S02]  /*c7c20*/  @P6 LOP3.LUT R8, R8, 0x800, RZ, 0xfc, !PT ;  /* 0x0000080008086812 */ /* 0x000fe400078efcff */
        /* <DEDUP_REMOVED lines=19> */
[----:B------:R-:W-:-:S05]  /*c7d60*/  PRMT R17, R14, 0x7772, RZ ;  /* 0x000077720e117816 */ /* 0x000fca00000000ff */
[----:B--2---:R0:W-:Y:S02]  /*c7d70*/  @P3 STG.E.U8 desc[UR42][R22.64], R17 ;  /* 0x0000001116003986 */ /* 0x0041e4000c10112a */
[----:B0-----:R-:W-:-:S05]  /*c7d80*/  PRMT R17, R14, 0x7773, RZ ;  /* 0x000077730e117816 */ /* 0x001fca00000000ff */
[----:B---3--:R0:W-:Y:S04]  /*c7d90*/  @P2 STG.E.U8 desc[UR42][R12.64], R17 ;  /* 0x000000110c002986 */ /* 0x0081e8000c10112a */
[----:B0-----:R-:W2:Y:S04]  /*c7da0*/  LDL.LU.64 R12, [R1+0x2628] ;  /* 0x00262800010c7983 */ /* 0x001ea80000300a00 */
[----:B------:R-:W3:Y:S01]  /*c7db0*/  LDL.LU.64 R18, [R1+0x25e0] ;  /* 0x0025e00001127983 */ /* 0x000ee20000300a00 */
[----:B----4-:R-:W-:-:S05]  /*c7dc0*/  PRMT R17, R15, 0x7770, RZ ;  /* 0x000077700f117816 */ /* 0x010fca00000000ff */
[----:B------:R0:W-:Y:S02]  /*c7dd0*/  @P1 STG.E.U8 desc[UR42][R2.64], R17 ;  /* 0x0000001102001986 */ /* 0x0001e4000c10112a */
[----:B0-----:R-:W-:-:S05]  /*c7de0*/  PRMT R17, R15, 0x7771, RZ ;  /* 0x000077710f117816 */ /* 0x001fca00000000ff */
[----:B------:R0:W-:Y:S02]  /*c7df0*/  @P0 STG.E.U8 desc[UR42][R4.64], R17 ;  /* 0x0000001104000986 */ /* 0x0001e4000c10112a */
[----:B0-----:R-:W-:-:S05]  /*c7e00*/  PRMT R17, R15, 0x7772, RZ ;  /* 0x000077720f117816 */ /* 0x001fca00000000ff */
[----:B------:R-:W-:Y:S04]  /*c7e10*/  @P6 STG.E.U8 desc[UR42][R6.64], R17 ;  /* 0x0000001106006986 */ /* 0x000fe8000c10112a */
[----:B---3--:R0:W-:Y:S04]  /*c7e20*/  STL.64 [R1+0x3930], R18 ;  /* 0x0039301201007387 */ /* 0x0081e80000100a00 */
[----:B0-----:R-:W3:Y:S01]  /*c7e30*/  LDL.LU.64 R18, [R1+0x2620] ;  /* 0x0026200001127983 */ /* 0x001ee20000300a00 */
[C---:B------:R-:W-:Y:S02]  /*c7e40*/  LOP3.LUT P6, RZ, R8.reuse, 0x20000, RZ, 0xc0, !PT ;  /* 0x0002000008ff7812 */ /* 0x040fe400078cc0ff */
[----:B------:R-:W-:Y:S01]  /*c7e50*/  PRMT R17, R15, 0x7773, RZ ;  /* 0x000077730f117816 */ /* 0x000fe200000000ff */
[----:B------:R-:W4:Y:S04]  /*c7e60*/  LDL.LU.64 R20, [R1+0x25b8] ;  /* 0x0025b80001147983 */ /* 0x000f280000300a00 */
[----:B------:R-:W4:Y:S04]  /*c7e70*/  LDL.LU R9, [R1+0x6b0] ;  /* 0x0006b00001097983 */ /* 0x000f280000300800 */
[----:B------:R-:W4:Y:S04]  /*c7e80*/  LDL.LU.64 R28, [R1+0x25b0] ;  /* 0x0025b000011c7983 */ /* 0x000f280000300a00 */
[----:B------:R0:W-:Y:S01]  /*c7e90*/  @P6 STG.E.U8 desc[UR42][R10.64], R17 ;  /* 0x000000110a006986 */ /* 0x0001e2000c10112a */
[----:B------:R-:W-:-:S03]  /*c7ea0*/  LOP3.LUT P6, RZ, R8, 0x10000, RZ, 0xc0, !PT ;  /* 0x0001000008ff7812 */ /* 0x000fc600078cc0ff */
[----:B------:R-:W4:Y:S04]  /*c7eb0*/  LDL.LU.64 R26, [R1+0x25a8] ;  /* 0x0025a800011a7983 */ /* 0x000f280000300a00 */
[----:B------:R-:W4:Y:S01]  /*c7ec0*/  LDL.LU R14, [R1+0x7a4] ;  /* 0x0007a400010e7983 */ /* 0x000f220000300800 */
[----:B0-----:R-:W-:-:S03]  /*c7ed0*/  PRMT R17, R0, 0x7770, RZ ;  /* 0x0000777000117816 */ /* 0x001fc600000000ff */
[----:B------:R-:W4:Y:S04]  /*c7ee0*/  LDL.LU.64 R24, [R1+0x2580] ;  /* 0x0025800001187983 */ /* 0x000f280000300a00 */
[----:B--2---:R0:W-:Y:S01]  /*c7ef0*/  @P6 STG.E.U8 desc[UR42][R12.64], R17 ;  /* 0x000000110c006986 */ /* 0x0041e2000c10112a */
[----:B------:R-:W-:-:S03]  /*c7f00*/  LOP3.LUT P6, RZ, R8, 0x8000, RZ, 0xc0, !PT ;  /* 0x0000800008ff7812 */ /* 0x000fc600078cc0ff */
[----:B------:R-:W2:Y:S04]  /*c7f10*/  LDL.LU.64 R22, [R1+0x2560] ;  /* 0x0025600001167983 */ /* 0x000ea80000300a00 */
[----:B------:R-:W2:Y:S01]  /*c7f20*/  LDL.LU.64 R2, [R1+0x2558] ;  /* 0x0025580001027983 */ /* 0x000ea20000300a00 */
[----:B0-----:R-:W-:-:S03]  /*c7f30*/  PRMT R17, R0, 0x7771, RZ ;  /* 0x0000777100117816 */ /* 0x001fc600000000ff */
[----:B------:R-:W2:Y:S04]  /*c7f40*/  LDL.LU.64 R4, [R1+0x2550] ;  /* 0x0025500001047983 */ /* 0x000ea80000300a00 */
[----:B------:R-:W2:Y:S04]  /*c7f50*/  LDL.LU.64 R6, [R1+0x2538] ;  /* 0x0025380001067983 */ /* 0x000ea80000300a00 */
[----:B------:R-:W2:Y:S04]  /*c7f60*/  LDL.LU.64 R10, [R1+0x2530] ;  /* 0x00253000010a7983 */ /* 0x000ea80000300a00 */
[----:B------:R-:W2:Y:S04]  /*c7f70*/  LDL.LU R15, [R1+0x6b4] ;  /* 0x0006b400010f7983 */ /* 0x000ea80000300800 */
[----:B------:R-:W2:Y:S04]  /*c7f80*/  LDL.LU.64 R12, [R1+0x2528] ;  /* 0x00252800010c7983 */ /* 0x000ea80000300a00 */
[----:B---3--:R0:W-:Y:S04]  /*c7f90*/  @P6 STG.E.U8 desc[UR42][R18.64], R17 ;  /* 0x0000001112006986 */ /* 0x0081e8000c10112a */
[----:B0-----:R-:W3:Y:S01]  /*c7fa0*/  LDL.LU.64 R18, [R1+0x3930] ;  /* 0x0039300001127983 */ /* 0x001ee20000300a00 */
        /* <DEDUP_REMOVED lines=8> */
[----:B---3--:R0:W-:Y:S01]  /*c8030*/  @P6 STG.E.U8 desc[UR42][R18.64], R17 ;  /* 0x0000001112006986 */ /* 0x0081e2000c10112a */
[----:B------:R-:W-:Y:S02]  /*c8040*/  LOP3.LUT P6, RZ, R8, 0x2000, RZ, 0xc0, !PT ;  /* 0x0000200008ff7812 */ /* 0x000fe400078cc0ff */
[----:B0-----:R-:W-:-:S11]  /*c8050*/  PRMT R17, R0, 0x7773, RZ ;  /* 0x0000777300117816 */ /* 0x001fd600000000ff */
        /* <DEDUP_REMOVED lines=9> */
[----:B------:R0:W-:Y:S02]  /*c80f0*/  @P6 STG.E.U8 desc[UR42][R24.64], R17 ;  /* 0x0000001118006986 */ /* 0x0001e4000c10112a */
[----:B0-----:R-:W-:-:S05]  /*c8100*/  PRMT R17, R9, 0x7773, RZ ;  /* 0x0000777309117816 */ /* 0x001fca00000000ff */
[----:B--2---:R0:W-:Y:S02]  /*c8110*/  @P5 STG.E.U8 desc[UR42][R22.64], R17 ;  /* 0x0000001116005986 */ /* 0x0041e4000c10112a */
[----:B0-----:R-:W-:-:S05]  /*c8120*/  PRMT R17, R14, 0x7770, RZ ;  /* 0x000077700e117816 */ /* 0x001fca00000000ff */
        /* <DEDUP_REMOVED lines=9> */
[----:B0-----:R-:W2:Y:S04]  /*c81c0*/  LDL.LU.64 R12, [R1+0x2520] ;  /* 0x00252000010c7983 */ /* 0x001ea80000300a00 */
[----:B------:R-:W3:Y:S01]  /*c81d0*/  LDL.LU.64 R22, [R1+0x2518] ;  /* 0x0025180001167983 */ /* 0x000ee20000300a00 */
[C---:B------:R-:W-:Y:S02]  /*c81e0*/  LOP3.LUT P3, RZ, R16.reuse, 0x800, RZ, 0xc0, !PT ;  /* 0x0000080010ff7812 */ /* 0x040fe4000786c0ff */
[----:B------:R-:W-:Y:S01]  /*c81f0*/  LOP3.LUT P2, RZ, R16, 0x1000, RZ, 0xc0, !PT ;  /* 0x0000100010ff7812 */ /* 0x000fe2000784c0ff */
[----:B------:R-:W4:Y:S01]  /*c8200*/  LDL.LU.64 R10, [R1+0x2508] ;  /* 0x00250800010a7983 */ /* 0x000f220000300a00 */
[----:B------:R-:W-:-:S03]  /*c8210*/  PRMT R17, R15, 0x7771, RZ ;  /* 0x000077710f117816 */ /* 0x000fc600000000ff */
[----:B------:R-:W3:Y:S04]  /*c8220*/  LDL.LU.64 R2, [R1+0x2500] ;  /* 0x0025000001027983 */ /* 0x000ee80000300a00 */
[----:B------:R-:W3:Y:S04]  /*c8230*/  LDL.LU.64 R4, [R1+0x24f8] ;  /* 0x0024f80001047983 */ /* 0x000ee80000300a00 */
[----:B------:R-:W4:Y:S04]  /*c8240*/  LDL.LU R0, [R1+0x7a8] ;  /* 0x0007a80001007983 */ /* 0x000f280000300800 */
[----:B------:R-:W4:Y:S04]  /*c8250*/  LDL.LU.64 R6, [R1+0x24e8] ;  /* 0x0024e80001067983 */ /* 0x000f280000300a00 */
[----:B--2---:R0:W-:Y:S02]  /*c8260*/  @P3 STG.E.U8 desc[UR42][R12.64], R17 ;  /* 0x000000110c003986 */ /* 0x0041e4000c10112a */
[----:B0-----:R-:W-:-:S02]  /*c8270*/  PRMT R17, R15, 0x7772, RZ ;  /* 0x000077720f117816 */ /* 0x001fc400000000ff */
[----:B------:R-:W2:Y:S04]  /*c8280*/  LDL.LU.64 R12, [R1+0x24d0] ;  /* 0x0024d000010c7983 */ /* 0x000ea80000300a00 */
[----:B---3--:R0:W-:Y:S04]  /*c8290*/  @P2 STG.E.U8 desc[UR42][R22.64], R17 ;  /* 0x0000001116002986 */ /* 0x0081e8000c10112a */
[----:B------:R-:W3:Y:S01]  /*c82a0*/  LDL.LU R9, [R1+0x6b8] ;  /* 0x0006b80001097983 */ /* 0x000ee20000300800 */
[----:B0-----:R-:W-:-:S03]  /*c82b0*/  PRMT R17, R15, 0x7773, RZ ;  /* 0x000077730f117816 */ /* 0x001fc600000000ff */
[----:B------:R-:W2:Y:S01]  /*c82c0*/  LDL.LU.64 R14, [R1+0x24c0] ;  /* 0x0024c000010e7983 */ /* 0x000ea20000300a00 */
        /* <DEDUP_REMOVED lines=16> */
[----:B------:R-:W-:Y:S01]  /*c83d0*/  LOP3.LUT R8, R8, 0xffffff7f, RZ, 0xc0, !PT ;  /* 0xffffff7f08087812 */ /* 0x000fe200078ec0ff */
[----:B--2---:R0:W-:Y:S04]  /*c83e0*/  STL.64 [R1+0x3920], R14 ;  /* 0x0039200e01007387 */ /* 0x0041e80000100a00 */
[----:B0-----:R-:W2:Y:S06]  /*c83f0*/  LDL.LU.64 R14, [R1+0x24c8] ;  /* 0x0024c800010e7983 */ /* 0x001eac0000300a00 */
[----:B------:R-:W-:-:S02]  /*c8400*/  @P6 LOP3.LUT R8, R8, 0x80, RZ, 0xfc, !PT ;  /* 0x0000008008086812 */ /* 0x000fc400078efcff */
[----:B------:R-:W-:Y:S01]  /*c8410*/  LOP3.LUT P6, RZ, R16, 0x20000, RZ, 0xc0, !PT ;  /* 0x0002000010ff7812 */ /* 0x000fe200078cc0ff */
[----:B------:R-:W2:Y:S01]  /*c8420*/  LDL.LU.64 R18, [R1+0x24b8] ;  /* 0x0024b80001127983 */ /* 0x000ea20000300a00 */
[----:B------:R-:W-:Y:S02]  /*c8430*/  LOP3.LUT R8, R8, 0xfffffeff, RZ, 0xc0, !PT ;  /* 0xfffffeff08087812 */ /* 0x000fe400078ec0ff */
[----:B------:R-:W-:Y:S01]  /*c8440*/  LOP3.LUT P1, RZ, R16, 0x2000, RZ, 0xc0, !PT ;  /* 0x0000200010ff7812 */ /* 0x000fe2000782c0ff */
[----:B------:R-:W2:Y:S08]  /*c8450*/  LDL.LU.64 R20, [R1+0x24b0] ;  /* 0x0024b00001147983 */ /* 0x000eb00000300a00 */
[----:B------:R-:W-:-:S02]  /*c8460*/  @P6 LOP3.LUT R8, R8, 0x100, RZ, 0xfc, !PT ;  /* 0x0000010008086812 */ /* 0x000fc400078efcff */
[C---:B------:R-:W-:Y:S02]  /*c8470*/  LOP3.LUT P6, RZ, R16.reuse, 0x10000, RZ, 0xc0, !PT ;  /* 0x0001000010ff7812 */ /* 0x040fe400078cc0ff */
[----:B------:R-:W-:Y:S02]  /*c8480*/  LOP3.LUT P0, RZ, R16, 0x4000, RZ, 0xc0, !PT ;  /* 0x0000400010ff7812 */ /* 0x000fe4000780c0ff */
[----:B------:R-:W-:Y:S01]  /*c8490*/  LOP3.LUT R8, R8, 0xfffffdff, RZ, 0xc0, !PT ;  /* 0xfffffdff08087812 */ /* 0x000fe200078ec0ff */
[----:B----4-:R0:W-:Y:S08]  /*c84a0*/  @P1 STG.E.U8 desc[UR42][R10.64], R17 ;  /* 0x000000110a001986 */ /* 0x0101f0000c10112a */
[----:B------:R-:W-:-:S02]  /*c84b0*/  @P6 LOP3.LUT R8, R8, 0x200, RZ, 0xfc, !PT ;  /* 0x0000020008086812 */ /* 0x000fc400078efcff */
[----:B------:R-:W-:Y:S02]  /*c84c0*/  LOP3.LUT P6, RZ, R16, 0x8000, RZ, 0xc0, !PT ;  /* 0x0000800010ff7812 */ /* 0x000fe400078cc0ff */
[C---:B0-----:R-:W-:Y:S01]  /*c84d0*/  PRMT R17, R0.reuse, 0x7770, RZ ;  /* 0x0000777000117816 */ /* 0x041fe200000000ff */
[----:B------:R-:W4:Y:S04]  /*c84e0*/  LDL.LU R10, [R1+0x7ac] ;  /* 0x0007ac00010a7983 */ /* 0x000f280000300800 */
[----:B------:R0:W-:Y:S04]  /*c84f0*/  @P0 STG.E.U8 desc[UR42][R2.64], R17 ;  /* 0x0000001102000986 */ /* 0x0001e8000c10112a */
[----:B------:R-:W4:Y:S04]  /*c8500*/  LDL.LU.64 R28, [R1+0x24a8] ;  /* 0x0024a800011c7983 */ /* 0x000f280000300a00 */
[----:B------:R-:W4:Y:S01]  /*c8510*/  LDL.LU.64 R26, [R1+0x24a0] ;  /* 0x0024a000011a7983 */ /* 0x000f220000300a00 */
[----:B0-----:R-:W-:-:S03]  /*c8520*/  PRMT R17, R0, 0x7771, RZ ;  /* 0x0000777100117816 */ /* 0x001fc600000000ff */
[----:B------:R-:W4:Y:S04]  /*c8530*/  LDL.LU R11, [R1+0x6bc] ;  /* 0x0006bc00010b7983 */ /* 0x000f280000300800 */
[----:B------:R0:W-:Y:S01]  /*c8540*/  @P6 STG.E.U8 desc[UR42][R4.64], R17 ;  /* 0x0000001104006986 */ /* 0x0001e2000c10112a */
[----:B------:R-:W-:-:S03]  /*c8550*/  LOP3.LUT P6, RZ, R8, 0x200, RZ, 0xc0, !PT ;  /* 0x0000020008ff7812 */ /* 0x000fc600078cc0ff */
[----:B------:R-:W4:Y:S04]  /*c8560*/  LDL.LU.64 R24, [R1+0x2498] ;  /* 0x0024980001187983 */ /* 0x000f280000300a00 */
[----:B------:R-:W4:Y:S01]  /*c8570*/  LDL.LU.64 R22, [R1+0x2490] ;  /* 0x0024900001167983 */ /* 0x000f220000300a00 */
[----:B0-----:R-:W-:-:S03]  /*c8580*/  PRMT R17, R0, 0x7772, RZ ;  /* 0x0000777200117816 */ /* 0x001fc600000000ff */
[----:B------:R-:W4:Y:S04]  /*c8590*/  LDL.LU.64 R2, [R1+0x2488] ;  /* 0x0024880001027983 */ /* 0x000f280000300a00 */
[----:B------:R0:W-:Y:S01]  /*c85a0*/  @P6 STG.E.U8 desc[UR42][R6.64], R17 ;  /* 0x0000001106006986 */ /* 0x0001e2000c10112a */
[----:B------:R-:W-:-:S03]  /*c85b0*/  LOP3.LUT P6, RZ, R8, 0x100, RZ, 0xc0, !PT ;  /* 0x0000010008ff7812 */ /* 0x000fc600078cc0ff */
[----:B------:R-:W4:Y:S01]  /*c85c0*/  LDL.LU.64 R4, [R1+0x2480] ;  /* 0x0024800001047983 */ /* 0x000f220000300a00 */
[----:B0-----:R-:W-:-:S03]  /*c85d0*/  PRMT R17, R0, 0x7773, RZ ;  /* 0x0000777300117816 */ /* 0x001fc600000000ff */
[----:B------:R-:W4:Y:S06]  /*c85e0*/  LDL.LU.64 R6, [R1+0x2478] ;  /* 0x0024780001067983 */ /* 0x000f2c0000300a00 */
[----:B------:R3:W-:Y:S01]  /*c85f0*/  @P6 STG.E.U8 desc[UR42][R12.64], R17 ;  /* 0x000000110c006986 */ /* 0x0007e2000c10112a */
[----:B------:R-:W-:-:S03]  /*c8600*/  LOP3.LUT P6, RZ, R8, 0x80, RZ, 0xc0, !PT ;  /* 0x0000008008ff7812 */ /* 0x000fc600078cc0ff */
[----:B------:R-:W4:Y:S01]  /*c8610*/  LDL.LU R0, [R1+0x3928] ;  /* 0x0039280001007983 */ /* 0x000f220000300800 */
[----:B---3--:R-:W-:-:S03]  /*c8620*/  PRMT R17, R9, 0x7770, RZ ;  /* 0x0000777009117816 */ /* 0x008fc600000000ff */
[----:B------:R-:W3:Y:S06]  /*c8630*/  LDL.LU.64 R12, [R1+0x2460] ;  /* 0x00246000010c7983 */ /* 0x000eec0000300a00 */
[----:B--2---:R0:W-:Y:S04]  /*c8640*/  @P6 STG.E.U8 desc[UR42][R14.64], R17 ;  /* 0x000000110e006986 */ /* 0x0041e8000c10112a */
[----:B0-----:R-:W2:Y:S01]  /*c8650*/  LDL.LU.64 R14, [R1+0x3920] ;  /* 0x00392000010e7983 */ /* 0x001ea20000300a00 */
        /* <DEDUP_REMOVED lines=9> */
[C---:B------:R-:W-:Y:S02]  /*c86f0*/  LOP3.LUT P6, RZ, R8.reuse, 0x20, RZ, 0xc0, !PT ;  /* 0x0000002008ff7812 */ /* 0x040fe400078cc0ff */
[----:B0-----:R-:W-:Y:S01]  /*c8700*/  PRMT R17, R9, 0x7772, RZ ;  /* 0x0000777209117816 */ /* 0x001fe200000000ff */
[----:B------:R-:W2:Y:S10]  /*c8710*/  LDL.LU.64 R14, [R1+0x3918] ;  /* 0x00391800010e7983 */ /* 0x000eb40000300a00 */
[----:B------:R0:W-:Y:S01]  /*c8720*/  @P6 STG.E.U8 desc[UR42][R18.64], R17 ;  /* 0x0000001112006986 */ /* 0x0001e2000c10112a */
[----:B------:R-:W-:-:S02]  /*c8730*/  LOP3.LUT P6, RZ, R8, 0x10, RZ, 0xc0, !PT ;  /* 0x0000001008ff7812 */ /* 0x000fc400078cc0ff */
[----:B0-----:R-:W-:-:S11]  /*c8740*/  PRMT R17, R9, 0x7773, RZ ;  /* 0x0000777309117816 */ /* 0x001fd600000000ff */
[----:B------:R4:W-:Y:S01]  /*c8750*/  @P6 STG.E.U8 desc[UR42][R20.64], R17 ;  /* 0x0000001114006986 */ /* 0x0009e2000c10112a */
[----:B------:R-:W-:Y:S02]  /*c8760*/  LOP3.LUT P6, RZ, R8, 0x8, RZ, 0xc0, !PT ;  /* 0x0000000808ff7812 */ /* 0x000fe400078cc0ff */
[----:B----4-:R-:W-:-:S11]  /*c8770*/  PRMT R17, R10, 0x7770, RZ ;  /* 0x000077700a117816 */ /* 0x010fd600000000ff */
[----:B------:R0:W-:Y:S01]  /*c8780*/  @P6 STG.E.U8 desc[UR42][R28.64], R17 ;  /* 0x000000111c006986 */ /* 0x0001e2000c10112a */
[----:B------:R-:W-:Y:S02]  /*c8790*/  LOP3.LUT P6, RZ, R8, 0x4, RZ, 0xc0, !PT ;  /* 0x0000000408ff7812 */ /* 0x000fe400078cc0ff */
[----:B0-----:R-:W-:-:S11]  /*c87a0*/  PRMT R17, R10, 0x7771, RZ ;  /* 0x000077710a117816 */ /* 0x001fd600000000ff */
        /* <DEDUP_REMOVED lines=12> */
[----:B------:R-:W4:Y:S04]  /*c8870*/  LDL.LU.64 R6, [R1+0x2470] ;  /* 0x0024700001067983 */ /* 0x000f280000300a00 */
[----:B------:R-:W2:Y:S04]  /*c8880*/  LDL.LU.64 R10, [R1+0x2468] ;  /* 0x00246800010a7983 */ /* 0x000ea80000300a00 */
[----:B---3--:R0:W-:Y:S04]  /*c8890*/  @P0 STG.E.U8 desc[UR42][R12.64], R17 ;  /* 0x000000110c000986 */ /* 0x0081e8000c10112a */
[----:B------:R-:W3:Y:S04]  /*c88a0*/  LDL.LU.64 R24, [R1+0x2458] ;  /* 0x0024580001187983 */ /* 0x000ee80000300a00 */
[----:B0-----:R-:W2:Y:S01]  /*c88b0*/  LDL.LU R12, [R1+0x7b0] ;  /* 0x0007b000010c7983 */ /* 0x001ea20000300800 */
[----:B------:R-:W-:-:S02]  /*c88c0*/  LOP3.LUT P3, RZ, R16, 0x40000000, RZ, 0xc0, !PT ;  /* 0x4000000010ff7812 */ /* 0x000fc4000786c0ff */
[----:B------:R-:W-:Y:S01]  /*c88d0*/  LOP3.LUT P2, RZ, R16, 0x80000000, RZ, 0xc0, !PT ;  /* 0x8000000010ff7812 */ /* 0x000fe2000784c0ff */
[----:B------:R-:W3:Y:S04]  /*c88e0*/  LDL.LU.64 R22, [R1+0x2450] ;  /* 0x0024500001167983 */ /* 0x000ee80000300a00 */
[----:B------:R-:W3:Y:S04]  /*c88f0*/  LDL.LU.64 R4, [R1+0x2448] ;  /* 0x0024480001047983 */ /* 0x000ee80000300a00 */
[----:B------:R-:W3:Y:S01]  /*c8900*/  LDL.LU R13, [R1+0x6c0] ;  /* 0x0006c000010d7983 */ /* 0x000ee20000300800 */
[----:B--2---:R-:W-:-:S05]  /*c8910*/  PRMT R17, R12, 0x7770, RZ ;  /* 0x000077700c117816 */ /* 0x004fca00000000ff */
[----:B----4-:R0:W-:Y:S02]  /*c8920*/  @P3 STG.E.U8 desc[UR42][R6.64], R17 ;  /* 0x0000001106003986 */ /* 0x0101e4000c10112a */
[----:B0-----:R-:W-:Y:S02]  /*c8930*/  PRMT R17, R12, 0x7771, RZ ;  /* 0x000077710c117816 */ /* 0x001fe400000000ff */
[----:B------:R-:W2:Y:S04]  /*c8940*/  LDL.LU.64 R6, [R1+0x2440] ;  /* 0x0024400001067983 */ /* 0x000ea80000300a00 */
[----:B------:R0:W-:Y:S04]  /*c8950*/  @P2 STG.E.U8 desc[UR42][R10.64], R17 ;  /* 0x000000110a002986 */ /* 0x0001e8000c10112a */
[----:B0-----:R-:W4:Y:S04]  /*c8960*/  LDL.LU.64 R10, [R1+0x2438] ;  /* 0x00243800010a7983 */ /* 0x001f280000300a00 */
[----:B------:R-:W2:Y:S04]  /*c8970*/  LDL.LU R2, [R1+0x7b4] ;  /* 0x0007b40001027983 */ /* 0x000ea80000300800 */
        /* <DEDUP_REMOVED lines=23> */
[C---:B------:R-:W-:Y:S01]  /*c8af0*/  LOP3.LUT P6, RZ, R15.reuse, 0x10, RZ, 0xc0, !PT ;  /* 0x000000100fff7812 */ /* 0x040fe200078cc0ff */
[----:B------:R-:W2:Y:S01]  /*c8b00*/  LDL.LU.64 R20, [R1+0x2418] ;  /* 0x0024180001147983 */ /* 0x000ea20000300a00 */
[----:B------:R-:W-:Y:S02]  /*c8b10*/  LOP3.LUT R8, R8, 0xfffffffe, RZ, 0xc0, !PT ;  /* 0xfffffffe08087812 */ /* 0x000fe400078ec0ff */
[C---:B------:R-:W-:Y:S01]  /*c8b20*/  LOP3.LUT P1, RZ, R15.reuse, 0x1, RZ, 0xc0, !PT ;  /* 0x000000010fff7812 */ /* 0x040fe2000782c0ff */
[----:B------:R-:W2:Y:S01]  /*c8b30*/  LDL.LU.64 R28, [R1+0x2410] ;  /* 0x00241000011c7983 */ /* 0x000ea20000300a00 */
[C---:B------:R-:W-:Y:S02]  /*c8b40*/  LOP3.LUT P0, RZ, R15.reuse, 0x2, RZ, 0xc0, !PT ;  /* 0x000000020fff7812 */ /* 0x040fe4000780c0ff */
[----:B------:R-:W-:Y:S01]  /*c8b50*/  PRMT R17, R12, 0x7772, RZ ;  /* 0x000077720c117816 */ /* 0x000fe200000000ff */
[----:B------:R-:W2:Y:S04]  /*c8b60*/  LDL.LU R3, [R1+0x6c4] ;  /* 0x0006c40001037983 */ /* 0x000ea80000300800 */
[----:B------:R-:W-:Y:S01]  /*c8b70*/  @P6 LOP3.LUT R8, R8, 0x1, RZ, 0xfc, !PT ;  /* 0x0000000108086812 */ /* 0x000fe200078efcff */
[----:B------:R-:W2:Y:S01]  /*c8b80*/  LDL.LU.64 R26, [R1+0x2408] ;  /* 0x00240800011a7983 */ /* 0x000ea20000300a00 */
[----:B------:R-:W-:-:S02]  /*c8b90*/  LOP3.LUT P6, RZ, R15, 0x8, RZ, 0xc0, !PT ;  /* 0x000000080fff7812 */ /* 0x000fc400078cc0ff */
[----:B------:R-:W-:Y:S01]  /*c8ba0*/  LOP3.LUT R8, R8, 0xfffffffd, RZ, 0xc0, !PT ;  /* 0xfffffffd08087812 */ /* 0x000fe200078ec0ff */
[----:B---3--:R0:W-:Y:S10]  /*c8bb0*/  @P1 STG.E.U8 desc[UR42][R24.64], R17 ;  /* 0x0000001118001986 */ /* 0x0081f4000c10112a */
[----:B------:R-:W-:-:S02]  /*c8bc0*/  @P6 LOP3.LUT R8, R8, 0x2, RZ, 0xfc, !PT ;  /* 0x0000000208086812 */ /* 0x000fc400078efcff */
[----:B------:R-:W-:Y:S01]  /*c8bd0*/  LOP3.LUT P6, RZ, R15, 0x4, RZ, 0xc0, !PT ;  /* 0x000000040fff7812 */ /* 0x000fe200078cc0ff */
[----:B0-----:R-:W3:Y:S01]  /*c8be0*/  LDL.LU.64 R24, [R1+0x2400] ;  /* 0x0024000001187983 */ /* 0x001ee20000300a00 */
[----:B------:R-:W-:-:S05]  /*c8bf0*/  PRMT R17, R12, 0x7773, RZ ;  /* 0x000077730c117816 */ /* 0x000fca00000000ff */
[----:B------:R0:W-:Y:S02]  /*c8c00*/  @P0 STG.E.U8 desc[UR42][R22.64], R17 ;  /* 0x0000001116000986 */ /* 0x0001e4000c10112a */
[C---:B0-----:R-:W-:Y:S02]  /*c8c10*/  PRMT R17, R13.reuse, 0x7770, RZ ;  /* 0x000077700d117816 */ /* 0x041fe400000000ff */
[----:B------:R-:W3:Y:S04]  /*c8c20*/  LDL.LU.64 R22, [R1+0x23f8] ;  /* 0x0023f80001167983 */ /* 0x000ee80000300a00 */
[----:B------:R0:W-:Y:S01]  /*c8c30*/  @P6 STG.E.U8 desc[UR42][R4.64], R17 ;  /* 0x0000001104006986 */ /* 0x0001e2000c10112a */
[C---:B------:R-:W-:Y:S02]  /*c8c40*/  LOP3.LUT P6, RZ, R8.reuse, 0x2, RZ, 0xc0, !PT ;  /* 0x0000000208ff7812 */ /* 0x040fe400078cc0ff */
[----:B0-----:R-:W-:Y:S01]  /*c8c50*/  PRMT R17, R13, 0x7771, RZ ;  /* 0x000077710d117816 */ /* 0x001fe200000000ff */
[----:B------:R-:W3:Y:S10]  /*c8c60*/  LDL.LU.64 R4, [R1+0x23f0] ;  /* 0x0023f00001047983 */ /* 0x000ef40000300a00 */
[----:B------:R0:W-:Y:S01]  /*c8c70*/  @P6 STG.E.U8 desc[UR42][R6.64], R17 ;  /* 0x0000001106006986 */ /* 0x0001e2000c10112a */
[----:B------:R-:W-:-:S03]  /*c8c80*/  LOP3.LUT P6, RZ, R8, 0x1, RZ, 0xc0, !PT ;  /* 0x0000000108ff7812 */ /* 0x000fc600078cc0ff */
[----:B------:R-:W3:Y:S01]  /*c8c90*/  LDL.LU R12, [R1+0x7b8] ;  /* 0x0007b800010c7983 */ /* 0x000ee20000300800 */
[----:B0-----:R-:W-:-:S03]  /*c8ca0*/  PRMT R17, R13, 0x7772, RZ ;  /* 0x000077720d117816 */ /* 0x001fc600000000ff */
[----:B------:R-:W3:Y:S06]  /*c8cb0*/  LDL.LU.64 R6, [R1+0x23e8] ;  /* 0x0023e80001067983 */ /* 0x000eec0000300a00 */
[----:B----4-:R0:W-:Y:S01]  /*c8cc0*/  @P6 STG.E.U8 desc[UR42][R10.64], R17 ;  /* 0x000000110a006986 */ /* 0x0101e2000c10112a */
[----:B------:R-:W-:-:S03]  /*c8cd0*/  LOP3.LUT P6, RZ, R16, 0x80000000, RZ, 0xc0, !PT ;  /* 0x8000000010ff7812 */ /* 0x000fc600078cc0ff */
[----:B------:R-:W4:Y:S01]  /*c8ce0*/  LDL.LU.64 R8, [R1+0x23e0] ;  /* 0x0023e00001087983 */ /* 0x000f220000300a00 */
[----:B0-----:R-:W-:-:S03]  /*c8cf0*/  PRMT R17, R13, 0x7773, RZ ;  /* 0x000077730d117816 */ /* 0x001fc600000000ff */
[----:B------:R-:W3:Y:S04]  /*c8d00*/  LDL.LU.64 R10, [R1+0x23d8] ;  /* 0x0023d800010a7983 */ /* 0x000ee80000300a00 */
[----:B------:R-:W3:Y:S04]  /*c8d10*/  LDL.LU R13, [R1+0x3910] ;  /* 0x00391000010d7983 */ /* 0x000ee80000300800 */
[----:B--2---:R0:W-:Y:S04]  /*c8d20*/  @P6 STG.E.U8 desc[UR42][R18.64], R17 ;  /* 0x0000001112006986 */ /* 0x0041e8000c10112a */
[----:B0-----:R-:W2:Y:S01]  /*c8d30*/  LDL.LU.64 R18, [R1+0x3908] ;  /* 0x0039080001127983 */ /* 0x001ea20000300a00 */
[----:B------:R-:W-:-:S02]  /*c8d40*/  LOP3.LUT P6, RZ, R16, 0x40000000, RZ, 0xc0, !PT ;  /* 0x4000000010ff7812 */ /* 0x000fc400078cc0ff */
        /* <DEDUP_REMOVED lines=30> */
[----:B----4-:R0:W-:Y:S02]  /*c8f30*/  @P1 STG.E.U8 desc[UR42][R8.64], R17 ;  /* 0x0000001108001986 */ /* 0x0101e4000c10112a */
[----:B0-----:R-:W-:Y:S02]  /*c8f40*/  PRMT R17, R12, 0x7772, RZ ;  /* 0x000077720c117816 */ /* 0x001fe400000000ff */
[----:B------:R-:W2:Y:S04]  /*c8f50*/  LDL.LU.64 R8, [R1+0x23d0] ;  /* 0x0023d00001087983 */ /* 0x000ea80000300a00 */
[----:B------:R0:W-:Y:S04]  /*c8f60*/  @P0 STG.E.U8 desc[UR42][R10.64], R17 ;  /* 0x000000110a000986 */ /* 0x0001e8000c10112a */
[----:B0-----:R-:W3:Y:S04]  /*c8f70*/  LDL.LU.64 R10, [R1+0x23c8] ;  /* 0x0023c800010a7983 */ /* 0x001ee80000300a00 */
[----:B------:R-:W4:Y:S04]  /*c8f80*/  LDL.LU.64 R24, [R1+0x23c0] ;  /* 0x0023c00001187983 */ /* 0x000f280000300a00 */
[----:B------:R-:W3:Y:S04]  /*c8f90*/  LDL.LU.64 R2, [R1+0x23b8] ;  /* 0x0023b80001027983 */ /* 0x000ee80000300a00 */
[----:B------:R-:W3:Y:S01]  /*c8fa0*/  LDL.LU R5, [R1+0x6c8] ;  /* 0x0006c80001057983 */ /* 0x000ee20000300800 */
[----:B------:R-:W-:-:S02]  /*c8fb0*/  LOP3.LUT P6, RZ, R15, 0x20000000, RZ, 0xc0, !PT ;  /* 0x200000000fff7812 */ /* 0x000fc400078cc0ff */
[----:B------:R-:W-:Y:S01]  /*c8fc0*/  LOP3.LUT R16, R16, 0xfffbffff, RZ, 0xc0, !PT ;  /* 0xfffbffff10107812 */ /* 0x000fe200078ec0ff */
[----:B------:R-:W4:Y:S10]  /*c8fd0*/  LDL.LU.64 R6, [R1+0x23b0] ;  /* 0x0023b00001067983 */ /* 0x000f340000300a00 */
[----:B------:R-:W-:-:S02]  /*c8fe0*/  @P6 LOP3.LUT R16, R16, 0x40000, RZ, 0xfc, !PT ;  /* 0x0004000010106812 */ /* 0x000fc400078efcff */
        /* <DEDUP_REMOVED lines=15> */
[C---:B------:R-:W-:Y:S02]  /*c90e0*/  LOP3.LUT P6, RZ, R15.reuse, 0x800000, RZ, 0xc0, !PT ;  /* 0x008000000fff7812 */ /* 0x040fe400078cc0ff */
[----:B------:R-:W-:Y:S02]  /*c90f0*/  LOP3.LUT R16, R16, 0xfeffffff, RZ, 0xc0, !PT ;  /* 0xfeffffff10107812 */ /* 0x000fe400078ec0ff */
[----:B------:R-:W-:-:S09]  /*c9100*/  LOP3.LUT P3, RZ, R15, 0x20000, RZ, 0xc0, !PT ;  /* 0x000200000fff7812 */ /* 0x000fd2000786c0ff */
[----:B------:R-:W-:Y:S02]  /*c9110*/  @P6 LOP3.LUT R16, R16, 0x1000000, RZ, 0xfc, !PT ;  /* 0x0100000010106812 */ /* 0x000fe400078efcff */
[C---:B------:R-:W-:Y:S02]  /*c9120*/  LOP3.LUT P6, RZ, R15.reuse, 0x400000, RZ, 0xc0, !PT ;  /* 0x004000000fff7812 */ /* 0x040fe400078cc0ff */
[C---:B------:R-:W-:Y:S02]  /*c9130*/  LOP3.LUT P2, RZ, R15.reuse, 0x40000, RZ, 0xc0, !PT ;  /* 0x000400000fff7812 */ /* 0x040fe4000784c0ff */
[----:B------:R-:W-:Y:S02]  /*c9140*/  LOP3.LUT R16, R16, 0xfdffffff, RZ, 0xc0, !PT ;  /* 0xfdffffff10107812 */ /* 0x000fe400078ec0ff */
[----:B------:R-:W-:Y:S02]  /*c9150*/  PRMT R17, R12, 0x7773, RZ ;  /* 0x000077730c117816 */ /* 0x000fe400000000ff */
[----:B------:R-:W-:-:S02]  /*c9160*/  LOP3.LUT P1, RZ, R15, 0x80000, RZ, 0xc0, !PT ;  /* 0x000800000fff7812 */ /* 0x000fc4000782c0ff */
[C---:B------:R-:W-:Y:S02]  /*c9170*/  LOP3.LUT P0, RZ, R15.reuse, 0x100000, RZ, 0xc0, !PT ;  /* 0x001000000fff7812 */ /* 0x040fe4000780c0ff */
[C---:B------:R-:W-:Y:S02]  /*c9180*/  LOP3.LUT P5, RZ, R15.reuse, 0x40000000, RZ, 0xc0, !PT ;  /* 0x400000000fff7812 */ /* 0x040fe400078ac0ff */
[----:B------:R-:W-:Y:S02]  /*c9190*/  @P6 LOP3.LUT R16, R16, 0x2000000, RZ, 0xfc, !PT ;  /* 0x0200000010106812 */ /* 0x000fe400078efcff */
[C---:B------:R-:W-:Y:S02]  /*c91a0*/  LOP3.LUT P6, RZ, R15.reuse, 0x200000, RZ, 0xc0, !PT ;  /* 0x002000000fff7812 */ /* 0x040fe400078cc0ff */
[----:B------:R-:W-:Y:S01]  /*c91b0*/  LOP3.LUT P4, RZ, R15, 0x80000000, RZ, 0xc0, !PT ;  /* 0x800000000fff7812 */ /* 0x000fe2000788c0ff */
[----:B--2---:R0:W-:Y:S04]  /*c91c0*/  @P3 STG.E.U8 desc[UR42][R8.64], R17 ;  /* 0x0000001108003986 */ /* 0x0041e8000c10112a */
[----:B0-----:R-:W2:Y:S04]  /*c91d0*/  LDL.LU.64 R8, [R1+0x23a8] ;  /* 0x0023a80001087983 */ /* 0x001ea80000300a00 */
[----:B------:R-:W2:Y:S01]  /*c91e0*/  LDL.LU R17, [R1+0x7bc] ;  /* 0x0007bc0001117983 */ /* 0x000ea20000300800 */
[----:B---3--:R-:W-:-:S05]  /*c91f0*/  PRMT R15, R5, 0x7770, RZ ;  /* 0x00007770050f7816 */ /* 0x008fca00000000ff */
[----:B------:R0:W-:Y:S04]  /*c9200*/  @P2 STG.E.U8 desc[UR42][R10.64], R15 ;  /* 0x0000000f0a002986 */ /* 0x0001e8000c10112a */
[----:B0-----:R-:W3:Y:S04]  /*c9210*/  LDL.LU.64 R10, [R1+0x23a0] ;  /* 0x0023a000010a7983 */ /* 0x001ee80000300a00 */
[----:B------:R-:W2:Y:S04]  /*c9220*/  LDL.LU R23, [R1+0x6cc] ;  /* 0x0006cc0001177983 */ /* 0x000ea80000300800 */
[----:B------:R-:W2:Y:S04]  /*c9230*/  LDL.LU.64 R18, [R1+0x2388] ;  /* 0x0023880001127983 */ /* 0x000ea80000300a00 */
[----:B--2---:R0:W-:Y:S04]  /*c9240*/  STL.64 [R1+0x38f0], R18 ;  /* 0x0038f01201007387 */ /* 0x0041e80000100a00 */
[----:B0-----:R-:W2:Y:S01]  /*c9250*/  LDL.LU.64 R18, [R1+0x2390] ;  /* 0x0023900001127983 */ /* 0x001ea20000300a00 */
[----:B------:R-:W-:-:S05]  /*c9260*/  PRMT R15, R5, 0x7771, RZ ;  /* 0x00007771050f7816 */ /* 0x000fca00000000ff */
[----:B----4-:R0:W-:Y:S02]  /*c9270*/  @P1 STG.E.U8 desc[UR42][R24.64], R15 ;  /* 0x0000000f18001986 */ /* 0x0101e4000c10112a */
[----:B0-----:R-:W-:-:S05]  /*c9280*/  PRMT R15, R5, 0x7772, RZ ;  /* 0x00007772050f7816 */ /* 0x001fca00000000ff */
[----:B------:R0:W-:Y:S02]  /*c9290*/  @P0 STG.E.U8 desc[UR42][R2.64], R15 ;  /* 0x0000000f02000986 */ /* 0x0001e4000c10112a */
[----:B0-----:R-:W-:-:S05]  /*c92a0*/  PRMT R15, R5, 0x7773, RZ ;  /* 0x00007773050f7816 */ /* 0x001fca00000000ff */
[----:B------:R-:W-:Y:S04]  /*c92b0*/  @P6 STG.E.U8 desc[UR42][R6.64], R15 ;  /* 0x0000000f06006986 */ /* 0x000fe8000c10112a */
[----:B--2---:R0:W-:Y:S04]  /*c92c0*/  STL.64 [R1+0x38f8], R18 ;  /* 0x0038f81201007387 */ /* 0x0041e80000100a00 */
[----:B0-----:R-:W2:Y:S01]  /*c92d0*/  LDL.LU.64 R18, [R1+0x2398] ;  /* 0x0023980001127983 */ /* 0x001ea20000300a00 */
[C---:B------:R-:W-:Y:S02]  /*c92e0*/  LOP3.LUT P6, RZ, R16.reuse, 0x2000000, RZ, 0xc0, !PT ;  /* 0x0200000010ff7812 */ /* 0x040fe400078cc0ff */
[----:B------:R-:W-:Y:S01]  /*c92f0*/  PRMT R15, R17, 0x7770, RZ ;  /* 0x00007770110f7816 */ /* 0x000fe200000000ff */
[----:B------:R-:W4:Y:S04]  /*c9300*/  LDL.LU.64 R20, [R1+0x2380] ;  /* 0x0023800001147983 */ /* 0x000f280000300a00 */
[----:B------:R-:W4:Y:S04]  /*c9310*/  LDL.LU.64 R28, [R1+0x2378] ;  /* 0x00237800011c7983 */ /* 0x000f280000300a00 */
[----:B------:R-:W4:Y:S04]  /*c9320*/  LDL.LU R12, [R1+0x5e0] ;  /* 0x0005e000010c7983 */ /* 0x000f280000300800 */
[----:B------:R0:W-:Y:S01]  /*c9330*/  @P6 STG.E.U8 desc[UR42][R8.64], R15 ;  /* 0x0000000f08006986 */ /* 0x0001e2000c10112a */
[----:B------:R-:W-:-:S03]  /*c9340*/  LOP3.LUT P6, RZ, R16, 0x1000000, RZ, 0xc0, !PT ;  /* 0x0100000010ff7812 */ /* 0x000fc600078cc0ff */
[----:B------:R-:W4:Y:S04]  /*c9350*/  LDL.LU.64 R26, [R1+0x2370] ;  /* 0x00237000011a7983 */ /* 0x000f280000300a00 */
[----:B------:R-:W4:Y:S01]  /*c9360*/  LDL.LU.64 R24, [R1+0x2368] ;  /* 0x0023680001187983 */ /* 0x000f220000300a00 */
[----:B0-----:R-:W-:-:S03]  /*c9370*/  PRMT R15, R17, 0x7771, RZ ;  /* 0x00007771110f7816 */ /* 0x001fc600000000ff */
[----:B------:R-:W4:Y:S04]  /*c9380*/  LDL.LU.64 R2, [R1+0x2360] ;  /* 0x0023600001027983 */ /* 0x000f280000300a00 */
[----:B---3--:R0:W-:Y:S01]  /*c9390*/  @P6 STG.E.U8 desc[UR42][R10.64], R15 ;  /* 0x0000000f0a006986 */ /* 0x0081e2000c10112a */
[----:B------:R-:W-:-:S03]  /*c93a0*/  LOP3.LUT P6, RZ, R16, 0x800000, RZ, 0xc0, !PT ;  /* 0x0080000010ff7812 */ /* 0x000fc600078cc0ff */
[----:B------:R-:W3:Y:S04]  /*c93b0*/  LDL.LU.64 R4, [R1+0x2358] ;  /* 0x0023580001047983 */ /* 0x000ee80000300a00 */
[----:B------:R-:W3:Y:S01]  /*c93c0*/  LDL.LU R22, [R1+0x5c0] ;  /* 0x0005c00001167983 */ /* 0x000ee20000300800 */
[----:B0-----:R-:W-:-:S03]  /*c93d0*/  PRMT R15, R17, 0x7772, RZ ;  /* 0x00007772110f7816 */ /* 0x001fc600000000ff */
[----:B------:R-:W3:Y:S04]  /*c93e0*/  LDL.LU.64 R6, [R1+0x2350] ;  /* 0x0023500001067983 */ /* 0x000ee80000300a00 */
[----:B------:R-:W3:Y:S04]  /*c93f0*/  LDL.LU.64 R8, [R1+0x2348] ;  /* 0x0023480001087983 */ /* 0x000ee80000300a00 */
[----:B------:R-:W3:Y:S04]  /*c9400*/  LDL.LU.64 R10, [R1+0x2340] ;  /* 0x00234000010a7983 */ /* 0x000ee80000300a00 */
        /* <DEDUP_REMOVED lines=11> */
[----:B------:R-:W-:-:S03]  /*c94c0*/  LOP3.LUT P0, RZ, R14, 0x8, RZ, 0xc0, !PT ;  /* 0x000000080eff7812 */ /* 0x000fc6000780c0ff */
[----:B--2---:R0:W-:Y:S01]  /*c94d0*/  @P6 STG.E.U8 desc[UR42][R18.64], R15 ;  /* 0x0000000f12006986 */ /* 0x0041e2000c10112a */
        /* <DEDUP_REMOVED lines=14> */
[----:B---3--:R0:W-:Y:S02]  /*c95c0*/  @P3 STG.E.U8 desc[UR42][R4.64], R15 ;  /* 0x0000000f04003986 */ /* 0x0081e4000c10112a */
[----:B0-----:R-:W-:-:S05]  /*c95d0*/  PRMT R15, R12, 0x7773, RZ ;  /* 0x000077730c0f7816 */ /* 0x001fca00000000ff */
[----:B------:R0:W-:Y:S02]  /*c95e0*/  @P2 STG.E.U8 desc[UR42][R6.64], R15 ;  /* 0x0000000f06002986 */ /* 0x0001e4000c10112a */
[----:B0-----:R-:W-:-:S05]  /*c95f0*/  PRMT R15, R22, 0x7770, RZ ;  /* 0x00007770160f7816 */ /* 0x001fca00000000ff */
[----:B------:R0:W-:Y:S02]  /*c9600*/  @P1 STG.E.U8 desc[UR42][R8.64], R15 ;  /* 0x0000000f08001986 */ /* 0x0001e4000c10112a */
[----:B0-----:R-:W-:Y:S02]  /*c9610*/  PRMT R15, R22, 0x7771, RZ ;  /* 0x00007771160f7816 */ /* 0x001fe400000000ff */
[----:B------:R-:W2:Y:S04]  /*c9620*/  LDL.LU.64 R8, [R1+0x2338] ;  /* 0x0023380001087983 */ /* 0x000ea80000300a00 */
[----:B------:R0:W-:Y:S04]  /*c9630*/  @P0 STG.E.U8 desc[UR42][R10.64], R15 ;  /* 0x0000000f0a000986 */ /* 0x0001e8000c10112a */
[----:B0-----:R-:W3:Y:S01]  /*c9640*/  LDL.LU.64 R10, [R1+0x2330] ;  /* 0x00233000010a7983 */ /* 0x001ee20000300a00 */
[----:B------:R-:W-:-:S02]  /*c9650*/  LOP3.LUT P3, RZ, R14, 0x10, RZ, 0xc0, !PT ;  /* 0x000000100eff7812 */ /* 0x000fc4000786c0ff */
[----:B------:R-:W-:Y:S01]  /*c9660*/  LOP3.LUT P2, RZ, R14, 0x20, RZ, 0xc0, !PT ;  /* 0x000000200eff7812 */ /* 0x000fe2000784c0ff */
[----:B------:R-:W4:Y:S01]  /*c9670*/  LDL.LU.64 R6, [R1+0x2328] ;  /* 0x0023280001067983 */ /* 0x000f220000300a00 */
[----:B------:R-:W-:-:S03]  /*c9680*/  PRMT R15, R22, 0x7772, RZ ;  /* 0x00007772160f7816 */ /* 0x000fc600000000ff */
[----:B------:R-:W4:Y:S04]  /*c9690*/  LDL.LU.64 R2, [R1+0x2320] ;  /* 0x0023200001027983 */ /* 0x000f280000300a00 */
[----:B------:R-:W4:Y:S04]  /*c96a0*/  LDL.LU.64 R4, [R1+0x2318] ;  /* 0x0023180001047983 */ /* 0x000f280000300a00 */
[----:B------:R-:W4:Y:S04]  /*c96b0*/  LDL.LU R12, [R1+0x5e4] ;  /* 0x0005e400010c7983 */ /* 0x000f280000300800 */
[----:B--2---:R0:W-:Y:S02]  /*c96c0*/  @P3 STG.E.U8 desc[UR42][R8.64], R15 ;  /* 0x0000000f08003986 */ /* 0x0041e4000c10112a */
[----:B0-----:R-:W-:-:S02]  /*c96d0*/  PRMT R15, R22, 0x7773, RZ ;  /* 0x00007773160f7816 */ /* 0x001fc400000000ff */
[----:B------:R-:W2:Y:S04]  /*c96e0*/  LDL.LU.64 R8, [R1+0x2310] ;  /* 0x0023100001087983 */ /* 0x000ea80000300a00 */
[----:B------:R-:W2:Y:S04]  /*c96f0*/  LDL.LU R17, [R1+0x5c4] ;  /* 0x0005c40001117983 */ /* 0x000ea80000300800 */
[----:B---3--:R0:W-:Y:S04]  /*c9700*/  @P2 STG.E.U8 desc[UR42][R10.64], R15 ;  /* 0x0000000f0a002986 */ /* 0x0081e8000c10112a */
[----:B0-----:R-:W3:Y:S04]  /*c9710*/  LDL.LU.64 R10, [R1+0x2308] ;  /* 0x00230800010a7983 */ /* 0x001ee80000300a00 */
        /* <DEDUP_REMOVED lines=23> */
[----:B------:R-:W-:Y:S02]  /*c9890*/  LOP3.LUT P6, RZ, R14, 0x400, RZ, 0xc0, !PT ;  /* 0x000004000eff7812 */ /* 0x000fe400078cc0ff */
[----:B------:R-:W-:Y:S02]  /*c98a0*/  LOP3.LUT R16, R16, 0xfffeffff, RZ, 0xc0, !PT ;  /* 0xfffeffff10107812 */ /* 0x000fe400078ec0ff */
[----:B------:R-:W-:-:S09]  /*c98b0*/  LOP3.LUT P1, RZ, R14, 0x40, RZ, 0xc0, !PT ;  /* 0x000000400eff7812 */ /* 0x000fd2000782c0ff */
[----:B------:R-:W-:Y:S02]  /*c98c0*/  @P6 LOP3.LUT R16, R16, 0x10000, RZ, 0xfc, !PT ;  /* 0x0001000010106812 */ /* 0x000fe400078efcff */
[C---:B------:R-:W-:Y:S02]  /*c98d0*/  LOP3.LUT P6, RZ, R14.reuse, 0x200, RZ, 0xc0, !PT ;  /* 0x000002000eff7812 */ /* 0x040fe400078cc0ff */
[----:B------:R-:W-:Y:S02]  /*c98e0*/  LOP3.LUT P0, RZ, R14, 0x80, RZ, 0xc0, !PT ;  /* 0x000000800eff7812 */ /* 0x000fe4000780c0ff */
[----:B------:R-:W-:Y:S02]  /*c98f0*/  LOP3.LUT R16, R16, 0xfffdffff, RZ, 0xc0, !PT ;  /* 0xfffdffff10107812 */ /* 0x000fe400078ec0ff */
[----:B----4-:R-:W-:-:S05]  /*c9900*/  PRMT R15, R12, 0x7770, RZ ;  /* 0x000077700c0f7816 */ /* 0x010fca00000000ff */
[----:B------:R0:W-:Y:S02]  /*c9910*/  @P1 STG.E.U8 desc[UR42][R6.64], R15 ;  /* 0x0000000f06001986 */ /* 0x0001e4000c10112a */
[----:B------:R-:W-:Y:S02]  /*c9920*/  @P6 LOP3.LUT R16, R16, 0x20000, RZ, 0xfc, !PT ;  /* 0x0002000010106812 */ /* 0x000fe400078efcff */
        /* <DEDUP_REMOVED lines=22> */
[----:B------:R-:W3:Y:S01]  /*c9a90*/  LDL.LU R12, [R1+0x5ec] ;  /* 0x0005ec00010c7983 */ /* 0x000ee20000300800 */
[----:B0-----:R-:W-:-:S03]  /*c9aa0*/  PRMT R15, R17, 0x7771, RZ ;  /* 0x00007771110f7816 */ /* 0x001fc600000000ff */
[----:B------:R-:W3:Y:S06]  /*c9ab0*/  LDL.LU.64 R10, [R1+0x22a8] ;  /* 0x0022a800010a7983 */ /* 0x000eec0000300a00 */
        /* <DEDUP_REMOVED lines=16> */
[----:B----4-:R-:W-:-:S11]  /*c9bc0*/  PRMT R15, R6, 0x7770, RZ ;  /* 0x00007770060f7816 */ /* 0x010fd600000000ff */
        /* <DEDUP_REMOVED lines=17> */
[----:B---3--:R-:W-:Y:S02]  /*c9ce0*/  PRMT R15, R12, 0x7770, RZ ;  /* 0x000077700c0f7816 */ /* 0x008fe400000000ff */
        /* <DEDUP_REMOVED lines=42> */
[C---:B------:R-:W-:Y:S01]  /*c9f90*/  LOP3.LUT P1, RZ, R14.reuse, 0x2000000, RZ, 0xc0, !PT ;  /* 0x020000000eff7812 */ /* 0x040fe2000782c0ff */
[----:B------:R-:W2:Y:S01]  /*c9fa0*/  LDL.LU R22, [R1+0x5d0] ;  /* 0x0005d00001167983 */ /* 0x000ea20000300800 */
[----:B------:R-:W-:Y:S02]  /*c9fb0*/  LOP3.LUT P0, RZ, R14, 0x4000000, RZ, 0xc0, !PT ;  /* 0x040000000eff7812 */ /* 0x000fe4000780c0ff */
[----:B------:R-:W-:Y:S01]  /*c9fc0*/  PRMT R15, R12, 0x7773, RZ ;  /* 0x000077730c0f7816 */ /* 0x000fe200000000ff */
[----:B------:R-:W2:Y:S04]  /*c9fd0*/  LDL.LU.64 R28, [R1+0x2248] ;  /* 0x00224800011c7983 */ /* 0x000ea80000300a00 */
[----:B------:R-:W-:Y:S01]  /*c9fe0*/  @P6 LOP3.LUT R16, R16, 0x100, RZ, 0xfc, !PT ;  /* 0x0000010010106812 */ /* 0x000fe200078efcff */
[----:B------:R-:W2:Y:S01]  /*c9ff0*/  LDL.LU.64 R26, [R1+0x2240] ;  /* 0x00224000011a7983 */ /* 0x000ea20000300a00 */
[----:B------:R-:W-:-:S02]  /*ca000*/  LOP3.LUT P6, RZ, R14, 0x10000000, RZ, 0xc0, !PT ;  /* 0x100000000eff7812 */ /* 0x000fc400078cc0ff */
[----:B------:R-:W-:Y:S01]  /*ca010*/  LOP3.LUT R16, R16, 0xfffffdff, RZ, 0xc0, !PT ;  /* 0xfffffdff10107812 */ /* 0x000fe200078ec0ff */
[----:B----4-:R0:W-:Y:S04]  /*ca020*/  @P1 STG.E.U8 desc[UR42][R2.64], R15 ;  /* 0x0000000f02001986 */ /* 0x0101e8000c10112a */
[----:B------:R-:W4:Y:S04]  /*ca030*/  LDL.LU R12, [R1+0x6a4] ;  /* 0x0006a400010c7983 */ /* 0x000f280000300800 */
[----:B------:R-:W4:Y:S02]  /*ca040*/  LDL.LU.64 R24, [R1+0x2238] ;  /* 0x0022380001187983 */ /* 0x000f240000300a00 */
[----:B------:R-:W-:-:S02]  /*ca050*/  @P6 LOP3.LUT R16, R16, 0x200, RZ, 0xfc, !PT ;  /* 0x0000020010106812 */ /* 0x000fc400078efcff */
[----:B------:R-:W-:Y:S01]  /*ca060*/  LOP3.LUT P6, RZ, R14, 0x8000000, RZ, 0xc0, !PT ;  /* 0x080000000eff7812 */ /* 0x000fe200078cc0ff */
[----:B0-----:R-:W4:Y:S01]  /*ca070*/  LDL.LU.64 R2, [R1+0x2230] ;  /* 0x0022300001027983 */ /* 0x001f220000300a00 */
[----:B------:R-:W-:-:S05]  /*ca080*/  PRMT R15, R17, 0x7770, RZ ;  /* 0x00007770110f7816 */ /* 0x000fca00000000ff */
[----:B------:R0:W-:Y:S02]  /*ca090*/  @P0 STG.E.U8 desc[UR42][R4.64], R15 ;  /* 0x0000000f04000986 */ /* 0x0001e4000c10112a */
[C---:B0-----:R-:W-:Y:S02]  /*ca0a0*/  PRMT R15, R17.reuse, 0x7771, RZ ;  /* 0x00007771110f7816 */ /* 0x041fe400000000ff */
[----:B------:R-:W4:Y:S04]  /*ca0b0*/  LDL.LU.64 R4, [R1+0x2228] ;  /* 0x0022280001047983 */ /* 0x000f280000300a00 */
[----:B------:R0:W-:Y:S01]  /*ca0c0*/  @P6 STG.E.U8 desc[UR42][R6.64], R15 ;  /* 0x0000000f06006986 */ /* 0x0001e2000c10112a */
[C---:B------:R-:W-:Y:S02]  /*ca0d0*/  LOP3.LUT P6, RZ, R16.reuse, 0x200, RZ, 0xc0, !PT ;  /* 0x0000020010ff7812 */ /* 0x040fe400078cc0ff */
[----:B0-----:R-:W-:Y:S01]  /*ca0e0*/  PRMT R15, R17, 0x7772, RZ ;  /* 0x00007772110f7816 */ /* 0x001fe200000000ff */
[----:B------:R-:W4:Y:S10]  /*ca0f0*/  LDL.LU.64 R6, [R1+0x2220] ;  /* 0x0022200001067983 */ /* 0x000f340000300a00 */
[----:B------:R0:W-:Y:S01]  /*ca100*/  @P6 STG.E.U8 desc[UR42][R8.64], R15 ;  /* 0x0000000f08006986 */ /* 0x0001e2000c10112a */
[----:B------:R-:W-:-:S02]  /*ca110*/  LOP3.LUT P6, RZ, R16, 0x100, RZ, 0xc0, !PT ;  /* 0x0000010010ff7812 */ /* 0x000fc400078cc0ff */
[----:B0-----:R-:W-:Y:S01]  /*ca120*/  PRMT R15, R17, 0x7773, RZ ;  /* 0x00007773110f7816 */ /* 0x001fe200000000ff */
[----:B------:R-:W4:Y:S10]  /*ca130*/  LDL.LU.64 R8, [R1+0x2218] ;  /* 0x0022180001087983 */ /* 0x000f340000300a00 */
[----:B---3--:R0:W-:Y:S01]  /*ca140*/  @P6 STG.E.U8 desc[UR42][R10.64], R15 ;  /* 0x0000000f0a006986 */ /* 0x0081e2000c10112a */
[----:B------:R-:W-:-:S02]  /*ca150*/  LOP3.LUT P6, RZ, R16, 0x80, RZ, 0xc0, !PT ;  /* 0x0000008010ff7812 */ /* 0x000fc400078cc0ff */
[----:B0-----:R-:W-:Y:S01]  /*ca160*/  PRMT R15, R23, 0x7770, RZ ;  /* 0x00007770170f7816 */ /* 0x001fe200000000ff */
[----:B------:R-:W3:Y:S10]  /*ca170*/  LDL.LU.64 R10, [R1+0x2200] ;  /* 0x00220000010a7983 */ /* 0x000ef40000300a00 */
        /* <DEDUP_REMOVED lines=25> */
[----:B----4-:R0:W-:Y:S02]  /*ca310*/  @P5 STG.E.U8 desc[UR42][R24.64], R15 ;  /* 0x0000000f18005986 */ /* 0x0101e4000c10112a */
        /* <DEDUP_REMOVED lines=9> */
[----:B------:R-:W2:Y:S04]  /*ca3b0*/  LDL.LU.64 R8, [R1+0x2210] ;  /* 0x0022100001087983 */ /* 0x000ea80000300a00 */
[----:B---3--:R0:W-:Y:S04]  /*ca3c0*/  @P0 STG.E.U8 desc[UR42][R10.64], R15 ;  /* 0x0000000f0a000986 */ /* 0x0081e8000c10112a */
[----:B0-----:R-:W3:Y:S04]  /*ca3d0*/  LDL.LU.64 R10, [R1+0x2208] ;  /* 0x00220800010a7983 */ /* 0x001ee80000300a00 */
[----:B------:R-:W4:Y:S04]  /*ca3e0*/  LDL.LU.64 R22, [R1+0x21f8] ;  /* 0x0021f80001167983 */ /* 0x000f280000300a00 */
[----:B------:R-:W2:Y:S01]  /*ca3f0*/  LDL.LU R3, [R1+0x5d4] ;  /* 0x0005d40001037983 */ /* 0x000ea20000300800 */
[----:B------:R-:W-:-:S02]  /*ca400*/  LOP3.LUT P3, RZ, R13, 0x400, RZ, 0xc0, !PT ;  /* 0x000004000dff7812 */ /* 0x000fc4000786c0ff */
[----:B------:R-:W-:Y:S01]  /*ca410*/  LOP3.LUT P2, RZ, R13, 0x800, RZ, 0xc0, !PT ;  /* 0x000008000dff7812 */ /* 0x000fe2000784c0ff */
[----:B------:R-:W3:Y:S04]  /*ca420*/  LDL.LU.64 R4, [R1+0x21f0] ;  /* 0x0021f00001047983 */ /* 0x000ee80000300a00 */
[----:B------:R-:W3:Y:S04]  /*ca430*/  LDL.LU.64 R6, [R1+0x21e8] ;  /* 0x0021e80001067983 */ /* 0x000ee80000300a00 */
[----:B------:R-:W3:Y:S01]  /*ca440*/  LDL.LU R12, [R1+0x6a8] ;  /* 0x0006a800010c7983 */ /* 0x000ee20000300800 */
[----:B--2---:R-:W-:-:S05]  /*ca450*/  PRMT R15, R3, 0x7770, RZ ;  /* 0x00007770030f7816 */ /* 0x004fca00000000ff */
[----:B------:R0:W-:Y:S02]  /*ca460*/  @P3 STG.E.U8 desc[UR42][R8.64], R15 ;  /* 0x0000000f08003986 */ /* 0x0001e4000c10112a */
[----:B0-----:R-:W-:Y:S02]  /*ca470*/  PRMT R15, R3, 0x7771, RZ ;  /* 0x00007771030f7816 */ /* 0x001fe400000000ff */
[----:B------:R-:W2:Y:S04]  /*ca480*/  LDL.LU.64 R8, [R1+0x21e0] ;  /* 0x0021e00001087983 */ /* 0x000ea80000300a00 */
[----:B---3--:R0:W-:Y:S04]  /*ca490*/  @P2 STG.E.U8 desc[UR42][R10.64], R15 ;  /* 0x0000000f0a002986 */ /* 0x0081e8000c10112a */
[----:B0-----:R-:W3:Y:S04]  /*ca4a0*/  LDL.LU.64 R10, [R1+0x21d8] ;  /* 0x0021d800010a7983 */ /* 0x001ee80000300a00 */
[----:B------:R-:W2:Y:S01]  /*ca4b0*/  LDL.LU R21, [R1+0x5d8] ;  /* 0x0005d80001157983 */ /* 0x000ea20000300800 */
        /* <DEDUP_REMOVED lines=15> */
[----:B------:R-:W-:Y:S01]  /*ca5b0*/  LOP3.LUT P6, RZ, R13, 0x20000, RZ, 0xc0, !PT ;  /* 0x000200000dff7812 */ /* 0x000fe200078cc0ff */
[----:B--2---:R0:W-:Y:S04]  /*ca5c0*/  STL [R1+0x38c8], R21 ;  /* 0x0038c81501007387 */ /* 0x0041e80000100800 */
[----:B0-----:R-:W2:Y:S04]  /*ca5d0*/  LDL.LU.64 R20, [R1+0x21d0] ;  /* 0x0021d00001147983 */ /* 0x001ea80000300a00 */
[----:B------:R-:W2:Y:S01]  /*ca5e0*/  LDL.LU.64 R18, [R1+0x21b8] ;  /* 0x0021b80001127983 */ /* 0x000ea20000300a00 */
[----:B------:R-:W-:-:S04]  /*ca5f0*/  LOP3.LUT R14, R14, 0x7fffffff, RZ, 0xc0, !PT ;  /* 0x7fffffff0e0e7812 */ /* 0x000fc800078ec0ff */
[----:B------:R-:W-:Y:S02]  /*ca600*/  @P6 LOP3.LUT R14, R14, 0x80000000, RZ, 0xfc, !PT ;  /* 0x800000000e0e6812 */ /* 0x000fe400078efcff */
[C---:B------:R-:W-:Y:S02]  /*ca610*/  LOP3.LUT P6, RZ, R13.reuse, 0x10000, RZ, 0xc0, !PT ;  /* 0x000100000dff7812 */ /* 0x040fe400078cc0ff */
[----:B------:R-:W-:Y:S02]  /*ca620*/  LOP3.LUT R16, R16, 0xfffffffe, RZ, 0xc0, !PT ;  /* 0xfffffffe10107812 */ /* 0x000fe400078ec0ff */
[----:B------:R-:W-:-:S09]  /*ca630*/  LOP3.LUT P1, RZ, R13, 0x1000, RZ, 0xc0, !PT ;  /* 0x000010000dff7812 */ /* 0x000fd2000782c0ff */
[----:B------:R-:W-:Y:S02]  /*ca640*/  @P6 LOP3.LUT R16, R16, 0x1, RZ, 0xfc, !PT ;  /* 0x0000000110106812 */ /* 0x000fe400078efcff */
[C---:B------:R-:W-:Y:S02]  /*ca650*/  LOP3.LUT P6, RZ, R13.reuse, 0x8000, RZ, 0xc0, !PT ;  /* 0x000080000dff7812 */ /* 0x040fe400078cc0ff */
[----:B------:R-:W-:Y:S02]  /*ca660*/  LOP3.LUT P0, RZ, R13, 0x2000, RZ, 0xc0, !PT ;  /* 0x000020000dff7812 */ /* 0x000fe4000780c0ff */
[----:B------:R-:W-:Y:S02]  /*ca670*/  LOP3.LUT R16, R16, 0xfffffffd, RZ, 0xc0, !PT ;  /* 0xfffffffd10107812 */ /* 0x000fe400078ec0ff */
[----:B------:R-:W-:-:S05]  /*ca680*/  PRMT R15, R3, 0x7772, RZ ;  /* 0x00007772030f7816 */ /* 0x000fca00000000ff */
[----:B----4-:R0:W-:Y:S02]  /*ca690*/  @P1 STG.E.U8 desc[UR42][R22.64], R15 ;  /* 0x0000000f16001986 */ /* 0x0101e4000c10112a */
[----:B------:R-:W-:Y:S02]  /*ca6a0*/  @P6 LOP3.LUT R16, R16, 0x2, RZ, 0xfc, !PT ;  /* 0x0000000210106812 */ /* 0x000fe400078efcff */
[----:B------:R-:W-:Y:S02]  /*ca6b0*/  LOP3.LUT P6, RZ, R13, 0x4000, RZ, 0xc0, !PT ;  /* 0x000040000dff7812 */ /* 0x000fe400078cc0ff */
[----:B0-----:R-:W-:-:S05]  /*ca6c0*/  PRMT R15, R3, 0x7773, RZ ;  /* 0x00007773030f7816 */ /* 0x001fca00000000ff */
[----:B------:R0:W-:Y:S02]  /*ca6d0*/  @P0 STG.E.U8 desc[UR42][R4.64], R15 ;  /* 0x0000000f04000986 */ /* 0x0001e4000c10112a */
[----:B0-----:R-:W-:-:S05]  /*ca6e0*/  PRMT R15, R12, 0x7770, RZ ;  /* 0x000077700c0f7816 */ /* 0x001fca00000000ff */
        /* <DEDUP_REMOVED lines=8> */
[----:B0-----:R-:W-:Y:S01]  /*ca770*/  PRMT R15, R12, 0x7773, RZ ;  /* 0x000077730c0f7816 */ /* 0x001fe200000000ff */
[----:B--2---:R0:W-:Y:S04]  /*ca780*/  STL.64 [R1+0x38c0], R18 ;  /* 0x0038c01201007387 */ /* 0x0041e80000100a00 */
[----:B0-----:R-:W2:Y:S04]  /*ca790*/  LDL.LU.64 R18, [R1+0x21c8] ;  /* 0x0021c80001127983 */ /* 0x001ea80000300a00 */
[----:B------:R-:W3:Y:S04]  /*ca7a0*/  LDL.LU.64 R28, [R1+0x21b0] ;  /* 0x0021b000011c7983 */ /* 0x000ee80000300a00 */
[----:B------:R-:W4:Y:S04]  /*ca7b0*/  LDL.LU R2, [R1+0x6ac] ;  /* 0x0006ac0001027983 */ /* 0x000f280000300800 */
[----:B------:R-:W2:Y:S04]  /*ca7c0*/  LDL.LU.64 R26, [R1+0x21a8] ;  /* 0x0021a800011a7983 */ /* 0x000ea80000300a00 */
[----:B------:R-:W2:Y:S04]  /*ca7d0*/  LDL.LU.64 R24, [R1+0x21a0] ;  /* 0x0021a00001187983 */ /* 0x000ea80000300a00 */
[----:B------:R-:W2:Y:S04]  /*ca7e0*/  LDL.LU.64 R22, [R1+0x2198] ;  /* 0x0021980001167983 */ /* 0x000ea80000300a00 */
[----:B------:R-:W2:Y:S04]  /*ca7f0*/  LDL.LU.64 R4, [R1+0x2190] ;  /* 0x0021900001047983 */ /* 0x000ea80000300a00 */
[----:B------:R-:W2:Y:S04]  /*ca800*/  LDL.LU R3, [R1+0x5dc] ;  /* 0x0005dc0001037983 */ /* 0x000ea80000300800 */
[----:B------:R-:W2:Y:S04]  /*ca810*/  LDL.LU.64 R6, [R1+0x2188] ;  /* 0x0021880001067983 */ /* 0x000ea80000300a00 */
[----:B------:R-:W2:Y:S04]  /*ca820*/  LDL.LU.64 R8, [R1+0x2180] ;  /* 0x0021800001087983 */ /* 0x000ea80000300a00 */
[----:B------:R-:W2:Y:S04]  /*ca830*/  LDL.LU.64 R16, [R1+0x21c0] ;  /* 0x0021c00001107983 */ /* 0x000ea80000300a00 */
[----:B------:R-:W2:Y:S04]  /*ca840*/  LDL.LU.64 R10, [R1+0x2178] ;  /* 0x00217800010a7983 */ /* 0x000ea80000300a00 */
[----:B------:R-:W2:Y:S04]  /*ca850*/  LDL.LU R12, [R1+0x38cc] ;  /* 0x0038cc00010c7983 */ /* 0x000ea80000300800 */
[----:B------:R0:W-:Y:S04]  /*ca860*/  @P6 STG.E.U8 desc[UR42][R20.64], R15 ;  /* 0x0000000f14006986 */ /* 0x0001e8000c10112a */
[----:B0-----:R-:W2:Y:S01]  /*ca870*/  LDL.LU R21, [R1+0x38c8] ;  /* 0x0038c80001157983 */ /* 0x001ea20000300800 */
[----:B------:R-:W-:-:S02]  /*ca880*/  LOP3.LUT P6, RZ, R14, 0x40000000, RZ, 0xc0, !PT ;  /* 0x400000000eff7812 */ /* 0x000fc400078cc0ff */
[----:B--2---:R-:W-:-:S11]  /*ca890*/  PRMT R15, R21, 0x7770, RZ ;  /* 0x00007770150f7816 */ /* 0x004fd600000000ff */
[----:B------:R0:W-:Y:S04]  /*ca8a0*/  @P6 STG.E.U8 desc[UR42][R18.64], R15 ;  /* 0x0000000f12006986 */ /* 0x0001e8000c10112a */
[----:B0-----:R-:W2:Y:S01]  /*ca8b0*/  LDL.LU.64 R18, [R1+0x38c0] ;  /* 0x0038c00001127983 */ /* 0x001ea20000300a00 */
[----:B------:R-:W-:Y:S02]  /*ca8c0*/  LOP3.LUT P6, RZ, R14, 0x20000000, RZ, 0xc0, !PT ;  /* 0x200000000eff7812 */ /* 0x000fe400078cc0ff */
[----:B------:R-:W-:-:S11]  /*ca8d0*/  PRMT R15, R21, 0x7771, RZ ;  /* 0x00007771150f7816 */ /* 0x000fd600000000ff */
[----:B------:R0:W-:Y:S01]  /*ca8e0*/  @P6 STG.E.U8 desc[UR42][R16.64], R15 ;  /* 0x0000000f10006986 */ /* 0x0001e2000c10112a */
[----:B------:R-:W-:Y:S02]  /*ca8f0*/  LOP3.LUT P6, RZ, R14, 0x10000000, RZ, 0xc0, !PT ;  /* 0x100000000eff7812 */ /* 0x000fe400078cc0ff */
[----:B0-----:R-:W-:Y:S02]  /*ca900*/  PRMT R15, R21, 0x7772, RZ ;  /* 0x00007772150f7816 */ /* 0x001fe400000000ff */
[C---:B------:R-:W-:Y:S02]  /*ca910*/  LOP3.LUT P5, RZ, R13.reuse, 0x800000, RZ, 0xc0, !PT ;  /* 0x008000000dff7812 */ /* 0x040fe400078ac0ff */
[C---:B------:R-:W-:Y:S02]  /*ca920*/  LOP3.LUT P4, RZ, R13.reuse, 0x1000000, RZ, 0xc0, !PT ;  /* 0x010000000dff7812 */ /* 0x040fe4000788c0ff */
[C---:B------:R-:W-:Y:S02]  /*ca930*/  LOP3.LUT P3, RZ, R13.reuse, 0x2000000, RZ, 0xc0, !PT ;  /* 0x020000000dff7812 */ /* 0x040fe4000786c0ff */
[----:B------:R-:W-:-:S02]  /*ca940*/  LOP3.LUT P2, RZ, R13, 0x4000000, RZ, 0xc0, !PT ;  /* 0x040000000dff7812 */ /* 0x000fc4000784c0ff */
[C---:B------:R-:W-:Y:S02]  /*ca950*/  LOP3.LUT P1, RZ, R13.reuse, 0x8000000, RZ, 0xc0, !PT ;  /* 0x080000000dff7812 */ /* 0x040fe4000782c0ff */
[----:B------:R-:W-:Y:S01]  /*ca960*/  LOP3.LUT P0, RZ, R13, 0x10000000, RZ, 0xc0, !PT ;  /* 0x100000000dff7812 */ /* 0x000fe2000780c0ff */
[----:B--2---:R0:W-:Y:S01]  /*ca970*/  @P6 STG.E.U8 desc[UR42][R18.64], R15 ;  /* 0x0000000f12006986 */ /* 0x0041e2000c10112a */
[----:B------:R-:W-:Y:S02]  /*ca980*/  LOP3.LUT P6, RZ, R14, 0x8000000, RZ, 0xc0, !PT ;  /* 0x080000000eff7812 */ /* 0x000fe400078cc0ff */
[----:B0-----:R-:W-:-:S11]  /*ca990*/  PRMT R15, R21, 0x7773, RZ ;  /* 0x00007773150f7816 */ /* 0x001fd600000000ff */
[----:B---3--:R4:W-:Y:S01]  /*ca9a0*/  @P6 STG.E.U8 desc[UR42][R28.64], R15 ;  /* 0x0000000f1c006986 */ /* 0x0089e2000c10112a */
[----:B------:R-:W-:Y:S02]  /*ca9b0*/  LOP3.LUT P6, RZ, R14, 0x4000000, RZ, 0xc0, !PT ;  /* 0x040000000eff7812 */ /* 0x000fe400078cc0ff */
[----:B----4-:R-:W-:-:S11]  /*ca9c0*/  PRMT R15, R2, 0x7770, RZ ;  /* 0x00007770020f7816 */ /* 0x010fd600000000ff */
        /* <DEDUP_REMOVED lines=9> */
[C---:B0-----:R-:W-:Y:S02]  /*caa60*/  PRMT R15, R3.reuse, 0x7771, RZ ;  /* 0x00007771030f7816 */ /* 0x041fe400000000ff */
[----:B------:R-:W2:Y:S04]  /*caa70*/  LDL.LU.64 R6, [R1+0x2170] ;  /* 0x0021700001067983 */ /* 0x000ea80000300a00 */
[----:B------:R0:W-:Y:S02]  /*caa80*/  @P1 STG.E.U8 desc[UR42][R8.64], R15 ;  /* 0x0000000f08001986 */ /* 0x0001e4000c10112a */
[----:B0-----:R-:W-:-:S02]  /*caa90*/  PRMT R15, R3, 0x7772, RZ ;  /* 0x00007772030f7816 */ /* 0x001fc400000000ff */
        /* <DEDUP_REMOVED lines=8> */
[----:B------:R-:W-:Y:S02]  /*cab20*/  LOP3.LUT P1, RZ, R13, 0x80000000, RZ, 0xc0, !PT ;  /* 0x800000000dff7812 */ /* 0x000fe4000782c0ff */
[----:B------:R-:W-:Y:S01]  /*cab30*/  PRMT R13, R3, 0x7773, RZ ;  /* 0x00007773030d7816 */ /* 0x000fe200000000ff */
[----:B------:R-:W4:Y:S06]  /*cab40*/  LDL.LU R15, [R1+0x4d0] ;  /* 0x0004d000010f7983 */ /* 0x000f2c0000300800 */
[----:B--2---:R0:W-:Y:S04]  /*cab50*/  @P3 STG.E.U8 desc[UR42][R6.64], R13 ;  /* 0x0000000d06003986 */ /* 0x0041e8000c10112a */
[----:B0-----:R-:W2:Y:S01]  /*cab60*/  LDL.LU.64 R6, [R1+0x2148] ;  /* 0x0021480001067983 */ /* 0x001ea20000300a00 */
[----:B---3--:R-:W-:-:S05]  /*cab70*/  PRMT R13, R2, 0x7770, RZ ;  /* 0x00007770020d7816 */ /* 0x008fca00000000ff */
[----:B------:R0:W-:Y:S04]  /*cab80*/  @P2 STG.E.U8 desc[UR42][R8.64], R13 ;  /* 0x0000000d08002986 */ /* 0x0001e8000c10112a */
[----:B0-----:R-:W3:Y:S04]  /*cab90*/  LDL.LU.64 R8, [R1+0x2140] ;  /* 0x0021400001087983 */ /* 0x001ee80000300a00 */
[----:B------:R-:W2:Y:S04]  /*caba0*/  LDL.LU R21, [R1+0x4f4] ;  /* 0x0004f40001157983 */ /* 0x000ea80000300800 */
[----:B--2---:R0:W-:Y:S04]  /*cabb0*/  STL [R1+0x38b0], R21 ;  /* 0x0038b01501007387 */ /* 0x0041e80000100800 */
        /* <DEDUP_REMOVED lines=25> */
[----:B------:R-:W-:Y:S02]  /*cad50*/  LOP3.LUT P6, RZ, R12, 0x4, RZ, 0xc0, !PT ;  /* 0x000000040cff7812 */ /* 0x000fe400078cc0ff */
[----:B------:R-:W-:Y:S02]  /*cad60*/  LOP3.LUT R14, R14, 0xfdffffff, RZ, 0xc0, !PT ;  /* 0xfdffffff0e0e7812 */ /* 0x000fe400078ec0ff */
[----:B------:R-:W-:-:S05]  /*cad70*/  PRMT R13, R2, 0x7771, RZ ;  /* 0x00007771020d7816 */ /* 0x000fca00000000ff */
[----:B----4-:R0:W-:Y:S04]  /*cad80*/  @P1 STG.E.U8 desc[UR42][R10.64], R13 ;  /* 0x0000000d0a001986 */ /* 0x0101e8000c10112a */
[----:B------:R-:W-:Y:S02]  /*cad90*/  @P6 LOP3.LUT R14, R14, 0x2000000, RZ, 0xfc, !PT ;  /* 0x020000000e0e6812 */ /* 0x000fe400078efcff */
[----:B------:R-:W-:Y:S02]  /*cada0*/  LOP3.LUT P6, RZ, R12, 0x2, RZ, 0xc0, !PT ;  /* 0x000000020cff7812 */ /* 0x000fe400078cc0ff */
[C---:B0-----:R-:W-:Y:S01]  /*cadb0*/  PRMT R13, R2.reuse, 0x7772, RZ ;  /* 0x00007772020d7816 */ /* 0x041fe200000000ff */
[----:B------:R-:W4:Y:S04]  /*cadc0*/  LDL.LU.64 R10, [R1+0x2128] ;  /* 0x00212800010a7983 */ /* 0x000f280000300a00 */
        /* <DEDUP_REMOVED lines=14> */
[----:B------:R-:W4:Y:S01]  /*caeb0*/  LDL.LU R2, [R1+0x4f8] ;  /* 0x0004f80001027983 */ /* 0x000f220000300800 */
[----:B0-----:R-:W-:-:S03]  /*caec0*/  PRMT R13, R15, 0x7771, RZ ;  /* 0x000077710f0d7816 */ /* 0x001fc600000000ff */
[----:B------:R-:W4:Y:S04]  /*caed0*/  LDL.LU.64 R4, [R1+0x20f0] ;  /* 0x0020f00001047983 */ /* 0x000f280000300a00 */
[----:B---3--:R0:W-:Y:S01]  /*caee0*/  @P6 STG.E.U8 desc[UR42][R8.64], R13 ;  /* 0x0000000d08006986 */ /* 0x0081e2000c10112a */
[----:B------:R-:W-:-:S03]  /*caef0*/  LOP3.LUT P6, RZ, R14, 0x800000, RZ, 0xc0, !PT ;  /* 0x008000000eff7812 */ /* 0x000fc600078cc0ff */
[----:B------:R-:W3:Y:S01]  /*caf00*/  LDL.LU.64 R6, [R1+0x20e8] ;  /* 0x0020e80001067983 */ /* 0x000ee20000300a00 */
[----:B0-----:R-:W-:-:S03]  /*caf10*/  PRMT R13, R15, 0x7772, RZ ;  /* 0x000077720f0d7816 */ /* 0x001fc600000000ff */
[----:B------:R-:W3:Y:S06]  /*caf20*/  LDL.LU.64 R8, [R1+0x20e0] ;  /* 0x0020e00001087983 */ /* 0x000eec0000300a00 */
[----:B--2---:R0:W-:Y:S04]  /*caf30*/  @P6 STG.E.U8 desc[UR42][R20.64], R13 ;  /* 0x0000000d14006986 */ /* 0x0041e8000c10112a */
[----:B0-----:R-:W2:Y:S01]  /*caf40*/  LDL.LU.64 R20, [R1+0x38b8] ;  /* 0x0038b80001147983 */ /* 0x001ea20000300a00 */
[----:B------:R-:W-:-:S02]  /*caf50*/  LOP3.LUT P6, RZ, R14, 0x400000, RZ, 0xc0, !PT ;  /* 0x004000000eff7812 */ /* 0x000fc400078cc0ff */
[----:B------:R-:W-:-:S11]  /*caf60*/  PRMT R13, R15, 0x7773, RZ ;  /* 0x000077730f0d7816 */ /* 0x000fd600000000ff */
[----:B--2---:R0:W-:Y:S04]  /*caf70*/  @P6 STG.E.U8 desc[UR42][R20.64], R13 ;  /* 0x0000000d14006986 */ /* 0x0041e8000c10112a */
[----:B0-----:R-:W2:Y:S01]  /*caf80*/  LDL.LU R21, [R1+0x38b0] ;  /* 0x0038b00001157983 */ /* 0x001ea20000300800 */
[----:B------:R-:W-:Y:S02]  /*caf90*/  LOP3.LUT P6, RZ, R14, 0x200000, RZ, 0xc0, !PT ;  /* 0x002000000eff7812 */ /* 0x000fe400078cc0ff */
[C---:B------:R-:W-:Y:S02]  /*cafa0*/  LOP3.LUT P5, RZ, R12.reuse, 0x400, RZ, 0xc0, !PT ;  /* 0x000004000cff7812 */ /* 0x040fe400078ac0ff */
[C---:B------:R-:W-:Y:S02]  /*cafb0*/  LOP3.LUT P4, RZ, R12.reuse, 0x800, RZ, 0xc0, !PT ;  /* 0x000008000cff7812 */ /* 0x040fe4000788c0ff */
[----:B------:R-:W-:-:S02]  /*cafc0*/  LOP3.LUT P3, RZ, R12, 0x1000, RZ, 0xc0, !PT ;  /* 0x000010000cff7812 */ /* 0x000fc4000786c0ff */
[C---:B------:R-:W-:Y:S02]  /*cafd0*/  LOP3.LUT P2, RZ, R12.reuse, 0x2000, RZ, 0xc0, !PT ;  /* 0x000020000cff7812 */ /* 0x040fe4000784c0ff */
[C---:B------:R-:W-:Y:S02]  /*cafe0*/  LOP3.LUT P1, RZ, R12.reuse, 0x4000, RZ, 0xc0, !PT ;  /* 0x000040000cff7812 */ /* 0x040fe4000782c0ff */
[----:B------:R-:W-:Y:S02]  /*caff0*/  LOP3.LUT P0, RZ, R12, 0x8000, RZ, 0xc0, !PT ;  /* 0x000080000cff7812 */ /* 0x000fe4000780c0ff */
[----:B--2---:R-:W-:-:S05]  /*cb000*/  PRMT R13, R21, 0x7770, RZ ;  /* 0x00007770150d7816 */ /* 0x004fca00000000ff */
[----:B----4-:R0:W-:Y:S01]  /*cb010*/  @P6 STG.E.U8 desc[UR42][R10.64], R13 ;  /* 0x0000000d0a006986 */ /* 0x0101e2000c10112a */
        /* <DEDUP_REMOVED lines=19> */
[----:B---3--:R0:W-:Y:S02]  /*cb150*/  @P1 STG.E.U8 desc[UR42][R6.64], R13 ;  /* 0x0000000d06001986 */ /* 0x0081e4000c10112a */
[----:B0-----:R-:W-:Y:S02]  /*cb160*/  PRMT R13, R2, 0x7771, RZ ;  /* 0x00007771020d7816 */ /* 0x001fe400000000ff */
[----:B------:R-:W3:Y:S04]  /*cb170*/  LDL.LU.64 R6, [R1+0x20d8] ;  /* 0x0020d80001067983 */ /* 0x000ee80000300a00 */
[----:B------:R0:W-:Y:S04]  /*cb180*/  @P0 STG.E.U8 desc[UR42][R8.64], R13 ;  /* 0x0000000d08000986 */ /* 0x0001e8000c10112a */
[----:B0-----:R-:W4:Y:S04]  /*cb190*/  LDL.LU.64 R8, [R1+0x20d0] ;  /* 0x0020d00001087983 */ /* 0x001f280000300a00 */
[----:B------:R-:W2:Y:S04]  /*cb1a0*/  LDL.LU.64 R4, [R1+0x20c8] ;  /* 0x0020c80001047983 */ /* 0x000ea80000300a00 */
[----:B------:R-:W2:Y:S04]  /*cb1b0*/  LDL.LU.64 R26, [R1+0x20c0] ;  /* 0x0020c000011a7983 */ /* 0x000ea80000300a00 */
[----:B------:R-:W2:Y:S04]  /*cb1c0*/  LDL.LU.64 R22, [R1+0x20b8] ;  /* 0x0020b80001167983 */ /* 0x000ea80000300a00 */
[----:B------:R-:W2:Y:S01]  /*cb1d0*/  LDL.LU R3, [R1+0x4d8] ;  /* 0x0004d80001037983 */ /* 0x000ea20000300800 */
[----:B------:R-:W-:-:S02]  /*cb1e0*/  LOP3.LUT P3, RZ, R12, 0x10000, RZ, 0xc0, !PT ;  /* 0x000100000cff7812 */ /* 0x000fc4000786c0ff */
[----:B------:R-:W-:Y:S02]  /*cb1f0*/  LOP3.LUT P2, RZ, R12, 0x20000, RZ, 0xc0, !PT ;  /* 0x000200000cff7812 */ /* 0x000fe4000784c0ff */
[----:B------:R-:W-:Y:S02]  /*cb200*/  PRMT R13, R2, 0x7772, RZ ;  /* 0x00007772020d7816 */ /* 0x000fe400000000ff */
[----:B------:R-:W-:-:S07]  /*cb210*/  LOP3.LUT P1, RZ, R12, 0x40000, RZ, 0xc0, !PT ;  /* 0x000400000cff7812 */ /* 0x000fce000782c0ff */
[----:B---3--:R0:W-:Y:S02]  /*cb220*/  @P3 STG.E.U8 desc[UR42][R6.64], R13 ;  /* 0x0000000d06003986 */ /* 0x0081e4000c10112a */
[----:B0-----:R-:W-:Y:S02]  /*cb230*/  PRMT R13, R2, 0x7773, RZ ;  /* 0x00007773020d7816 */ /* 0x001fe400000000ff */
[----:B------:R-:W3:Y:S04]  /*cb240*/  LDL.LU.64 R6, [R1+0x20b0] ;  /* 0x0020b00001067983 */ /* 0x000ee80000300a00 */
[----:B----4-:R0:W-:Y:S04]  /*cb250*/  @P2 STG.E.U8 desc[UR42][R8.64], R13 ;  /* 0x0000000d08002986 */ /* 0x0101e8000c10112a */
[----:B------:R-:W4:Y:S04]  /*cb260*/  LDL.LU R25, [R1+0x4fc] ;  /* 0x0004fc0001197983 */ /* 0x000f280000300800 */
[----:B0-----:R-:W3:Y:S01]  /*cb270*/  LDL.LU.64 R8, [R1+0x20a8] ;  /* 0x0020a80001087983 */ /* 0x001ee20000300a00 */
[----:B--2---:R-:W-:-:S05]  /*cb280*/  PRMT R13, R3, 0x7770, RZ ;  /* 0x00007770030d7816 */ /* 0x004fca00000000ff */
[----:B------:R0:W-:Y:S04]  /*cb290*/  @P1 STG.E.U8 desc[UR42][R4.64], R13 ;  /* 0x0000000d04001986 */ /* 0x0001e8000c10112a */
[----:B0-----:R-:W2:Y:S04]  /*cb2a0*/  LDL.LU R4, [R1+0x4dc] ;  /* 0x0004dc0001047983 */ /* 0x001ea80000300800 */
[----:B------:R-:W2:Y:S04]  /*cb2b0*/  LDL.LU.64 R16, [R1+0x2088] ;  /* 0x0020880001107983 */ /* 0x000ea80000300a00 */
[----:B--2---:R0:W-:Y:S04]  /*cb2c0*/  STL.64 [R1+0x3890], R16 ;  /* 0x0038901001007387 */ /* 0x0041e80000100a00 */
[----:B0-----:R-:W2:Y:S04]  /*cb2d0*/  LDL.LU.64 R16, [R1+0x2090] ;  /* 0x0020900001107983 */ /* 0x001ea80000300a00 */
        /* <DEDUP_REMOVED lines=26> */
[----:B------:R-:W2:Y:S01]  /*cb480*/  LDL.LU R5, [R1+0x500] ;  /* 0x0005000001057983 */ /* 0x000ea20000300800 */
[----:B------:R-:W-:-:S03]  /*cb490*/  PRMT R13, R3, 0x7771, RZ ;  /* 0x00007771030d7816 */ /* 0x000fc600000000ff */
[----:B------:R-:W2:Y:S04]  /*cb4a0*/  LDL.LU.64 R20, [R1+0x2078] ;  /* 0x0020780001147983 */ /* 0x000ea80000300a00 */
[----:B------:R-:W-:Y:S01]  /*cb4b0*/  @P6 LOP3.LUT R14, R14, 0x10000, RZ, 0xfc, !PT ;  /* 0x000100000e0e6812 */ /* 0x000fe200078efcff */
[----:B------:R-:W2:Y:S01]  /*cb4c0*/  LDL.LU.64 R28, [R1+0x2070] ;  /* 0x00207000011c7983 */ /* 0x000ea20000300a00 */
[----:B------:R-:W-:Y:S02]  /*cb4d0*/  LOP3.LUT P6, RZ, R12, 0x200000, RZ, 0xc0, !PT ;  /* 0x002000000cff7812 */ /* 0x000fe400078cc0ff */
[----:B------:R-:W-:Y:S01]  /*cb4e0*/  LOP3.LUT R14, R14, 0xfffdffff, RZ, 0xc0, !PT ;  /* 0xfffdffff0e0e7812 */ /* 0x000fe200078ec0ff */
[----:B------:R0:W-:Y:S10]  /*cb4f0*/  @P0 STG.E.U8 desc[UR42][R26.64], R13 ;  /* 0x0000000d1a000986 */ /* 0x0001f4000c10112a */
[----:B------:R-:W-:-:S02]  /*cb500*/  @P6 LOP3.LUT R14, R14, 0x20000, RZ, 0xfc, !PT ;  /* 0x000200000e0e6812 */ /* 0x000fc400078efcff */
[----:B------:R-:W-:Y:S01]  /*cb510*/  LOP3.LUT P6, RZ, R12, 0x100000, RZ, 0xc0, !PT ;  /* 0x001000000cff7812 */ /* 0x000fe200078cc0ff */
[----:B0-----:R-:W2:Y:S01]  /*cb520*/  LDL.LU.64 R26, [R1+0x2068] ;  /* 0x00206800011a7983 */ /* 0x001ea20000300a00 */
[----:B------:R-:W-:-:S11]  /*cb530*/  PRMT R13, R3, 0x7772, RZ ;  /* 0x00007772030d7816 */ /* 0x000fd600000000ff */
[----:B------:R0:W-:Y:S01]  /*cb540*/  @P6 STG.E.U8 desc[UR42][R22.64], R13 ;  /* 0x0000000d16006986 */ /* 0x0001e2000c10112a */
[C---:B------:R-:W-:Y:S02]  /*cb550*/  LOP3.LUT P6, RZ, R14.reuse, 0x20000, RZ, 0xc0, !PT ;  /* 0x000200000eff7812 */ /* 0x040fe400078cc0ff */
[----:B0-----:R-:W-:Y:S01]  /*cb560*/  PRMT R13, R3, 0x7773, RZ ;  /* 0x00007773030d7816 */ /* 0x001fe200000000ff */
[----:B------:R-:W2:Y:S10]  /*cb570*/  LDL.LU.64 R22, [R1+0x2060] ;  /* 0x0020600001167983 */ /* 0x000eb40000300a00 */
[----:B---3--:R4:W-:Y:S01]  /*cb580*/  @P6 STG.E.U8 desc[UR42][R6.64], R13 ;  /* 0x0000000d06006986 */ /* 0x0089e2000c10112a */
[----:B------:R-:W-:-:S03]  /*cb590*/  LOP3.LUT P6, RZ, R14, 0x10000, RZ, 0xc0, !PT ;  /* 0x000100000eff7812 */ /* 0x000fc600078cc0ff */
[----:B------:R-:W3:Y:S01]  /*cb5a0*/  LDL.LU.64 R2, [R1+0x2058] ;  /* 0x0020580001027983 */ /* 0x000ee20000300a00 */
[----:B----4-:R-:W-:-:S03]  /*cb5b0*/  PRMT R13, R25, 0x7770, RZ ;  /* 0x00007770190d7816 */ /* 0x010fc600000000ff */
[----:B------:R-:W4:Y:S06]  /*cb5c0*/  LDL.LU.64 R6, [R1+0x2048] ;  /* 0x0020480001067983 */ /* 0x000f2c0000300a00 */
[----:B------:R0:W-:Y:S01]  /*cb5d0*/  @P6 STG.E.U8 desc[UR42][R8.64], R13 ;  /* 0x0000000d08006986 */ /* 0x0001e2000c10112a */
        /* <DEDUP_REMOVED lines=18> */
[----:B------:R-:W-:Y:S02]  /*cb700*/  LOP3.LUT P3, RZ, R12, 0x80000000, RZ, 0xc0, !PT ;  /* 0x800000000cff7812 */ /* 0x000fe4000786c0ff */
        /* <DEDUP_REMOVED lines=19> */
[----:B------:R-:W2:Y:S04]  /*cb840*/  LDL.LU.64 R4, [R1+0x2038] ;  /* 0x0020380001047983 */ /* 0x000ea80000300a00 */
[----:B----4-:R0:W-:Y:S02]  /*cb850*/  @P1 STG.E.U8 desc[UR42][R6.64], R13 ;  /* 0x0000000d06001986 */ /* 0x0101e4000c10112a */
[----:B0-----:R-:W-:-:S05]  /*cb860*/  PRMT R13, R24, 0x7770, RZ ;  /* 0x00007770180d7816 */ /* 0x001fca00000000ff */
[----:B------:R0:W-:Y:S04]  /*cb870*/  @P0 STG.E.U8 desc[UR42][R8.64], R13 ;  /* 0x0000000d08000986 */ /* 0x0001e8000c10112a */
[----:B0-----:R-:W3:Y:S01]  /*cb880*/  LDL.LU.64 R8, [R1+0x2030] ;  /* 0x0020300001087983 */ /* 0x001ee20000300a00 */
[C---:B------:R-:W-:Y:S02]  /*cb890*/  LOP3.LUT P3, RZ, R11.reuse, 0x8, RZ, 0xc0, !PT ;  /* 0x000000080bff7812 */ /* 0x040fe4000786c0ff */
        /* <DEDUP_REMOVED lines=66> */
[----:B---3--:R0:W-:Y:S01]  /*cbcc0*/  @P6 STG.E.U8 desc[UR42][R8.64], R13 ;  /* 0x0000000d08006986 */ /* 0x0081e2000c10112a */
[C---:B------:R-:W-:Y:S02]  /*cbcd0*/  LOP3.LUT P6, RZ, R14.reuse, 0x80, RZ, 0xc0, !PT ;  /* 0x000000800eff7812 */ /* 0x040fe400078cc0ff */
        /* <DEDUP_REMOVED lines=19> */
[----:B------:R-:W-:Y:S02]  /*cbe10*/  LOP3.LUT P0, RZ, R11, 0x200000, RZ, 0xc0, !PT ;  /* 0x002000000bff7812 */ /* 0x000fe4000780c0ff */
[----:B------:R-:W-:Y:S01]  /*cbe20*/  LOP3.LUT R12, R12, 0xfbffffff, RZ, 0xc0, !PT ;  /* 0xfbffffff0c0c7812 */ /* 0x000fe200078ec0ff */
[----:B--2---:R4:W-:Y:S01]  /*cbe30*/  @P6 STG.E.U8 desc[UR42][R18.64], R13 ;  /* 0x0000000d12006986 */ /* 0x0049e2000c10112a */
[----:B------:R-:W-:-:S02]  /*cbe40*/  LOP3.LUT P6, RZ, R14, 0x8, RZ, 0xc0, !PT ;  /* 0x000000080eff7812 */ /* 0x000fc400078cc0ff */
        /* <DEDUP_REMOVED lines=22> */
[----:B------:R-:W-:Y:S01]  /*cbfb0*/  LOP3.LUT R14, R14, 0xfffffffe, RZ, 0xc0, !PT ;  /* 0xfffffffe0e0e7812 */ /* 0x000fe200078ec0ff */
[----:B------:R-:W3:Y:S01]  /*cbfc0*/  LDL.LU.64 R2, [R1+0x1f68] ;  /* 0x001f680001027983 */ /* 0x000ee20000300a00 */
[C---:B------:R-:W-:Y:S02]  /*cbfd0*/  LOP3.LUT P3, RZ, R11.reuse, 0x400000, RZ, 0xc0, !PT ;  /* 0x004000000bff7812 */ /* 0x040fe4000786c0ff */
[C---:B------:R-:W-:Y:S01]  /*cbfe0*/  LOP3.LUT P2, RZ, R11.reuse, 0x800000, RZ, 0xc0, !PT ;  /* 0x008000000bff7812 */ /* 0x040fe2000784c0ff */
[----:B------:R-:W3:Y:S01]  /*cbff0*/  LDL.LU.64 R4, [R1+0x1f60] ;  /* 0x001f600001047983 */ /* 0x000ee20000300a00 */
[C---:B------:R-:W-:Y:S02]  /*cc000*/  LOP3.LUT P1, RZ, R11.reuse, 0x1000000, RZ, 0xc0, !PT ;  /* 0x010000000bff7812 */ /* 0x040fe4000782c0ff */
[----:B------:R-:W-:Y:S01]  /*cc010*/  LOP3.LUT P0, RZ, R11, 0x2000000, RZ, 0xc0, !PT ;  /* 0x020000000bff7812 */ /* 0x000fe2000780c0ff */
[----:B------:R-:W3:Y:S02]  /*cc020*/  LDL.LU R13, [R1+0x4ec] ;  /* 0x0004ec00010d7983 */ /* 0x000ee40000300800 */
        /* <DEDUP_REMOVED lines=19> */
[----:B------:R-:W-:-:S11]  /*cc160*/  LOP3.LUT R14, R14, 0xfffffffd, RZ, 0xc0, !PT ;  /* 0xfffffffd0e0e7812 */ /* 0x000fd600078ec0ff */
[----:B------:R-:W-:Y:S02]  /*cc170*/  @P6 LOP3.LUT R14, R14, 0x2, RZ, 0xfc, !PT ;  /* 0x000000020e0e6812 */ /* 0x000fe400078efcff */
[----:B------:R-:W-:Y:S02]  /*cc180*/  LOP3.LUT P6, RZ, R11, 0x4000000, RZ, 0xc0, !PT ;  /* 0x040000000bff7812 */ /* 0x000fe400078cc0ff */
[----:B--2---:R-:W-:-:S05]  /*cc190*/  PRMT R11, R22, 0x7770, RZ ;  /* 0x00007770160b7816 */ /* 0x004fca00000000ff */
[----:B------:R0:W-:Y:S02]  /*cc1a0*/  @P3 STG.E.U8 desc[UR42][R6.64], R11 ;  /* 0x0000000b06003986 */ /* 0x0001e4000c10112a */
[C---:B0-----:R-:W-:Y:S02]  /*cc1b0*/  PRMT R11, R22.reuse, 0x7771, RZ ;  /* 0x00007771160b7816 */ /* 0x041fe400000000ff */
[----:B------:R-:W2:Y:S04]  /*cc1c0*/  LDL.LU.64 R6, [R1+0x1f58] ;  /* 0x001f580001067983 */ /* 0x000ea80000300a00 */
[----:B---3--:R0:W-:Y:S04]  /*cc1d0*/  @P2 STG.E.U8 desc[UR42][R8.64], R11 ;  /* 0x0000000b08002986 */ /* 0x0081e8000c10112a */
[----:B0-----:R-:W3:Y:S04]  /*cc1e0*/  LDL.LU.64 R8, [R1+0x1f50] ;  /* 0x001f500001087983 */ /* 0x001ee80000300a00 */
[----:B------:R-:W2:Y:S01]  /*cc1f0*/  LDL.LU R19, [R1+0x420] ;  /* 0x0004200001137983 */ /* 0x000ea20000300800 */
[----:B------:R-:W-:-:S05]  /*cc200*/  PRMT R11, R22, 0x7772, RZ ;  /* 0x00007772160b7816 */ /* 0x000fca00000000ff */
[----:B----4-:R0:W-:Y:S02]  /*cc210*/  @P1 STG.E.U8 desc[UR42][R24.64], R11 ;  /* 0x0000000b18001986 */ /* 0x0101e4000c10112a */
[----:B0-----:R-:W-:-:S05]  /*cc220*/  PRMT R11, R22, 0x7773, RZ ;  /* 0x00007773160b7816 */ /* 0x001fca00000000ff */
[----:B------:R-:W-:Y:S04]  /*cc230*/  @P0 STG.E.U8 desc[UR42][R2.64], R11 ;  /* 0x0000000b02000986 */ /* 0x000fe8000c10112a */
[----:B--2---:R0:W-:Y:S04]  /*cc240*/  STL [R1+0x3870], R19 ;  /* 0x0038701301007387 */ /* 0x0041e80000100800 */
[----:B0-----:R-:W2:Y:S04]  /*cc250*/  LDL.LU.64 R18, [R1+0x1f48] ;  /* 0x001f480001127983 */ /* 0x001ea80000300a00 */
[----:B------:R-:W4:Y:S01]  /*cc260*/  LDL.LU.64 R16, [R1+0x1f30] ;  /* 0x001f300001107983 */ /* 0x000f220000300a00 */
[----:B------:R-:W-:-:S05]  /*cc270*/  PRMT R11, R13, 0x7770, RZ ;  /* 0x000077700d0b7816 */ /* 0x000fca00000000ff */
[----:B------:R0:W-:Y:S01]  /*cc280*/  @P6 STG.E.U8 desc[UR42][R4.64], R11 ;  /* 0x0000000b04006986 */ /* 0x0001e2000c10112a */
[----:B------:R-:W-:Y:S02]  /*cc290*/  LOP3.LUT P6, RZ, R14, 0x2, RZ, 0xc0, !PT ;  /* 0x000000020eff7812 */ /* 0x000fe400078cc0ff */
[----:B0-----:R-:W-:-:S11]  /*cc2a0*/  PRMT R11, R13, 0x7771, RZ ;  /* 0x000077710d0b7816 */ /* 0x001fd600000000ff */
[----:B------:R0:W-:Y:S01]  /*cc2b0*/  @P6 STG.E.U8 desc[UR42][R6.64], R11 ;  /* 0x0000000b06006986 */ /* 0x0001e2000c10112a */
[----:B------:R-:W-:Y:S02]  /*cc2c0*/  LOP3.LUT P6, RZ, R14, 0x1, RZ, 0xc0, !PT ;  /* 0x000000010eff7812 */ /* 0x000fe400078cc0ff */
[----:B0-----:R-:W-:-:S11]  /*cc2d0*/  PRMT R11, R13, 0x7772, RZ ;  /* 0x000077720d0b7816 */ /* 0x001fd600000000ff */
[----:B---3--:R0:W-:Y:S01]  /*cc2e0*/  @P6 STG.E.U8 desc[UR42][R8.64], R11 ;  /* 0x0000000b08006986 */ /* 0x0081e2000c10112a */
[C---:B------:R-:W-:Y:S02]  /*cc2f0*/  LOP3.LUT P6, RZ, R12.reuse, 0x80000000, RZ, 0xc0, !PT ;  /* 0x800000000cff7812 */ /* 0x040fe400078cc0ff */
[----:B0-----:R-:W-:Y:S01]  /*cc300*/  PRMT R11, R13, 0x7773, RZ ;  /* 0x000077730d0b7816 */ /* 0x001fe200000000ff */
[----:B----4-:R0:W-:Y:S04]  /*cc310*/  STL.64 [R1+0x3868], R16 ;  /* 0x0038681001007387 */ /* 0x0101e80000100a00 */
[----:B0-----:R-:W3:Y:S04]  /*cc320*/  LDL.LU.64 R16, [R1+0x1f40] ;  /* 0x001f400001107983 */ /* 0x001ee80000300a00 */
[----:B------:R-:W4:Y:S04]  /*cc330*/  LDL.LU.64 R20, [R1+0x1f28] ;  /* 0x001f280001147983 */ /* 0x000f280000300a00 */
[----:B------:R-:W3:Y:S04]  /*cc340*/  LDL.LU R23, [R1+0x400] ;  /* 0x0004000001177983 */ /* 0x000ee80000300800 */
[----:B------:R-:W3:Y:S04]  /*cc350*/  LDL.LU.64 R28, [R1+0x1f20] ;  /* 0x001f2000011c7983 */ /* 0x000ee80000300a00 */
[----:B------:R-:W3:Y:S04]  /*cc360*/  LDL.LU.64 R26, [R1+0x1f18] ;  /* 0x001f1800011a7983 */ /* 0x000ee80000300a00 */
[----:B------:R-:W3:Y:S04]  /*cc370*/  LDL.LU.64 R24, [R1+0x1f10] ;  /* 0x001f100001187983 */ /* 0x000ee80000300a00 */
[----:B------:R-:W3:Y:S04]  /*cc380*/  LDL.LU.64 R2, [R1+0x1f08] ;  /* 0x001f080001027983 */ /* 0x000ee80000300a00 */
[----:B------:R-:W3:Y:S04]  /*cc390*/  LDL.LU R22, [R1+0x424] ;  /* 0x0004240001167983 */ /* 0x000ee80000300800 */
[----:B------:R-:W3:Y:S04]  /*cc3a0*/  LDL.LU.64 R4, [R1+0x1f00] ;  /* 0x001f000001047983 */ /* 0x000ee80000300a00 */
[----:B------:R-:W3:Y:S04]  /*cc3b0*/  LDL.LU.64 R6, [R1+0x1ef8] ;  /* 0x001ef80001067983 */ /* 0x000ee80000300a00 */
[----:B------:R-:W3:Y:S04]  /*cc3c0*/  LDL.LU.64 R14, [R1+0x1f38] ;  /* 0x001f3800010e7983 */ /* 0x000ee80000300a00 */
[----:B------:R-:W3:Y:S04]  /*cc3d0*/  LDL.LU.64 R8, [R1+0x1ef0] ;  /* 0x001ef00001087983 */ /* 0x000ee80000300a00 */
[----:B--2---:R0:W-:Y:S04]  /*cc3e0*/  @P6 STG.E.U8 desc[UR42][R18.64], R11 ;  /* 0x0000000b12006986 */ /* 0x0041e8000c10112a */
[----:B0-----:R-:W2:Y:S01]  /*cc3f0*/  LDL.LU R19, [R1+0x3870] ;  /* 0x0038700001137983 */ /* 0x001ea20000300800 */
[----:B------:R-:W-:-:S02]  /*cc400*/  LOP3.LUT P6, RZ, R12, 0x40000000, RZ, 0xc0, !PT ;  /* 0x400000000cff7812 */ /* 0x000fc400078cc0ff */
[----:B--2---:R-:W-:-:S11]  /*cc410*/  PRMT R11, R19, 0x7770, RZ ;  /* 0x00007770130b7816 */ /* 0x004fd600000000ff */
[----:B---3--:R0:W-:Y:S04]  /*cc420*/  @P6 STG.E.U8 desc[UR42][R16.64], R11 ;  /* 0x0000000b10006986 */ /* 0x0081e8000c10112a */
        /* <DEDUP_REMOVED lines=15> */
[----:B----4-:R0:W-:Y:S01]  /*cc520*/  @P6 STG.E.U8 desc[UR42][R20.64], R11 ;  /* 0x0000000b14006986 */ /* 0x0101e2000c10112a */
        /* <DEDUP_REMOVED lines=21> */
[----:B------:R-:W-:Y:S01]  /*cc680*/  LOP3.LUT P2, RZ, R10, 0x400, RZ, 0xc0, !PT ;  /* 0x000004000aff7812 */ /* 0x000fe2000784c0ff */
[----:B------:R-:W4:Y:S01]  /*cc690*/  LDL.LU.64 R2, [R1+0x1ec0] ;  /* 0x001ec00001027983 */ /* 0x000f220000300a00 */
[----:B------:R-:W-:-:S03]  /*cc6a0*/  PRMT R11, R22, 0x7773, RZ ;  /* 0x00007773160b7816 */ /* 0x000fc600000000ff */
        /* <DEDUP_REMOVED lines=108> */
[C---:B------:R-:W-:Y:S02]  /*ccd70*/  LOP3.LUT P2, RZ, R10.reuse, 0x20000000, RZ, 0xc0, !PT ;  /* 0x200000000aff7812 */ /* 0x040fe4000784c0ff */
[C---:B------:R-:W-:Y:S02]  /*ccd80*/  LOP3.LUT P1, RZ, R10.reuse, 0x40000000, RZ, 0xc0, !PT ;  /* 0x400000000aff7812 */ /* 0x040fe4000782c0ff */
[----:B------:R-:W-:Y:S02]  /*ccd90*/  LOP3.LUT P0, RZ, R10, 0x80000000, RZ, 0xc0, !PT ;  /* 0x800000000aff7812 */ /* 0x000fe4000780c0ff */
[----:B------:R-:W-:-:S05]  /*ccda0*/  PRMT R10, R23, 0x7772, RZ ;  /* 0x00007772170a7816 */ /* 0x000fca00000000ff */
        /* <DEDUP_REMOVED lines=37> */
[----:B------:R-:W-:Y:S01]  /*cd000*/  PRMT R10, R22, 0x7771, RZ ;  /* 0x00007771160a7816 */ /* 0x000fe200000000ff */
[----:B------:R-:W2:Y:S08]  /*cd010*/  LDL.LU R3, [R1+0x3f4] ;  /* 0x0003f40001037983 */ /* 0x000eb00000300800 */
[----:B------:R-:W-:Y:S01]  /*cd020*/  @P6 LOP3.LUT R12, R12, 0x10000, RZ, 0xfc, !PT ;  /* 0x000100000c0c6812 */ /* 0x000fe200078efcff */
[----:B------:R0:W-:Y:S01]  /*cd030*/  @P0 STG.E.U8 desc[UR42][R28.64], R10 ;  /* 0x0000000a1c000986 */ /* 0x0001e2000c10112a */
[----:B------:R-:W-:-:S02]  /*cd040*/  LOP3.LUT P6, RZ, R9, 0x2, RZ, 0xc0, !PT ;  /* 0x0000000209ff7812 */ /* 0x000fc400078cc0ff */
[----:B------:R-:W-:Y:S01]  /*cd050*/  LOP3.LUT R12, R12, 0xfffdffff, RZ, 0xc0, !PT ;  /* 0xfffdffff0c0c7812 */ /* 0x000fe200078ec0ff */
[----:B------:R-:W2:Y:S04]  /*cd060*/  LDL.LU.64 R16, [R1+0x1dd0] ;  /* 0x001dd00001107983 */ /* 0x000ea80000300a00 */
[----:B------:R-:W2:Y:S01]  /*cd070*/  LDL.LU.64 R20, [R1+0x1dc8] ;  /* 0x001dc80001147983 */ /* 0x000ea20000300a00 */
[----:B0-----:R-:W-:-:S03]  /*cd080*/  PRMT R10, R22, 0x7772, RZ ;  /* 0x00007772160a7816 */ /* 0x001fc600000000ff */
[----:B------:R-:W2:Y:S02]  /*cd090*/  LDL.LU.64 R28, [R1+0x1dc0] ;  /* 0x001dc000011c7983 */ /* 0x000ea40000300a00 */
[----:B------:R-:W-:Y:S02]  /*cd0a0*/  @P6 LOP3.LUT R12, R12, 0x20000, RZ, 0xfc, !PT ;  /* 0x000200000c0c6812 */ /* 0x000fe400078efcff */
[----:B------:R-:W-:-:S13]  /*cd0b0*/  LOP3.LUT P6, RZ, R9, 0x1, RZ, 0xc0, !PT ;  /* 0x0000000109ff7812 */ /* 0x000fda00078cc0ff */
[----:B------:R0:W-:Y:S01]  /*cd0c0*/  @P6 STG.E.U8 desc[UR42][R24.64], R10 ;  /* 0x0000000a18006986 */ /* 0x0001e2000c10112a */
[----:B------:R-:W-:Y:S02]  /*cd0d0*/  LOP3.LUT P6, RZ, R12, 0x20000, RZ, 0xc0, !PT ;  /* 0x000200000cff7812 */ /* 0x000fe400078cc0ff */
        /* <DEDUP_REMOVED lines=32> */
[----:B0-----:R-:W-:Y:S01]  /*cd2e0*/  PRMT R10, R2, 0x7771, RZ ;  /* 0x00007771020a7816 */ /* 0x001fe200000000ff */
[----:B------:R-:W2:Y:S10]  /*cd2f0*/  LDL.LU.64 R18, [R1+0x3830] ;  /* 0x0038300001127983 */ /* 0x000eb40000300a00 */
[----:B------:R0:W-:Y:S01]  /*cd300*/  @P6 STG.E.U8 desc[UR42][R14.64], R10 ;  /* 0x0000000a0e006986 */ /* 0x0001e2000c10112a */
[----:B------:R-:W-:-:S02]  /*cd310*/  LOP3.LUT P6, RZ, R12, 0x400, RZ, 0xc0, !PT ;  /* 0x000004000cff7812 */ /* 0x000fc400078cc0ff */
        /* <DEDUP_REMOVED lines=12> */
[----:B----4-:R0:W-:Y:S02]  /*cd3e0*/  @P1 STG.E.U8 desc[UR42][R4.64], R10 ;  /* 0x0000000a04001986 */ /* 0x0101e4000c10112a */
[----:B0-----:R-:W-:-:S05]  /*cd3f0*/  PRMT R10, R27, 0x7770, RZ ;  /* 0x000077701b0a7816 */ /* 0x001fca00000000ff */
[----:B------:R0:W-:Y:S04]  /*cd400*/  @P0 STG.E.U8 desc[UR42][R6.64], R10 ;  /* 0x0000000a06000986 */ /* 0x0001e8000c10112a */
[----:B0-----:R-:W4:Y:S01]  /*cd410*/  LDL.LU.64 R6, [R1+0x1d90] ;  /* 0x001d900001067983 */ /* 0x001f220000300a00 */
[C---:B------:R-:W-:Y:S02]  /*cd420*/  LOP3.LUT P6, RZ, R9.reuse, 0x8000000, RZ, 0xc0, !PT ;  /* 0x0800000009ff7812 */ /* 0x040fe400078cc0ff */
[----:B------:R-:W-:Y:S01]  /*cd430*/  LOP3.LUT R12, R12, 0xfffffffb, RZ, 0xc0, !PT ;  /* 0xfffffffb0c0c7812 */ /* 0x000fe200078ec0ff */
[----:B------:R-:W2:Y:S01]  /*cd440*/  LDL.LU.64 R4, [R1+0x1d88] ;  /* 0x001d880001047983 */ /* 0x000ea20000300a00 */
[C---:B------:R-:W-:Y:S02]  /*cd450*/  LOP3.LUT P3, RZ, R9.reuse, 0x8000, RZ, 0xc0, !PT ;  /* 0x0000800009ff7812 */ /* 0x040fe4000786c0ff */
[----:B------:R-:W-:Y:S01]  /*cd460*/  LOP3.LUT P2, RZ, R9, 0x10000, RZ, 0xc0, !PT ;  /* 0x0001000009ff7812 */ /* 0x000fe2000784c0ff */
[----:B------:R-:W2:Y:S01]  /*cd470*/  LDL.LU.64 R2, [R1+0x1d80] ;  /* 0x001d800001027983 */ /* 0x000ea20000300a00 */
[----:B------:R-:W-:-:S03]  /*cd480*/  PRMT R10, R27, 0x7771, RZ ;  /* 0x000077711b0a7816 */ /* 0x000fc600000000ff */
[----:B------:R-:W2:Y:S02]  /*cd490*/  LDL.LU.64 R24, [R1+0x1d78] ;  /* 0x001d780001187983 */ /* 0x000ea40000300a00 */
[----:B------:R-:W-:Y:S02]  /*cd4a0*/  @P6 LOP3.LUT R12, R12, 0x4, RZ, 0xfc, !PT ;  /* 0x000000040c0c6812 */ /* 0x000fe400078efcff */
[----:B------:R-:W-:Y:S01]  /*cd4b0*/  LOP3.LUT P6, RZ, R9, 0x4000000, RZ, 0xc0, !PT ;  /* 0x0400000009ff7812 */ /* 0x000fe200078cc0ff */
[----:B------:R-:W2:Y:S01]  /*cd4c0*/  LDL.LU R11, [R1+0x3f8] ;  /* 0x0003f800010b7983 */ /* 0x000ea20000300800 */
        /* <DEDUP_REMOVED lines=19> */
[C---:B------:R-:W-:Y:S02]  /*cd600*/  LOP3.LUT P1, RZ, R9.reuse, 0x20000, RZ, 0xc0, !PT ;  /* 0x0002000009ff7812 */ /* 0x040fe4000782c0ff */
[C---:B------:R-:W-:Y:S02]  /*cd610*/  LOP3.LUT P0, RZ, R9.reuse, 0x40000, RZ, 0xc0, !PT ;  /* 0x0004000009ff7812 */ /* 0x040fe4000780c0ff */
[----:B------:R-:W-:-:S02]  /*cd620*/  LOP3.LUT P5, RZ, R9, 0x10000000, RZ, 0xc0, !PT ;  /* 0x1000000009ff7812 */ /* 0x000fc400078ac0ff */
[----:B------:R-:W-:-:S03]  /*cd630*/  LOP3.LUT P4, RZ, R9, 0x20000000, RZ, 0xc0, !PT ;  /* 0x2000000009ff7812 */ /* 0x000fc6000788c0ff */
[----:B------:R-:W-:Y:S02]  /*cd640*/  @P6 LOP3.LUT R12, R12, 0x200, RZ, 0xfc, !PT ;  /* 0x000002000c0c6812 */ /* 0x000fe400078efcff */
[C---:B------:R-:W-:Y:S01]  /*cd650*/  LOP3.LUT P6, RZ, R9.reuse, 0x80000, RZ, 0xc0, !PT ;  /* 0x0008000009ff7812 */ /* 0x040fe200078cc0ff */
[----:B---3--:R0:W-:Y:S01]  /*cd660*/  @P3 STG.E.U8 desc[UR42][R22.64], R10 ;  /* 0x0000000a16003986 */ /* 0x0081e2000c10112a */
[----:B------:R-:W-:Y:S02]  /*cd670*/  LOP3.LUT P3, RZ, R9, 0x40000000, RZ, 0xc0, !PT ;  /* 0x4000000009ff7812 */ /* 0x000fe4000786c0ff */
[----:B0-----:R-:W-:Y:S01]  /*cd680*/  PRMT R10, R27, 0x7772, RZ ;  /* 0x000077721b0a7816 */ /* 0x001fe200000000ff */
[----:B------:R-:W3:Y:S04]  /*cd690*/  LDL.LU.64 R22, [R1+0x1d70] ;  /* 0x001d700001167983 */ /* 0x000ee80000300a00 */
[----:B------:R-:W2:Y:S04]  /*cd6a0*/  LDL.LU R13, [R1+0x41c] ;  /* 0x00041c00010d7983 */ /* 0x000ea80000300800 */
[----:B----4-:R0:W-:Y:S01]  /*cd6b0*/  @P2 STG.E.U8 desc[UR42][R6.64], R10 ;  /* 0x0000000a06002986 */ /* 0x0101e2000c10112a */
[----:B------:R-:W-:-:S03]  /*cd6c0*/  LOP3.LUT P2, RZ, R9, 0x80000000, RZ, 0xc0, !PT ;  /* 0x8000000009ff7812 */ /* 0x000fc6000784c0ff */
[----:B0-----:R-:W4:Y:S04]  /*cd6d0*/  LDL.LU.64 R6, [R1+0x1d68] ;  /* 0x001d680001067983 */ /* 0x001f280000300a00 */
[----:B------:R0:W-:Y:S04]  /*cd6e0*/  STL.64 [R1+0x3818], R8 ;  /* 0x0038180801007387 */ /* 0x0001e80000100a00 */
[----:B0-----:R-:W2:Y:S04]  /*cd6f0*/  LDL.LU.64 R8, [R1+0x1d50] ;  /* 0x001d500001087983 */ /* 0x001ea80000300a00 */
[----:B--2---:R0:W-:Y:S04]  /*cd700*/  STL.64 [R1+0x3820], R8 ;  /* 0x0038200801007387 */ /* 0x0041e80000100a00 */
[----:B0-----:R-:W2:Y:S01]  /*cd710*/  LDL.LU.64 R8, [R1+0x1d58] ;  /* 0x001d580001087983 */ /* 0x001ea20000300a00 */
[----:B------:R-:W-:-:S05]  /*cd720*/  PRMT R10, R27, 0x7773, RZ ;  /* 0x000077731b0a7816 */ /* 0x000fca00000000ff */
[----:B------:R0:W-:Y:S02]  /*cd730*/  @P1 STG.E.U8 desc[UR42][R4.64], R10 ;  /* 0x0000000a04001986 */ /* 0x0001e4000c10112a */
        /* <DEDUP_REMOVED lines=8> */
[----:B------:R-:W2:Y:S04]  /*cd7c0*/  LDL.LU.64 R20, [R1+0x1d48] ;  /* 0x001d480001147983 */ /* 0x000ea80000300a00 */
[----:B------:R-:W2:Y:S04]  /*cd7d0*/  LDL.LU R4, [R1+0x3fc] ;  /* 0x0003fc0001047983 */ /* 0x000ea80000300800 */
[----:B------:R-:W2:Y:S04]  /*cd7e0*/  LDL.LU.64 R2, [R1+0x1d40] ;  /* 0x001d400001027983 */ /* 0x000ea80000300a00 */
[----:B---3--:R0:W-:Y:S01]  /*cd7f0*/  @P6 STG.E.U8 desc[UR42][R22.64], R10 ;  /* 0x0000000a16006986 */ /* 0x0081e2000c10112a */
[----:B------:R-:W-:-:S03]  /*cd800*/  LOP3.LUT P6, RZ, R12, 0x100, RZ, 0xc0, !PT ;  /* 0x000001000cff7812 */ /* 0x000fc600078cc0ff */
[----:B------:R-:W3:Y:S04]  /*cd810*/  LDL.LU.64 R14, [R1+0x1d38] ;  /* 0x001d3800010e7983 */ /* 0x000ee80000300a00 */
[----:B------:R-:W3:Y:S01]  /*cd820*/  LDL.LU R5, [R1+0x3e0] ;  /* 0x0003e00001057983 */ /* 0x000ee20000300800 */
[----:B0-----:R-:W-:-:S03]  /*cd830*/  PRMT R10, R11, 0x7773, RZ ;  /* 0x000077730b0a7816 */ /* 0x001fc600000000ff */
[----:B------:R-:W3:Y:S04]  /*cd840*/  LDL.LU.64 R16, [R1+0x1d30] ;  /* 0x001d300001107983 */ /* 0x000ee80000300a00 */
[----:B----4-:R0:W-:Y:S01]  /*cd850*/  @P6 STG.E.U8 desc[UR42][R6.64], R10 ;  /* 0x0000000a06006986 */ /* 0x0101e2000c10112a */
[----:B------:R-:W-:-:S03]  /*cd860*/  LOP3.LUT P6, RZ, R12, 0x80, RZ, 0xc0, !PT ;  /* 0x000000800cff7812 */ /* 0x000fc600078cc0ff */
[----:B------:R-:W4:Y:S04]  /*cd870*/  LDL.LU.64 R28, [R1+0x1d28] ;  /* 0x001d2800011c7983 */ /* 0x000f280000300a00 */
[----:B------:R-:W3:Y:S01]  /*cd880*/  LDL.LU.64 R26, [R1+0x1d20] ;  /* 0x001d2000011a7983 */ /* 0x000ee20000300a00 */
        /* <DEDUP_REMOVED lines=13> */
[----:B------:R-:W-:-:S07]  /*cd960*/  LOP3.LUT P0, RZ, R19, 0x2, RZ, 0xc0, !PT ;  /* 0x0000000213ff7812 */ /* 0x000fce000780c0ff */
[----:B--2---:R0:W-:Y:S01]  /*cd970*/  @P6 STG.E.U8 desc[UR42][R8.64], R10 ;  /* 0x0000000a08006986 */ /* 0x0041e2000c10112a */
[----:B------:R-:W-:-:S03]  /*cd980*/  LOP3.LUT P6, RZ, R12, 0x10, RZ, 0xc0, !PT ;  /* 0x000000100cff7812 */ /* 0x000fc600078cc0ff */
[----:B0-----:R-:W2:Y:S01]  /*cd990*/  LDL.LU.64 R8, [R1+0x3818] ;  /* 0x0038180001087983 */ /* 0x001ea20000300a00 */
[----:B------:R-:W-:-:S09]  /*cd9a0*/  PRMT R10, R13, 0x7773, RZ ;  /* 0x000077730d0a7816 */ /* 0x000fd200000000ff */
[----:B------:R0:W-:Y:S01]  /*cd9b0*/  @P6 STG.E.U8 desc[UR42][R20.64], R10 ;  /* 0x0000000a14006986 */ /* 0x0001e2000c10112a */
[----:B------:R-:W-:Y:S02]  /*cd9c0*/  LOP3.LUT P6, RZ, R12, 0x8, RZ, 0xc0, !PT ;  /* 0x000000080cff7812 */ /* 0x000fe400078cc0ff */
[----:B0-----:R-:W-:Y:S01]  /*cd9d0*/  PRMT R10, R4, 0x7770, RZ ;  /* 0x00007770040a7816 */ /* 0x001fe200000000ff */
[----:B------:R-:W2:Y:S10]  /*cd9e0*/  LDL.LU.64 R20, [R1+0x3810] ;  /* 0x0038100001147983 */ /* 0x000eb40000300a00 */
[----:B------:R0:W-:Y:S01]  /*cd9f0*/  @P6 STG.E.U8 desc[UR42][R2.64], R10 ;  /* 0x0000000a02006986 */ /* 0x0001e2000c10112a */
[----:B------:R-:W-:-:S02]  /*cda00*/  LOP3.LUT P6, RZ, R12, 0x4, RZ, 0xc0, !PT ;  /* 0x000000040cff7812 */ /* 0x000fc400078cc0ff */
[C---:B0-----:R-:W-:Y:S01]  /*cda10*/  PRMT R10, R4.reuse, 0x7771, RZ ;  /* 0x00007771040a7816 */ /* 0x041fe200000000ff */
[----:B------:R-:W2:Y:S10]  /*cda20*/  LDL.LU R2, [R1+0x3808] ;  /* 0x0038080001027983 */ /* 0x000eb40000300800 */
[----:B---3--:R0:W-:Y:S02]  /*cda30*/  @P6 STG.E.U8 desc[UR42][R14.64], R10 ;  /* 0x0000000a0e006986 */ /* 0x0081e4000c10112a */
[----:B0-----:R-:W-:-:S05]  /*cda40*/  PRMT R10, R4, 0x7772, RZ ;  /* 0x00007772040a7816 */ /* 0x001fca00000000ff */
        /* <DEDUP_REMOVED lines=20> */
[----:B------:R-:W4:Y:S04]  /*cdb90*/  LDL.LU.64 R22, [R1+0x1ce0] ;  /* 0x001ce00001167983 */ /* 0x000f280000300a00 */
[----:B------:R-:W4:Y:S01]  /*cdba0*/  LDL.LU R11, [R1+0x3e4] ;  /* 0x0003e400010b7983 */ /* 0x000f220000300800 */
[----:B------:R-:W-:-:S02]  /*cdbb0*/  LOP3.LUT P1, RZ, R19, 0x10, RZ, 0xc0, !PT ;  /* 0x0000001013ff7812 */ /* 0x000fc4000782c0ff */
[C---:B------:R-:W-:Y:S02]  /*cdbc0*/  LOP3.LUT P0, RZ, R19.reuse, 0x20, RZ, 0xc0, !PT ;  /* 0x0000002013ff7812 */ /* 0x040fe4000780c0ff */
        /* <DEDUP_REMOVED lines=25> */
[----:B---3--:R-:W-:-:S05]  /*cdd60*/  PRMT R10, R3, 0x7770, RZ ;  /* 0x00007770030a7816 */ /* 0x008fca00000000ff */
[----:B------:R0:W-:Y:S01]  /*cdd70*/  @P3 STG.E.U8 desc[UR42][R4.64], R10 ;  /* 0x0000000a04003986 */ /* 0x0001e2000c10112a */
[----:B------:R-:W-:Y:S02]  /*cdd80*/  LOP3.LUT P3, RZ, R19, 0x20000, RZ, 0xc0, !PT ;  /* 0x0002000013ff7812 */ /* 0x000fe4000786c0ff */
[----:B0-----:R-:W-:Y:S01]  /*cdd90*/  PRMT R10, R3, 0x7771, RZ ;  /* 0x00007771030a7816 */ /* 0x001fe200000000ff */
[----:B------:R-:W2:Y:S04]  /*cdda0*/  LDL.LU.64 R4, [R1+0x1cd8] ;  /* 0x001cd80001047983 */ /* 0x000ea80000300a00 */
[----:B----4-:R0:W-:Y:S01]  /*cddb0*/  @P2 STG.E.U8 desc[UR42][R6.64], R10 ;  /* 0x0000000a06002986 */ /* 0x0101e2000c10112a */
[----:B------:R-:W-:-:S03]  /*cddc0*/  LOP3.LUT P2, RZ, R19, 0x40000, RZ, 0xc0, !PT ;  /* 0x0004000013ff7812 */ /* 0x000fc6000784c0ff */
[----:B0-----:R-:W3:Y:S04]  /*cddd0*/  LDL.LU.64 R6, [R1+0x1cd0] ;  /* 0x001cd00001067983 */ /* 0x001ee80000300a00 */
[----:B------:R-:W4:Y:S04]  /*cdde0*/  LDL.LU R26, [R1+0x344] ;  /* 0x00034400011a7983 */ /* 0x000f280000300800 */
[----:B------:R0:W-:Y:S04]  /*cddf0*/  STL.64 [R1+0x3628], R18 ;  /* 0x0036281201007387 */ /* 0x0001e80000100a00 */
[----:B0-----:R-:W2:Y:S04]  /*cde00*/  LDL.LU.64 R18, [R1+0x1ca8] ;  /* 0x001ca80001127983 */ /* 0x001ea80000300a00 */
[----:B--2---:R0:W-:Y:S04]  /*cde10*/  STL.64 [R1+0x37f0], R18 ;  /* 0x0037f01201007387 */ /* 0x0041e80000100a00 */
        /* <DEDUP_REMOVED lines=13> */
[----:B------:R-:W4:Y:S04]  /*cdef0*/  LDL.LU R27, [R1+0x3e8] ;  /* 0x0003e800011b7983 */ /* 0x000f280000300800 */
[----:B------:R-:W4:Y:S04]  /*cdf00*/  LDL.LU.64 R14, [R1+0x1ca0] ;  /* 0x001ca000010e7983 */ /* 0x000f280000300a00 */
[----:B------:R-:W4:Y:S04]  /*cdf10*/  LDL.LU.64 R16, [R1+0x1c98] ;  /* 0x001c980001107983 */ /* 0x000f280000300a00 */
[----:B------:R0:W-:Y:S01]  /*cdf20*/  @P6 STG.E.U8 desc[UR42][R4.64], R10 ;  /* 0x0000000a04006986 */ /* 0x0001e2000c10112a */
[----:B------:R-:W-:-:S03]  /*cdf30*/  LOP3.LUT P6, RZ, R12, 0x1, RZ, 0xc0, !PT ;  /* 0x000000010cff7812 */ /* 0x000fc600078cc0ff */
[----:B------:R-:W4:Y:S04]  /*cdf40*/  LDL.LU.64 R28, [R1+0x1c90] ;  /* 0x001c9000011c7983 */ /* 0x000f280000300a00 */
[----:B------:R-:W4:Y:S01]  /*cdf50*/  LDL.LU.64 R24, [R1+0x1c88] ;  /* 0x001c880001187983 */ /* 0x000f220000300a00 */
[----:B0-----:R-:W-:-:S03]  /*cdf60*/  PRMT R10, R11, 0x7772, RZ ;  /* 0x000077720b0a7816 */ /* 0x001fc600000000ff */
[----:B------:R-:W4:Y:S04]  /*cdf70*/  LDL.LU R3, [R1+0x348] ;  /* 0x0003480001037983 */ /* 0x000f280000300800 */
[----:B---3--:R0:W-:Y:S01]  /*cdf80*/  @P6 STG.E.U8 desc[UR42][R6.64], R10 ;  /* 0x0000000a06006986 */ /* 0x0081e2000c10112a */
[----:B------:R-:W-:-:S03]  /*cdf90*/  LOP3.LUT P6, RZ, R9, 0x80000000, RZ, 0xc0, !PT ;  /* 0x8000000009ff7812 */ /* 0x000fc600078cc0ff */
[----:B------:R-:W3:Y:S04]  /*cdfa0*/  LDL.LU.64 R22, [R1+0x1c80] ;  /* 0x001c800001167983 */ /* 0x000ee80000300a00 */
[----:B------:R-:W3:Y:S01]  /*cdfb0*/  LDL.LU.64 R4, [R1+0x1c78] ;  /* 0x001c780001047983 */ /* 0x000ee20000300a00 */
[----:B0-----:R-:W-:-:S03]  /*cdfc0*/  PRMT R10, R11, 0x7773, RZ ;  /* 0x000077730b0a7816 */ /* 0x001fc600000000ff */
[----:B------:R-:W3:Y:S04]  /*cdfd0*/  LDL.LU.64 R12, [R1+0x1cb0] ;  /* 0x001cb000010c7983 */ /* 0x000ee80000300a00 */
[----:B------:R-:W3:Y:S04]  /*cdfe0*/  LDL.LU.64 R6, [R1+0x1c70] ;  /* 0x001c700001067983 */ /* 0x000ee80000300a00 */
[----:B--2---:R0:W-:Y:S04]  /*cdff0*/  @P6 STG.E.U8 desc[UR42][R18.64], R10 ;  /* 0x0000000a12006986 */ /* 0x0041e8000c10112a */
[----:B0-----:R-:W2:Y:S01]  /*ce000*/  LDL.LU.64 R18, [R1+0x3800] ;  /* 0x0038000001127983 */ /* 0x001ea20000300a00 */
[----:B------:R-:W-:-:S02]  /*ce010*/  LOP3.LUT P6, RZ, R9, 0x40000000, RZ, 0xc0, !PT ;  /* 0x4000000009ff7812 */ /* 0x000fc400078cc0ff */
[----:B----4-:R-:W-:-:S11]  /*ce020*/  PRMT R10, R26, 0x7770, RZ ;  /* 0x000077701a0a7816 */ /* 0x010fd600000000ff */
[----:B--2---:R0:W-:Y:S04]  /*ce030*/  @P6 STG.E.U8 desc[UR42][R18.64], R10 ;  /* 0x0000000a12006986 */ /* 0x0041e8000c10112a */
[----:B0-----:R-:W2:Y:S01]  /*ce040*/  LDL.LU.64 R18, [R1+0x37f8] ;  /* 0x0037f80001127983 */ /* 0x001ea20000300a00 */
[----:B------:R-:W-:Y:S02]  /*ce050*/  LOP3.LUT P6, RZ, R9, 0x20000000, RZ, 0xc0, !PT ;  /* 0x2000000009ff7812 */ /* 0x000fe400078cc0ff */
[----:B------:R-:W-:-:S11]  /*ce060*/  PRMT R10, R26, 0x7771, RZ ;  /* 0x000077711a0a7816 */ /* 0x000fd600000000ff */
[----:B--2---:R0:W-:Y:S04]  /*ce070*/  @P6 STG.E.U8 desc[UR42][R18.64], R10 ;  /* 0x0000000a12006986 */ /* 0x0041e8000c10112a */
[----:B0-----:R-:W2:Y:S01]  /*ce080*/  LDL.LU.64 R18, [R1+0x37f0] ;  /* 0x0037f00001127983 */ /* 0x001ea20000300a00 */
[----:B------:R-:W-:Y:S02]  /*ce090*/  LOP3.LUT P6, RZ, R9, 0x10000000, RZ, 0xc0, !PT ;  /* 0x1000000009ff7812 */ /* 0x000fe400078cc0ff */
[----:B------:R-:W-:-:S11]  /*ce0a0*/  PRMT R10, R26, 0x7772, RZ ;  /* 0x000077721a0a7816 */ /* 0x000fd600000000ff */
[----:B---3--:R0:W-:Y:S01]  /*ce0b0*/  @P6 STG.E.U8 desc[UR42][R12.64], R10 ;  /* 0x0000000a0c006986 */ /* 0x0081e2000c10112a */
[----:B------:R-:W-:Y:S02]  /*ce0c0*/  LOP3.LUT P6, RZ, R9, 0x8000000, RZ, 0xc0, !PT ;  /* 0x0800000009ff7812 */ /* 0x000fe400078cc0ff */
[----:B0-----:R-:W-:Y:S02]  /*ce0d0*/  PRMT R10, R26, 0x7773, RZ ;  /* 0x000077731a0a7816 */ /* 0x001fe400000000ff */
[C---:B------:R-:W-:Y:S02]  /*ce0e0*/  LOP3.LUT P1, RZ, R20.reuse, 0x2, RZ, 0xc0, !PT ;  /* 0x0000000214ff7812 */ /* 0x040fe4000782c0ff */
[----:B------:R-:W-:-:S07]  /*ce0f0*/  LOP3.LUT P0, RZ, R20, 0x4, RZ, 0xc0, !PT ;  /* 0x0000000414ff7812 */ /* 0x000fce000780c0ff */
[----:B--2---:R0:W-:Y:S01]  /*ce100*/  @P6 STG.E.U8 desc[UR42][R18.64], R10 ;  /* 0x0000000a12006986 */ /* 0x0041e2000c10112a */
        /* <DEDUP_REMOVED lines=60> */
[----:B------:R-:W2:Y:S01]  /*ce4d0*/  LDL.LU R3, [R1+0x330] ;  /* 0x0003300001037983 */ /* 0x000ea20000300800 */
[----:B------:R-:W-:Y:S02]  /*ce4e0*/  LOP3.LUT P0, RZ, R20, 0x40, RZ, 0xc0, !PT ;  /* 0x0000004014ff7812 */ /* 0x000fe4000780c0ff */
[----:B------:R-:W-:Y:S01]  /*ce4f0*/  PRMT R10, R24, 0x7771, RZ ;  /* 0x00007771180a7816 */ /* 0x000fe200000000ff */
[----:B------:R-:W2:Y:S04]  /*ce500*/  LDL.LU.64 R14, [R1+0x1c08] ;  /* 0x001c0800010e7983 */ /* 0x000ea80000300a00 */
[----:B------:R-:W-:-:S02]  /*ce510*/  @P6 LOP3.LUT R9, R9, 0x1000000, RZ, 0xfc, !PT ;  /* 0x0100000009096812 */ /* 0x000fc400078efcff */
[----:B------:R-:W-:Y:S02]  /*ce520*/  LOP3.LUT P6, RZ, R20, 0x100, RZ, 0xc0, !PT ;  /* 0x0000010014ff7812 */ /* 0x000fe400078cc0ff */
[----:B------:R-:W-:Y:S01]  /*ce530*/  LOP3.LUT R9, R9, 0xfdffffff, RZ, 0xc0, !PT ;  /* 0xfdffffff09097812 */ /* 0x000fe200078ec0ff */
[----:B----4-:R0:W-:Y:S10]  /*ce540*/  @P1 STG.E.U8 desc[UR42][R16.64], R10 ;  /* 0x0000000a10001986 */ /* 0x0101f4000c10112a */
[----:B------:R-:W-:-:S02]  /*ce550*/  @P6 LOP3.LUT R9, R9, 0x2000000, RZ, 0xfc, !PT ;  /* 0x0200000009096812 */ /* 0x000fc400078efcff */
[----:B------:R-:W-:Y:S01]  /*ce560*/  LOP3.LUT P6, RZ, R20, 0x80, RZ, 0xc0, !PT ;  /* 0x0000008014ff7812 */ /* 0x000fe200078cc0ff */
[----:B0-----:R-:W4:Y:S01]  /*ce570*/  LDL.LU.64 R16, [R1+0x1c00] ;  /* 0x001c000001107983 */ /* 0x001f220000300a00 */
[----:B------:R-:W-:-:S05]  /*ce580*/  PRMT R10, R24, 0x7772, RZ ;  /* 0x00007772180a7816 */ /* 0x000fca00000000ff */
[----:B------:R0:W-:Y:S02]  /*ce590*/  @P0 STG.E.U8 desc[UR42][R26.64], R10 ;  /* 0x0000000a1a000986 */ /* 0x0001e4000c10112a */
[----:B0-----:R-:W-:Y:S02]  /*ce5a0*/  PRMT R10, R24, 0x7773, RZ ;  /* 0x00007773180a7816 */ /* 0x001fe400000000ff */
[----:B------:R-:W4:Y:S04]  /*ce5b0*/  LDL.LU.64 R26, [R1+0x1bf8] ;  /* 0x001bf800011a7983 */ /* 0x000f280000300a00 */
[----:B------:R0:W-:Y:S01]  /*ce5c0*/  @P6 STG.E.U8 desc[UR42][R22.64], R10 ;  /* 0x0000000a16006986 */ /* 0x0001e2000c10112a */
[----:B------:R-:W-:-:S03]  /*ce5d0*/  LOP3.LUT P6, RZ, R9, 0x2000000, RZ, 0xc0, !PT ;  /* 0x0200000009ff7812 */ /* 0x000fc600078cc0ff */
[----:B------:R-:W4:Y:S04]  /*ce5e0*/  LDL.LU.64 R24, [R1+0x1bf0] ;  /* 0x001bf00001187983 */ /* 0x000f280000300a00 */
[----:B------:R-:W4:Y:S01]  /*ce5f0*/  LDL.LU R29, [R1+0x3d4] ;  /* 0x0003d400011d7983 */ /* 0x000f220000300800 */
[----:B0-----:R-:W-:-:S03]  /*ce600*/  PRMT R10, R11, 0x7770, RZ ;  /* 0x000077700b0a7816 */ /* 0x001fc600000000ff */
[----:B------:R-:W4:Y:S04]  /*ce610*/  LDL.LU.64 R22, [R1+0x1be8] ;  /* 0x001be80001167983 */ /* 0x000f280000300a00 */
[----:B------:R0:W-:Y:S01]  /*ce620*/  @P6 STG.E.U8 desc[UR42][R4.64], R10 ;  /* 0x0000000a04006986 */ /* 0x0001e2000c10112a */
[----:B------:R-:W-:Y:S02]  /*ce630*/  LOP3.LUT P6, RZ, R9, 0x1000000, RZ, 0xc0, !PT ;  /* 0x0100000009ff7812 */ /* 0x000fe400078cc0ff */
        /* <DEDUP_REMOVED lines=44> */
[----:B0-----:R-:W3:Y:S01]  /*ce900*/  LDL.LU.64 R6, [R1+0x1bc8] ;  /* 0x001bc80001067983 */ /* 0x001ee20000300a00 */
[----:B------:R-:W-:-:S02]  /*ce910*/  LOP3.LUT P6, RZ, R8, 0x10, RZ, 0xc0, !PT ;  /* 0x0000001008ff7812 */ /* 0x000fc400078cc0ff */
[----:B------:R-:W-:Y:S01]  /*ce920*/  LOP3.LUT R9, R9, 0xfffffbff, RZ, 0xc0, !PT ;  /* 0xfffffbff09097812 */ /* 0x000fe200078ec0ff */
[----:B------:R-:W4:Y:S01]  /*ce930*/  LDL.LU.64 R22, [R1+0x1bc0] ;  /* 0x001bc00001167983 */ /* 0x000f220000300a00 */
[C---:B------:R-:W-:Y:S02]  /*ce940*/  LOP3.LUT P3, RZ, R20.reuse, 0x1000000, RZ, 0xc0, !PT ;  /* 0x0100000014ff7812 */ /* 0x040fe4000786c0ff */
[----:B------:R-:W-:Y:S01]  /*ce950*/  LOP3.LUT P2, RZ, R20, 0x2000000, RZ, 0xc0, !PT ;  /* 0x0200000014ff7812 */ /* 0x000fe2000784c0ff */
[----:B------:R-:W4:Y:S01]  /*ce960*/  LDL.LU.64 R26, [R1+0x1bb8] ;  /* 0x001bb800011a7983 */ /* 0x000f220000300a00 */
[----:B------:R-:W-:-:S03]  /*ce970*/  PRMT R10, R29, 0x7772, RZ ;  /* 0x000077721d0a7816 */ /* 0x000fc600000000ff */
[----:B------:R-:W4:Y:S02]  /*ce980*/  LDL.LU.64 R24, [R1+0x1bb0] ;  /* 0x001bb00001187983 */ /* 0x000f240000300a00 */
[----:B------:R-:W-:Y:S02]  /*ce990*/  @P6 LOP3.LUT R9, R9, 0x400, RZ, 0xfc, !PT ;  /* 0x0000040009096812 */ /* 0x000fe400078efcff */
[----:B------:R-:W-:Y:S01]  /*ce9a0*/  LOP3.LUT P6, RZ, R8, 0x8, RZ, 0xc0, !PT ;  /* 0x0000000808ff7812 */ /* 0x000fe200078cc0ff */
[----:B------:R-:W4:Y:S01]  /*ce9b0*/  LDL.LU R3, [R1+0x334] ;  /* 0x0003340001037983 */ /* 0x000f220000300800 */
        /* <DEDUP_REMOVED lines=18> */
[----:B------:R-:W-:Y:S01]  /*ceae0*/  LOP3.LUT R9, R9, 0xfffdffff, RZ, 0xc0, !PT ;  /* 0xfffdffff09097812 */ /* 0x000fe200078ec0ff */
[----:B------:R-:W-:Y:S01]  /*ceaf0*/  STL.64 [R1+0x3668], R20 ;  /* 0x0036681401007387 */ /* 0x000fe20000100a00 */
[C---:B------:R-:W-:Y:S02]  /*ceb00*/  LOP3.LUT P1, RZ, R20.reuse, 0x4000000, RZ, 0xc0, !PT ;  /* 0x0400000014ff7812 */ /* 0x040fe4000782c0ff */
[----:B------:R-:W-:-:S07]  /*ceb10*/  LOP3.LUT P0, RZ, R20, 0x8000000, RZ, 0xc0, !PT ;  /* 0x0800000014ff7812 */ /* 0x000fce000780c0ff */
[----:B------:R-:W-:Y:S02]  /*ceb20*/  @P6 LOP3.LUT R9, R9, 0x20000, RZ, 0xfc, !PT ;  /* 0x0002000009096812 */ /* 0x000fe400078efcff */
[----:B------:R-:W-:Y:S01]  /*ceb30*/  LOP3.LUT P6, RZ, R20, 0x10000000, RZ, 0xc0, !PT ;  /* 0x1000000014ff7812 */ /* 0x000fe200078cc0ff */
[----:B--2---:R0:W-:Y:S02]  /*ceb40*/  @P3 STG.E.U8 desc[UR42][R4.64], R10 ;  /* 0x0000000a04003986 */ /* 0x0041e4000c10112a */
[----:B0-----:R-:W-:Y:S02]  /*ceb50*/  PRMT R10, R29, 0x7773, RZ ;  /* 0x000077731d0a7816 */ /* 0x001fe400000000ff */
[----:B------:R-:W2:Y:S04]  /*ceb60*/  LDL.LU.64 R4, [R1+0x1ba8] ;  /* 0x001ba80001047983 */ /* 0x000ea80000300a00 */
[----:B------:R-:W2:Y:S04]  /*ceb70*/  LDL.LU R11, [R1+0x3d8] ;  /* 0x0003d800010b7983 */ /* 0x000ea80000300800 */
[----:B---3--:R0:W-:Y:S04]  /*ceb80*/  @P2 STG.E.U8 desc[UR42][R6.64], R10 ;  /* 0x0000000a06002986 */ /* 0x0081e8000c10112a */
[----:B0-----:R-:W3:Y:S04]  /*ceb90*/  LDL.LU.64 R6, [R1+0x1ba0] ;  /* 0x001ba00001067983 */ /* 0x001ee80000300a00 */
[----:B------:R-:W2:Y:S04]  /*ceba0*/  LDL.LU.64 R20, [R1+0x1b88] ;  /* 0x001b880001147983 */ /* 0x000ea80000300a00 */
[----:B--2---:R0:W-:Y:S04]  /*cebb0*/  STL.64 [R1+0x37c8], R20 ;  /* 0x0037c81401007387 */ /* 0x0041e80000100a00 */
[----:B0-----:R-:W2:Y:S01]  /*cebc0*/  LDL.LU.64 R20, [R1+0x1b90] ;  /* 0x001b900001147983 */ /* 0x001ea20000300a00 */
[----:B----4-:R-:W-:-:S05]  /*cebd0*/  PRMT R10, R3, 0x7770, RZ ;  /* 0x00007770030a7816 */ /* 0x010fca00000000ff */
[----:B------:R0:W-:Y:S02]  /*cebe0*/  @P1 STG.E.U8 desc[UR42][R22.64], R10 ;  /* 0x0000000a16001986 */ /* 0x0001e4000c10112a */
[----:B0-----:R-:W-:-:S05]  /*cebf0*/  PRMT R10, R3, 0x7771, RZ ;  /* 0x00007771030a7816 */ /* 0x001fca00000000ff */
[----:B------:R0:W-:Y:S02]  /*cec00*/  @P0 STG.E.U8 desc[UR42][R26.64], R10 ;  /* 0x0000000a1a000986 */ /* 0x0001e4000c10112a */
[----:B0-----:R-:W-:-:S05]  /*cec10*/  PRMT R10, R3, 0x7772, RZ ;  /* 0x00007772030a7816 */ /* 0x001fca00000000ff */
[----:B------:R-:W-:Y:S04]  /*cec20*/  @P6 STG.E.U8 desc[UR42][R24.64], R10 ;  /* 0x0000000a18006986 */ /* 0x000fe8000c10112a */
[----:B--2---:R0:W-:Y:S04]  /*cec30*/  STL.64 [R1+0x37d0], R20 ;  /* 0x0037d01401007387 */ /* 0x0041e80000100a00 */
[----:B0-----:R-:W2:Y:S01]  /*cec40*/  LDL.LU.64 R20, [R1+0x1b98] ;  /* 0x001b980001147983 */ /* 0x001ea20000300a00 */
[----:B------:R-:W-:Y:S02]  /*cec50*/  LOP3.LUT P6, RZ, R9, 0x20000, RZ, 0xc0, !PT ;  /* 0x0002000009ff7812 */ /* 0x000fe400078cc0ff */
[----:B------:R-:W-:Y:S01]  /*cec60*/  PRMT R10, R3, 0x7773, RZ ;  /* 0x00007773030a7816 */ /* 0x000fe200000000ff */
[----:B------:R-:W4:Y:S04]  /*cec70*/  LDL.LU R23, [R1+0x338] ;  /* 0x0003380001177983 */ /* 0x000f280000300800 */
[----:B------:R-:W4:Y:S04]  /*cec80*/  LDL.LU.64 R12, [R1+0x1b80] ;  /* 0x001b8000010c7983 */ /* 0x000f280000300a00 */
[----:B------:R-:W4:Y:S04]  /*cec90*/  LDL.LU.64 R18, [R1+0x1b78] ;  /* 0x001b780001127983 */ /* 0x000f280000300a00 */
[----:B------:R0:W-:Y:S01]  /*ceca0*/  @P6 STG.E.U8 desc[UR42][R4.64], R10 ;  /* 0x0000000a04006986 */ /* 0x0001e2000c10112a */
[----:B------:R-:W-:-:S03]  /*cecb0*/  LOP3.LUT P6, RZ, R9, 0x10000, RZ, 0xc0, !PT ;  /* 0x0001000009ff7812 */ /* 0x000fc600078cc0ff */
[----:B------:R-:W4:Y:S04]  /*cecc0*/  LDL.LU R22, [R1+0x3dc] ;  /* 0x0003dc0001167983 */ /* 0x000f280000300800 */
[----:B------:R-:W4:Y:S01]  /*cecd0*/  LDL.LU.64 R14, [R1+0x1b70] ;  /* 0x001b7000010e7983 */ /* 0x000f220000300a00 */
[----:B0-----:R-:W-:-:S03]  /*cece0*/  PRMT R10, R11, 0x7770, RZ ;  /* 0x000077700b0a7816 */ /* 0x001fc600000000ff */
[----:B------:R-:W4:Y:S04]  /*cecf0*/  LDL.LU.64 R16, [R1+0x1b68] ;  /* 0x001b680001107983 */ /* 0x000f280000300a00 */
[----:B---3--:R0:W-:Y:S01]  /*ced00*/  @P6 STG.E.U8 desc[UR42][R6.64], R10 ;  /* 0x0000000a06006986 */ /* 0x0081e2000c10112a */
[----:B------:R-:W-:-:S03]  /*ced10*/  LOP3.LUT P6, RZ, R9, 0x8000, RZ, 0xc0, !PT ;  /* 0x0000800009ff7812 */ /* 0x000fc600078cc0ff */
[----:B------:R-:W3:Y:S04]  /*ced20*/  LDL.LU.64 R28, [R1+0x1b60] ;  /* 0x001b6000011c7983 */ /* 0x000ee80000300a00 */
[----:B------:R-:W3:Y:S01]  /*ced30*/  LDL.LU.64 R26, [R1+0x1b58] ;  /* 0x001b5800011a7983 */ /* 0x000ee20000300a00 */
[----:B0-----:R-:W-:-:S03]  /*ced40*/  PRMT R10, R11, 0x7771, RZ ;  /* 0x000077710b0a7816 */ /* 0x001fc600000000ff */
[----:B------:R-:W3:Y:S04]  /*ced50*/  LDL.LU.64 R24, [R1+0x1b50] ;  /* 0x001b500001187983 */ /* 0x000ee80000300a00 */
[----:B------:R-:W3:Y:S04]  /*ced60*/  LDL.LU.64 R4, [R1+0x1b48] ;  /* 0x001b480001047983 */ /* 0x000ee80000300a00 */
[----:B------:R-:W3:Y:S04]  /*ced70*/  LDL.LU R3, [R1+0x33c] ;  /* 0x00033c0001037983 */ /* 0x000ee80000300800 */
        /* <DEDUP_REMOVED lines=35> */
[----:B------:R0:W-:Y:S02]  /*cefb0*/  @P1 STG.E.U8 desc[UR42][R4.64], R10 ;  /* 0x0000000a04001986 */ /* 0x0001e4000c10112a */
[----:B0-----:R-:W-:-:S02]  /*cefc0*/  PRMT R10, R3, 0x7770, RZ ;  /* 0x00007770030a7816 */ /* 0x001fc400000000ff */
[----:B------:R-:W3:Y:S04]  /*cefd0*/  LDL.LU.64 R4, [R1+0x1b30] ;  /* 0x001b300001047983 */ /* 0x000ee80000300a00 */
[----:B------:R0:W-:Y:S04]  /*cefe0*/  @P0 STG.E.U8 desc[UR42][R6.64], R10 ;  /* 0x0000000a06000986 */ /* 0x0001e8000c10112a */
[----:B0-----:R-:W4:Y:S01]  /*ceff0*/  LDL.LU.64 R6, [R1+0x1b28] ;  /* 0x001b280001067983 */ /* 0x001f220000300a00 */
[C---:B------:R-:W-:Y:S02]  /*cf000*/  LOP3.LUT P3, RZ, R8.reuse, 0x800, RZ, 0xc0, !PT ;  /* 0x0000080008ff7812 */ /* 0x040fe4000786c0ff */
[----:B------:R-:W-:Y:S01]  /*cf010*/  LOP3.LUT P2, RZ, R8, 0x1000, RZ, 0xc0, !PT ;  /* 0x0000100008ff7812 */ /* 0x000fe2000784c0ff */
[----:B------:R-:W4:Y:S01]  /*cf020*/  LDL.LU.64 R26, [R1+0x1b20] ;  /* 0x001b2000011a7983 */ /* 0x000f220000300a00 */
[----:B------:R-:W-:-:S02]  /*cf030*/  PRMT R10, R3, 0x7771, RZ ;  /* 0x00007771030a7816 */ /* 0x000fc400000000ff */
[----:B------:R-:W-:Y:S01]  /*cf040*/  LOP3.LUT P1, RZ, R8, 0x2000, RZ, 0xc0, !PT ;  /* 0x0000200008ff7812 */ /* 0x000fe2000782c0ff */
[----:B------:R-:W4:Y:S04]  /*cf050*/  LDL.LU.64 R24, [R1+0x1b18] ;  /* 0x001b180001187983 */ /* 0x000f280000300a00 */
[----:B------:R-:W4:Y:S04]  /*cf060*/  LDL.LU R11, [R1+0x320] ;  /* 0x00032000010b7983 */ /* 0x000f280000300800 */
[----:B--2---:R0:W-:Y:S02]  /*cf070*/  @P3 STG.E.U8 desc[UR42][R22.64], R10 ;  /* 0x0000000a16003986 */ /* 0x0041e4000c10112a */
[----:B0-----:R-:W-:-:S02]  /*cf080*/  PRMT R10, R3, 0x7772, RZ ;  /* 0x00007772030a7816 */ /* 0x001fc400000000ff */
[----:B------:R-:W2:Y:S04]  /*cf090*/  LDL.LU.64 R22, [R1+0x1b10] ;  /* 0x001b100001167983 */ /* 0x000ea80000300a00 */
[----:B---3--:R0:W-:Y:S04]  /*cf0a0*/  @P2 STG.E.U8 desc[UR42][R4.64], R10 ;  /* 0x0000000a04002986 */ /* 0x0081e8000c10112a */
[----:B------:R-:W3:Y:S01]  /*cf0b0*/  LDL.LU R16, [R1+0x270] ;  /* 0x0002700001107983 */ /* 0x000ee20000300800 */
[----:B0-----:R-:W-:-:S03]  /*cf0c0*/  PRMT R10, R3, 0x7773, RZ ;  /* 0x00007773030a7816 */ /* 0x001fc600000000ff */
[----:B------:R-:W2:Y:S04]  /*cf0d0*/  LDL.LU.64 R4, [R1+0x1b00] ;  /* 0x001b000001047983 */ /* 0x000ea80000300a00 */
[----:B----4-:R0:W-:Y:S04]  /*cf0e0*/  @P1 STG.E.U8 desc[UR42][R6.64], R10 ;  /* 0x0000000a06001986 */ /* 0x0101e8000c10112a */
[----:B0-----:R-:W4:Y:S04]  /*cf0f0*/  LDL.LU.64 R6, [R1+0x1ae8] ;  /* 0x001ae80001067983 */ /* 0x001f280000300a00 */
[----:B----4-:R0:W-:Y:S04]  /*cf100*/  STL.64 [R1+0x37b8], R6 ;  /* 0x0037b80601007387 */ /* 0x0101e80000100a00 */
[----:B0-----:R-:W4:Y:S01]  /*cf110*/  LDL.LU.64 R6, [R1+0x1af0] ;  /* 0x001af00001067983 */ /* 0x001f220000300a00 */
        /* <DEDUP_REMOVED lines=17> */
[----:B----4-:R0:W-:Y:S04]  /*cf230*/  STL.64 [R1+0x37c0], R6 ;  /* 0x0037c00601007387 */ /* 0x0101e80000100a00 */
[----:B0-----:R-:W4:Y:S06]  /*cf240*/  LDL.LU.64 R6, [R1+0x1af8] ;  /* 0x001af80001067983 */ /* 0x001f2c0000300a00 */
[----:B------:R-:W-:-:S02]  /*cf250*/  @P6 LOP3.LUT R9, R9, 0x80, RZ, 0xfc, !PT ;  /* 0x0000008009096812 */ /* 0x000fc400078efcff */
[C---:B------:R-:W-:Y:S01]  /*cf260*/  LOP3.LUT P6, RZ, R8.reuse, 0x20000, RZ, 0xc0, !PT ;  /* 0x0002000008ff7812 */ /* 0x040fe200078cc0ff */
[----:B------:R-:W4:Y:S01]  /*cf270*/  LDL.LU.64 R20, [R1+0x1ae0] ;  /* 0x001ae00001147983 */ /* 0x000f220000300a00 */
[----:B------:R-:W-:Y:S02]  /*cf280*/  LOP3.LUT R9, R9, 0xfffffeff, RZ, 0xc0, !PT ;  /* 0xfffffeff09097812 */ /* 0x000fe400078ec0ff */
[----:B------:R-:W-:Y:S01]  /*cf290*/  LOP3.LUT P0, RZ, R8, 0x4000, RZ, 0xc0, !PT ;  /* 0x0000400008ff7812 */ /* 0x000fe2000780c0ff */
[----:B------:R-:W4:Y:S01]  /*cf2a0*/  LDL.LU R17, [R1+0x324] ;  /* 0x0003240001117983 */ /* 0x000f220000300800 */
[----:B------:R-:W-:-:S03]  /*cf2b0*/  PRMT R10, R11, 0x7770, RZ ;  /* 0x000077700b0a7816 */ /* 0x000fc600000000ff */
[----:B------:R-:W4:Y:S04]  /*cf2c0*/  LDL.LU.64 R12, [R1+0x1ad8] ;  /* 0x001ad800010c7983 */ /* 0x000f280000300a00 */
[----:B------:R-:W-:Y:S01]  /*cf2d0*/  @P6 LOP3.LUT R9, R9, 0x100, RZ, 0xfc, !PT ;  /* 0x0000010009096812 */ /* 0x000fe200078efcff */
[----:B------:R-:W4:Y:S01]  /*cf2e0*/  LDL.LU.64 R18, [R1+0x1ad0] ;  /* 0x001ad00001127983 */ /* 0x000f220000300a00 */
[----:B------:R-:W-:Y:S02]  /*cf2f0*/  LOP3.LUT P6, RZ, R8, 0x10000, RZ, 0xc0, !PT ;  /* 0x0001000008ff7812 */ /* 0x000fe400078cc0ff */
[----:B------:R-:W-:Y:S01]  /*cf300*/  LOP3.LUT R9, R9, 0xfffffdff, RZ, 0xc0, !PT ;  /* 0xfffffdff09097812 */ /* 0x000fe200078ec0ff */
[----:B------:R0:W-:Y:S04]  /*cf310*/  @P0 STG.E.U8 desc[UR42][R26.64], R10 ;  /* 0x0000000a1a000986 */ /* 0x0001e8000c10112a */
[----:B------:R-:W4:Y:S04]  /*cf320*/  LDL.LU R3, [R1+0x274] ;  /* 0x0002740001037983 */ /* 0x000f280000300800 */
[----:B------:R-:W4:Y:S02]  /*cf330*/  LDL.LU.64 R14, [R1+0x1ac8] ;  /* 0x001ac800010e7983 */ /* 0x000f240000300a00 */
[----:B------:R-:W-:-:S02]  /*cf340*/  @P6 LOP3.LUT R9, R9, 0x200, RZ, 0xfc, !PT ;  /* 0x0000020009096812 */ /* 0x000fc400078efcff */
[----:B------:R-:W-:Y:S01]  /*cf350*/  LOP3.LUT P6, RZ, R8, 0x8000, RZ, 0xc0, !PT ;  /* 0x0000800008ff7812 */ /* 0x000fe200078cc0ff */
[----:B------:R-:W4:Y:S01]  /*cf360*/  LDL.LU.64 R28, [R1+0x1ab0] ;  /* 0x001ab000011c7983 */ /* 0x000f220000300a00 */
[----:B0-----:R-:W-:-:S03]  /*cf370*/  PRMT R10, R11, 0x7771, RZ ;  /* 0x000077710b0a7816 */ /* 0x001fc600000000ff */
[----:B------:R-:W4:Y:S08]  /*cf380*/  LDL.LU.64 R26, [R1+0x1aa8] ;  /* 0x001aa800011a7983 */ /* 0x000f300000300a00 */
[----:B------:R0:W-:Y:S01]  /*cf390*/  @P6 STG.E.U8 desc[UR42][R24.64], R10 ;  /* 0x0000000a18006986 */ /* 0x0001e2000c10112a */
[----:B------:R-:W-:Y:S02]  /*cf3a0*/  LOP3.LUT P6, RZ, R9, 0x200, RZ, 0xc0, !PT ;  /* 0x0000020009ff7812 */ /* 0x000fe400078cc0ff */
[----:B0-----:R-:W-:Y:S01]  /*cf3b0*/  PRMT R10, R11, 0x7772, RZ ;  /* 0x000077720b0a7816 */ /* 0x001fe200000000ff */
[----:B------:R-:W4:Y:S10]  /*cf3c0*/  LDL.LU.64 R24, [R1+0x1aa0] ;  /* 0x001aa00001187983 */ /* 0x000f340000300a00 */
[----:B--2---:R0:W-:Y:S01]  /*cf3d0*/  @P6 STG.E.U8 desc[UR42][R22.64], R10 ;  /* 0x0000000a16006986 */ /* 0x0041e2000c10112a */
[----:B------:R-:W-:-:S02]  /*cf3e0*/  LOP3.LUT P6, RZ, R9, 0x100, RZ, 0xc0, !PT ;  /* 0x0000010009ff7812 */ /* 0x000fc400078cc0ff */
[----:B0-----:R-:W-:Y:S01]  /*cf3f0*/  PRMT R10, R11, 0x7773, RZ ;  /* 0x000077730b0a7816 */ /* 0x001fe200000000ff */
[----:B------:R-:W2:Y:S10]  /*cf400*/  LDL.LU.64 R22, [R1+0x1a88] ;  /* 0x001a880001167983 */ /* 0x000eb40000300a00 */
[----:B------:R3:W-:Y:S01]  /*cf410*/  @P6 STG.E.U8 desc[UR42][R4.64], R10 ;  /* 0x0000000a04006986 */ /* 0x0007e2000c10112a */
[----:B------:R-:W-:-:S02]  /*cf420*/  LOP3.LUT P6, RZ, R9, 0x80, RZ, 0xc0, !PT ;  /* 0x0000008009ff7812 */ /* 0x000fc400078cc0ff */
[----:B---3--:R-:W-:Y:S01]  /*cf430*/  PRMT R10, R16, 0x7770, RZ ;  /* 0x00007770100a7816 */ /* 0x008fe200000000ff */
[----:B------:R-:W3:Y:S10]  /*cf440*/  LDL.LU.64 R4, [R1+0x1a60] ;  /* 0x001a600001047983 */ /* 0x000ef40000300a00 */
[----:B----4-:R0:W-:Y:S04]  /*cf450*/  @P6 STG.E.U8 desc[UR42][R6.64], R10 ;  /* 0x0000000a06006986 */ /* 0x0101e8000c10112a */
[----:B0-----:R-:W4:Y:S01]  /*cf460*/  LDL.LU.64 R6, [R1+0x37c0] ;  /* 0x0037c00001067983 */ /* 0x001f220000300a00 */
[----:B------:R-:W-:-:S02]  /*cf470*/  LOP3.LUT P6, RZ, R9, 0x40, RZ, 0xc0, !PT ;  /* 0x0000004009ff7812 */ /* 0x000fc400078cc0ff */
[----:B------:R-:W-:-:S11]  /*cf480*/  PRMT R10, R16, 0x7771, RZ ;  /* 0x00007771100a7816 */ /* 0x000fd600000000ff */
[----:B----4-:R0:W-:Y:S04]  /*cf490*/  @P6 STG.E.U8 desc[UR42][R6.64], R10 ;  /* 0x0000000a06006986 */ /* 0x0101e8000c10112a */
[----:B0-----:R-:W4:Y:S01]  /*cf4a0*/  LDL.LU.64 R6, [R1+0x37b8] ;  /* 0x0037b80001067983 */ /* 0x001f220000300a00 */
        /* <DEDUP_REMOVED lines=8> */
[----:B----4-:R0:W-:Y:S01]  /*cf530*/  @P6 STG.E.U8 desc[UR42][R6.64], R10 ;  /* 0x0000000a06006986 */ /* 0x0101e2000c10112a */
[C---:B------:R-:W-:Y:S02]  /*cf540*/  LOP3.LUT P6, RZ, R9.reuse, 0x10, RZ, 0xc0, !PT ;  /* 0x0000001009ff7812 */ /* 0x040fe400078cc0ff */
[----:B0-----:R-:W-:Y:S01]  /*cf550*/  PRMT R10, R16, 0x7773, RZ ;  /* 0x00007773100a7816 */ /* 0x001fe200000000ff */
[----:B------:R-:W4:Y:S10]  /*cf560*/  LDL.LU.64 R6, [R1+0x37b0] ;  /* 0x0037b00001067983 */ /* 0x000f340000300a00 */
        /* <DEDUP_REMOVED lines=16> */
[----:B------:R-:W4:Y:S04]  /*cf670*/  LDL.LU.64 R24, [R1+0x1a80] ;  /* 0x001a800001187983 */ /* 0x000f280000300a00 */
[----:B--2---:R0:W-:Y:S02]  /*cf680*/  @P1 STG.E.U8 desc[UR42][R22.64], R10 ;  /* 0x0000000a16001986 */ /* 0x0041e4000c10112a */
[----:B0-----:R-:W-:-:S02]  /*cf690*/  PRMT R10, R3, 0x7773, RZ ;  /* 0x00007773030a7816 */ /* 0x001fc400000000ff */
        /* <DEDUP_REMOVED lines=59> */
[----:B0-----:R-:W-:Y:S02]  /*cfa50*/  PRMT R10, R5, 0x7770, RZ ;  /* 0x00007770050a7816 */ /* 0x001fe400000000ff */
[----:B------:R-:W3:Y:S04]  /*cfa60*/  LDL.LU.64 R28, [R1+0x1908] ;  /* 0x00190800011c7983 */ /* 0x000ee80000300a00 */
[----:B------:R0:W-:Y:S01]  /*cfa70*/  @P6 STG.E.U8 desc[UR42][R26.64], R10 ;  /* 0x0000000a1a006986 */ /* 0x0001e2000c10112a */
[----:B------:R-:W-:-:S03]  /*cfa80*/  LOP3.LUT P6, RZ, R9, 0x2, RZ, 0xc0, !PT ;  /* 0x0000000209ff7812 */ /* 0x000fc600078cc0ff */
[----:B------:R-:W3:Y:S01]  /*cfa90*/  LDL.LU R4, [R1+0x310] ;  /* 0x0003100001047983 */ /* 0x000ee20000300800 */
[----:B0-----:R-:W-:-:S03]  /*cfaa0*/  PRMT R10, R5, 0x7771, RZ ;  /* 0x00007771050a7816 */ /* 0x001fc600000000ff */
[----:B------:R-:W3:Y:S06]  /*cfab0*/  LDL.LU.64 R26, [R1+0x1900] ;  /* 0x00190000011a7983 */ /* 0x000eec0000300a00 */
[----:B------:R0:W-:Y:S01]  /*cfac0*/  @P6 STG.E.U8 desc[UR42][R24.64], R10 ;  /* 0x0000000a18006986 */ /* 0x0001e2000c10112a */
[----:B------:R-:W-:Y:S02]  /*cfad0*/  LOP3.LUT P6, RZ, R9, 0x1, RZ, 0xc0, !PT ;  /* 0x0000000109ff7812 */ /* 0x000fe400078cc0ff */
[----:B------:R-:W-:Y:S01]  /*cfae0*/  PRMT R9, R5, 0x7772, RZ ;  /* 0x0000777205097816 */ /* 0x000fe200000000ff */
[----:B0-----:R-:W3:Y:S10]  /*cfaf0*/  LDL.LU.64 R24, [R1+0x18f8] ;  /* 0x0018f80001187983 */ /* 0x001ef40000300a00 */
[----:B----4-:R0:W-:Y:S01]  /*cfb00*/  @P6 STG.E.U8 desc[UR42][R22.64], R9 ;  /* 0x0000000916006986 */ /* 0x0101e2000c10112a */
[----:B------:R-:W-:-:S02]  /*cfb10*/  LOP3.LUT P6, RZ, R8, 0x80000000, RZ, 0xc0, !PT ;  /* 0x8000000008ff7812 */ /* 0x000fc400078cc0ff */
[----:B0-----:R-:W-:Y:S01]  /*cfb20*/  PRMT R9, R5, 0x7773, RZ ;  /* 0x0000777305097816 */ /* 0x001fe200000000ff */
[----:B------:R-:W4:Y:S04]  /*cfb30*/  LDL.LU.64 R22, [R1+0x18c8] ;  /* 0x0018c80001167983 */ /* 0x000f280000300a00 */
[----:B------:R-:W3:Y:S06]  /*cfb40*/  LDL.LU R5, [R1+0x37a8] ;  /* 0x0037a80001057983 */ /* 0x000eec0000300800 */
        /* <DEDUP_REMOVED lines=37> */
[----:B----4-:R0:W-:Y:S04]  /*cfda0*/  @P0 STG.E.U8 desc[UR42][R22.64], R9 ;  /* 0x0000000916000986 */ /* 0x0101e8000c10112a */
        /* <DEDUP_REMOVED lines=44> */
[----:B--2---:R0:W-:Y:S04]  /*d0070*/  STL [R1+0x3780], R13 ;  /* 0x0037800d01007387 */ /* 0x0041e80000100800 */
[----:B0-----:R-:W2:Y:S01]  /*d0080*/  LDL.LU.64 R12, [R1+0x17f0] ;  /* 0x0017f000010c7983 */ /* 0x001ea20000300a00 */
[----:B------:R-:W-:-:S05]  /*d0090*/  PRMT R7, R3, 0x7771, RZ ;  /* 0x0000777103077816 */ /* 0x000fca00000000ff */
[----:B----4-:R0:W-:Y:S02]  /*d00a0*/  @P1 STG.E.U8 desc[UR42][R16.64], R7 ;  /* 0x0000000710001986 */ /* 0x0101e4000c10112a */
[----:B0-----:R-:W-:-:S05]  /*d00b0*/  PRMT R7, R3, 0x7772, RZ ;  /* 0x0000777203077816 */ /* 0x001fca00000000ff */
[----:B------:R-:W-:Y:S04]  /*d00c0*/  @P0 STG.E.U8 desc[UR42][R28.64], R7 ;  /* 0x000000071c000986 */ /* 0x000fe8000c10112a */
[----:B--2---:R0:W-:Y:S04]  /*d00d0*/  STL.64 [R1+0x3788], R12 ;  /* 0x0037880c01007387 */ /* 0x0041e80000100a00 */
        /* <DEDUP_REMOVED lines=29> */
[----:B0-----:R-:W2:Y:S01]  /*d02b0*/  LDL.LU R13, [R1+0x3780] ;  /* 0x00378000010d7983 */ /* 0x001ea20000300800 */
[----:B------:R-:W-:Y:S02]  /*d02c0*/  LOP3.LUT P6, RZ, R8, 0x200000, RZ, 0xc0, !PT ;  /* 0x0020000008ff7812 */ /* 0x000fe400078cc0ff */
[----:B--2---:R-:W-:-:S11]  /*d02d0*/  PRMT R7, R13, 0x7770, RZ ;  /* 0x000077700d077816 */ /* 0x004fd600000000ff */
[----:B---3--:R0:W-:Y:S04]  /*d02e0*/  @P6 STG.E.U8 desc[UR42][R10.64], R7 ;  /* 0x000000070a006986 */ /* 0x0081e8000c10112a */
        /* <DEDUP_REMOVED lines=41> */
[----:B------:R-:W2:Y:S04]  /*d0580*/  LDL.LU R13, [R1+0x230] ;  /* 0x00023000010d7983 */ /* 0x000ea80000300800 */
[----:B--2---:R0:W-:Y:S04]  /*d0590*/  STL [R1+0x3760], R13 ;  /* 0x0037600d01007387 */ /* 0x0041e80000100800 */
        /* <DEDUP_REMOVED lines=27> */
[----:B------:R-:W2:Y:S01]  /*d0750*/  LDL.LU.64 R20, [R1+0x1690] ;  /* 0x0016900001147983 */ /* 0x000ea20000300a00 */
[----:B------:R-:W-:Y:S02]  /*d0760*/  LOP3.LUT P0, RZ, R6, 0x80, RZ, 0xc0, !PT ;  /* 0x0000008006ff7812 */ /* 0x000fe4000780c0ff */
[----:B----4-:R-:W-:Y:S01]  /*d0770*/  PRMT R7, R4, 0x7770, RZ ;  /* 0x0000777004077816 */ /* 0x010fe200000000ff */
[----:B------:R-:W4:Y:S04]  /*d0780*/  LDL.LU R3, [R1+0x30] ;  /* 0x0000300001037983 */ /* 0x000f280000300800 */
[----:B------:R-:W-:Y:S01]  /*d0790*/  @P6 LOP3.LUT R8, R8, 0x10000, RZ, 0xfc, !PT ;  /* 0x0001000008086812 */ /* 0x000fe200078efcff */
[----:B------:R-:W4:Y:S01]  /*d07a0*/  LDL.LU.64 R18, [R1+0x1688] ;  /* 0x0016880001127983 */ /* 0x000f220000300a00 */
[----:B------:R-:W-:-:S02]  /*d07b0*/  LOP3.LUT P6, RZ, R6, 0x200, RZ, 0xc0, !PT ;  /* 0x0000020006ff7812 */ /* 0x000fc400078cc0ff */
[----:B------:R-:W-:Y:S01]  /*d07c0*/  LOP3.LUT R8, R8, 0xfffdffff, RZ, 0xc0, !PT ;  /* 0xfffdffff08087812 */ /* 0x000fe200078ec0ff */
[----:B------:R0:W-:Y:S04]  /*d07d0*/  @P1 STG.E.U8 desc[UR42][R16.64], R7 ;  /* 0x0000000710001986 */ /* 0x0001e8000c10112a */
[----:B------:R-:W4:Y:S06]  /*d07e0*/  LDL.LU.64 R14, [R1+0x1668] ;  /* 0x00166800010e7983 */ /* 0x000f2c0000300a00 */
        /* <DEDUP_REMOVED lines=8> */
[----:B------:R-:W-:Y:S02]  /*d0870*/  LOP3.LUT P6, RZ, R8, 0x20000, RZ, 0xc0, !PT ;  /* 0x0002000008ff7812 */ /* 0x000fe400078cc0ff */
[----:B0-----:R-:W-:Y:S01]  /*d0880*/  PRMT R7, R4, 0x7773, RZ ;  /* 0x0000777304077816 */ /* 0x001fe200000000ff */
[----:B------:R-:W4:Y:S10]  /*d0890*/  LDL.LU.64 R26, [R1+0x1648] ;  /* 0x00164800011a7983 */ /* 0x000f340000300a00 */
[----:B------:R0:W-:Y:S01]  /*d08a0*/  @P6 STG.E.U8 desc[UR42][R24.64], R7 ;  /* 0x0000000718006986 */ /* 0x0001e2000c10112a */
[----:B------:R-:W-:-:S02]  /*d08b0*/  LOP3.LUT P6, RZ, R8, 0x10000, RZ, 0xc0, !PT ;  /* 0x0001000008ff7812 */ /* 0x000fc400078cc0ff */
[----:B0-----:R-:W-:Y:S01]  /*d08c0*/  PRMT R7, R9, 0x7770, RZ ;  /* 0x0000777009077816 */ /* 0x001fe200000000ff */
[----:B------:R-:W4:Y:S10]  /*d08d0*/  LDL.LU.64 R24, [R1+0x1620] ;  /* 0x0016200001187983 */ /* 0x000f340000300a00 */
        /* <DEDUP_REMOVED lines=23> */
[----:B------:R0:W-:Y:S01]  /*d0a50*/  @P6 STG.E.U8 desc[UR42][R10.64], R7 ;  /* 0x000000070a006986 */ /* 0x0001e2000c10112a */
[----:B------:R-:W-:Y:S02]  /*d0a60*/  LOP3.LUT P6, RZ, R8, 0x800, RZ, 0xc0, !PT ;  /* 0x0000080008ff7812 */ /* 0x000fe400078cc0ff */
[----:B0-----:R-:W-:-:S11]  /*d0a70*/  PRMT R7, R13, 0x7771, RZ ;  /* 0x000077710d077816 */ /* 0x001fd600000000ff */
[----:B------:R0:W-:Y:S01]  /*d0a80*/  @P6 STG.E.U8 desc[UR42][R20.64], R7 ;  /* 0x0000000714006986 */ /* 0x0001e2000c10112a */
[----:B------:R-:W-:Y:S02]  /*d0a90*/  LOP3.LUT P6, RZ, R8, 0x400, RZ, 0xc0, !PT ;  /* 0x0000040008ff7812 */ /* 0x000fe400078cc0ff */
[----:B0-----:R-:W-:-:S11]  /*d0aa0*/  PRMT R7, R13, 0x7772, RZ ;  /* 0x000077720d077816 */ /* 0x001fd600000000ff */
        /* <DEDUP_REMOVED lines=54> */
[----:B------:R-:W2:Y:S01]  /*d0e10*/  LDL.LU R3, [R1+0x38] ;  /* 0x0000380001037983 */ /* 0x000ea20000300800 */
[----:B------:R-:W-:Y:S02]  /*d0e20*/  LOP3.LUT R8, R8, 0xfffffeff, RZ, 0xc0, !PT ;  /* 0xfffffeff08087812 */ /* 0x000fe400078ec0ff */
[C---:B------:R-:W-:Y:S01]  /*d0e30*/  LOP3.LUT P1, RZ, R6.reuse, 0x2000000, RZ, 0xc0, !PT ;  /* 0x0200000006ff7812 */ /* 0x040fe2000782c0ff */
[----:B------:R-:W2:Y:S01]  /*d0e40*/  LDL.LU.64 R12, [R1+0x1608] ;  /* 0x00160800010c7983 */ /* 0x000ea20000300a00 */
[----:B------:R-:W-:Y:S02]  /*d0e50*/  LOP3.LUT P0, RZ, R6, 0x4000000, RZ, 0xc0, !PT ;  /* 0x0400000006ff7812 */ /* 0x000fe4000780c0ff */
[----:B------:R-:W-:Y:S01]  /*d0e60*/  PRMT R7, R4, 0x7773, RZ ;  /* 0x0000777304077816 */ /* 0x000fe200000000ff */
[----:B------:R-:W2:Y:S04]  /*d0e70*/  LDL.LU.64 R18, [R1+0x1640] ;  /* 0x0016400001127983 */ /* 0x000ea80000300a00 */
[----:B------:R-:W-:Y:S01]  /*d0e80*/  @P6 LOP3.LUT R8, R8, 0x100, RZ, 0xfc, !PT ;  /* 0x0000010008086812 */ /* 0x000fe200078efcff */
[----:B------:R-:W2:Y:S01]  /*d0e90*/  LDL.LU R4, [R1+0x23c] ;  /* 0x00023c0001047983 */ /* 0x000ea20000300800 */
[----:B------:R-:W-:-:S02]  /*d0ea0*/  LOP3.LUT P6, RZ, R6, 0x10000000, RZ, 0xc0, !PT ;  /* 0x1000000006ff7812 */ /* 0x000fc400078cc0ff */
[----:B------:R-:W-:Y:S01]  /*d0eb0*/  LOP3.LUT R8, R8, 0xfffffdff, RZ, 0xc0, !PT ;  /* 0xfffffdff08087812 */ /* 0x000fe200078ec0ff */
[----:B----4-:R0:W-:Y:S04]  /*d0ec0*/  @P1 STG.E.U8 desc[UR42][R16.64], R7 ;  /* 0x0000000710001986 */ /* 0x0101e8000c10112a */
        /* <DEDUP_REMOVED lines=65> */
[----:B------:R-:W3:Y:S04]  /*d12e0*/  LDL.LU R4, [R1+0x240] ;  /* 0x0002400001047983 */ /* 0x000ee80000300800 */
[----:B------:R-:W3:Y:S01]  /*d12f0*/  LDL.LU.64 R26, [R1+0x1708] ;  /* 0x00170800011a7983 */ /* 0x000ee20000300a00 */
[----:B--2---:R-:W-:-:S05]  /*d1300*/  PRMT R7, R3, 0x7770, RZ ;  /* 0x0000777003077816 */ /* 0x004fca00000000ff */
[----:B------:R0:W-:Y:S02]  /*d1310*/  @P3 STG.E.U8 desc[UR42][R24.64], R7 ;  /* 0x0000000718003986 */ /* 0x0001e4000c10112a */
[----:B0-----:R-:W-:Y:S02]  /*d1320*/  PRMT R7, R3, 0x7771, RZ ;  /* 0x0000777103077816 */ /* 0x001fe400000000ff */
[----:B------:R-:W2:Y:S04]  /*d1330*/  LDL.LU.64 R24, [R1+0x1700] ;  /* 0x0017000001187983 */ /* 0x000ea80000300a00 */
[----:B---3--:R0:W-:Y:S04]  /*d1340*/  @P2 STG.E.U8 desc[UR42][R22.64], R7 ;  /* 0x0000000716002986 */ /* 0x0081e8000c10112a */
[----:B0-----:R-:W3:Y:S04]  /*d1350*/  LDL.LU R22, [R1+0x20] ;  /* 0x0000200001167983 */ /* 0x001ee80000300800 */
        /* <DEDUP_REMOVED lines=24> */
[----:B------:R-:W3:Y:S01]  /*d14e0*/  LDL.LU.64 R20, [R1+0x1740] ;  /* 0x0017400001147983 */ /* 0x000ee20000300a00 */
        /* <DEDUP_REMOVED lines=10> */
[----:B0-----:R-:W-:Y:S02]  /*d1590*/  PRMT R7, R3, 0x7773, RZ ;  /* 0x0000777303077816 */ /* 0x001fe400000000ff */
[----:B------:R-:W4:Y:S04]  /*d15a0*/  LDL.LU R3, [R1+0x244] ;  /* 0x0002440001037983 */ /* 0x000f280000300800 */
[----:B------:R0:W-:Y:S04]  /*d15b0*/  @P0 STG.E.U8 desc[UR42][R16.64], R7 ;  /* 0x0000000710000986 */ /* 0x0001e8000c10112a */
        /* <DEDUP_REMOVED lines=14> */
[----:B------:R0:W-:Y:S01]  /*d16a0*/  @P6 STG.E.U8 desc[UR42][R24.64], R7 ;  /* 0x0000000718006986 */ /* 0x0001e2000c10112a */
[----:B------:R-:W-:-:S03]  /*d16b0*/  LOP3.LUT P6, RZ, R6, 0x80000000, RZ, 0xc0, !PT ;  /* 0x8000000006ff7812 */ /* 0x000fc600078cc0ff */
[----:B------:R-:W4:Y:S01]  /*d16c0*/  LDL.LU.64 R8, [R1+0x1728] ;  /* 0x0017280001087983 */ /* 0x000f220000300a00 */
[----:B0-----:R-:W-:-:S03]  /*d16d0*/  PRMT R7, R4, 0x7773, RZ ;  /* 0x0000777304077816 */ /* 0x001fc600000000ff */
[----:B------:R-:W4:Y:S04]  /*d16e0*/  LDL.LU.64 R24, [R1+0x17d8] ;  /* 0x0017d80001187983 */ /* 0x000f280000300a00 */
[----:B------:R-:W4:Y:S04]  /*d16f0*/  LDL.LU R4, [R1+0x3740] ;  /* 0x0037400001047983 */ /* 0x000f280000300800 */
[----:B--2---:R0:W-:Y:S04]  /*d1700*/  @P6 STG.E.U8 desc[UR42][R10.64], R7 ;  /* 0x000000070a006986 */ /* 0x0041e8000c10112a */
[----:B0-----:R-:W2:Y:S01]  /*d1710*/  LDL.LU.64 R10, [R1+0x3738] ;  /* 0x00373800010a7983 */ /* 0x001ea20000300a00 */
[----:B------:R-:W-:-:S02]  /*d1720*/  LOP3.LUT P6, RZ, R6, 0x40000000, RZ, 0xc0, !PT ;  /* 0x4000000006ff7812 */ /* 0x000fc400078cc0ff */
[----:B---3--:R-:W-:-:S11]  /*d1730*/  PRMT R7, R22, 0x7770, RZ ;  /* 0x0000777016077816 */ /* 0x008fd600000000ff */
[----:B--2---:R0:W-:Y:S04]  /*d1740*/  @P6 STG.E.U8 desc[UR42][R10.64], R7 ;  /* 0x000000070a006986 */ /* 0x0041e8000c10112a */
[----:B0-----:R-:W2:Y:S01]  /*d1750*/  LDL.LU.64 R10, [R1+0x3730] ;  /* 0x00373000010a7983 */ /* 0x001ea20000300a00 */
[----:B------:R-:W-:Y:S02]  /*d1760*/  LOP3.LUT P6, RZ, R6, 0x20000000, RZ, 0xc0, !PT ;  /* 0x2000000006ff7812 */ /* 0x000fe400078cc0ff */
[----:B------:R-:W-:-:S11]  /*d1770*/  PRMT R7, R22, 0x7771, RZ ;  /* 0x0000777116077816 */ /* 0x000fd600000000ff */
[----:B----4-:R0:W-:Y:S01]  /*d1780*/  @P6 STG.E.U8 desc[UR42][R8.64], R7 ;  /* 0x0000000708006986 */ /* 0x0101e2000c10112a */
        /* <DEDUP_REMOVED lines=24> */
[----:B------:R0:W-:Y:S01]  /*d1910*/  @P1 STG.E.U8 desc[UR42][R26.64], R7 ;  /* 0x000000071a001986 */ /* 0x0001e2000c10112a */
[----:B------:R-:W-:Y:S01]  /*d1920*/  IMAD.MOV.U32 R22, RZ, RZ, R2 ;  /* 0x000000ffff167224 */ /* 0x000fe200078e0002 */
        /* <DEDUP_REMOVED lines=18> */
[----:B------:R-:W2:Y:S01]  /*d1a50*/  LDL.LU R11, [R1+0x24c] ;  /* 0x00024c00010b7983 */ /* 0x000ea20000300800 */
[----:B------:R-:W-:Y:S02]  /*d1a60*/  LOP3.LUT P0, RZ, R4, 0x1, RZ, 0xc0, !PT ;  /* 0x0000000104ff7812 */ /* 0x000fe4000780c0ff */
[C---:B------:R-:W-:Y:S01]  /*d1a70*/  PRMT R5, R17.reuse, 0x7771, RZ ;  /* 0x0000777111057816 */ /* 0x040fe200000000ff */
[----:B--2---:R0:W-:Y:S04]  /*d1a80*/  STL [R1+0x3720], R11 ;  /* 0x0037200b01007387 */ /* 0x0041e80000100800 */
[----:B0-----:R-:W2:Y:S04]  /*d1a90*/  LDL.LU.64 R10, [R1+0x18c0] ;  /* 0x0018c000010a7983 */ /* 0x001ea80000300a00 */
[----:B----4-:R0:W-:Y:S02]  /*d1aa0*/  @P1 STG.E.U8 desc[UR42][R14.64], R5 ;  /* 0x000000050e001986 */ /* 0x0101e4000c10112a */
[----:B0-----:R-:W-:-:S05]  /*d1ab0*/  PRMT R5, R17, 0x7772, RZ ;  /* 0x0000777211057816 */ /* 0x001fca00000000ff */
[----:B------:R-:W-:Y:S01]  /*d1ac0*/  @P0 STG.E.U8 desc[UR42][R2.64], R5 ;  /* 0x0000000502000986 */ /* 0x000fe2000c10112a */
        /* <DEDUP_REMOVED lines=15> */
[----:B0-----:R-:W2:Y:S04]  /*d1bc0*/  LDL.LU.64 R10, [R1+0x1868] ;  /* 0x00186800010a7983 */ /* 0x001ea80000300a00 */
[----:B------:R-:W4:Y:S02]  /*d1bd0*/  LDL.LU.64 R2, [R1+0x18b8] ;  /* 0x0018b80001027983 */ /* 0x000f240000300a00 */
        /* <DEDUP_REMOVED lines=9> */
[----:B------:R-:W-:-:S09]  /*d1c70*/  PRMT R5, R17, 0x7773, RZ ;  /* 0x0000777311057816 */ /* 0x000fd200000000ff */
[----:B------:R-:W-:Y:S02]  /*d1c80*/  @P6 LOP3.LUT R6, R6, 0x2000000, RZ, 0xfc, !PT ;  /* 0x0200000006066812 */ /* 0x000fe400078efcff */
[----:B------:R-:W-:-:S13]  /*d1c90*/  LOP3.LUT P6, RZ, R4, 0x2, RZ, 0xc0, !PT ;  /* 0x0000000204ff7812 */ /* 0x000fda00078cc0ff */
        /* <DEDUP_REMOVED lines=9> */
[----:B----4-:R0:W-:Y:S04]  /*d1d30*/  STL.64 [R1+0x3718], R2 ;  /* 0x0037180201007387 */ /* 0x0101e80000100a00 */
[----:B0-----:R-:W3:Y:S04]  /*d1d40*/  LDL.LU.64 R2, [R1+0x1860] ;  /* 0x0018600001027983 */ /* 0x001ee80000300a00 */
[----:B------:R-:W4:Y:S04]  /*d1d50*/  LDL.LU R23, [R1+0x2c] ;  /* 0x00002c0001177983 */ /* 0x000f280000300800 */
        /* <DEDUP_REMOVED lines=34> */
[----:B------:R4:W-:Y:S02]  /*d1f80*/  @P6 STG.E.U8 desc[UR42][R20.64], R5 ;  /* 0x0000000514006986 */ /* 0x0009e4000c10112a */
[----:B----4-:R-:W-:-:S05]  /*d1f90*/  PRMT R5, R23, 0x7770, RZ ;  /* 0x0000777017057816 */ /* 0x010fca00000000ff */
        /* <DEDUP_REMOVED lines=59> */
[----:B------:R-:W2:Y:S01]  /*d2350*/  LDL.LU.64 R20, [R1+0x1ac0] ;  /* 0x001ac00001147983 */ /* 0x000ea20000300a00 */
[----:B------:R-:W-:-:S03]  /*d2360*/  PRMT R5, R23, 0x7771, RZ ;  /* 0x0000777117057816 */ /* 0x000fc600000000ff */
[----:B------:R-:W2:Y:S04]  /*d2370*/  LDL.LU.64 R12, [R1+0x1b08] ;  /* 0x001b0800010c7983 */ /* 0x000ea80000300a00 */
[----:B------:R-:W-:Y:S01]  /*d2380*/  @P6 LOP3.LUT R6, R6, 0x10000, RZ, 0xfc, !PT ;  /* 0x0001000006066812 */ /* 0x000fe200078efcff */
[----:B------:R-:W2:Y:S01]  /*d2390*/  LDL.LU R29, [R1+0x208] ;  /* 0x00020800011d7983 */ /* 0x000ea20000300800 */
[----:B------:R-:W-:Y:S02]  /*d23a0*/  LOP3.LUT P6, RZ, R4, 0x200000, RZ, 0xc0, !PT ;  /* 0x0020000004ff7812 */ /* 0x000fe400078cc0ff */
[----:B------:R-:W-:Y:S01]  /*d23b0*/  LOP3.LUT R6, R6, 0xfffdffff, RZ, 0xc0, !PT ;  /* 0xfffdffff06067812 */ /* 0x000fe200078ec0ff */
[----:B------:R0:W-:Y:S04]  /*d23c0*/  @P0 STG.E.U8 desc[UR42][R14.64], R5 ;  /* 0x000000050e000986 */ /* 0x0001e8000c10112a */
[----:B------:R-:W2:Y:S06]  /*d23d0*/  LDL.LU.64 R18, [R1+0x1ab8] ;  /* 0x001ab80001127983 */ /* 0x000eac0000300a00 */
        /* <DEDUP_REMOVED lines=9> */
[----:B------:R-:W-:-:S02]  /*d2470*/  LOP3.LUT P6, RZ, R6, 0x10000, RZ, 0xc0, !PT ;  /* 0x0001000006ff7812 */ /* 0x000fc400078cc0ff */
[----:B----4-:R-:W-:Y:S01]  /*d2480*/  PRMT R5, R7, 0x7770, RZ ;  /* 0x0000777007057816 */ /* 0x010fe200000000ff */
[----:B------:R-:W3:Y:S10]  /*d2490*/  LDL.LU.64 R26, [R1+0x29b0] ;  /* 0x0029b000011a7983 */ /* 0x000ef40000300a00 */
[----:B------:R0:W-:Y:S01]  /*d24a0*/  @P6 STG.E.U8 desc[UR42][R24.64], R5 ;  /* 0x0000000518006986 */ /* 0x0001e2000c10112a */
[----:B------:R-:W-:-:S03]  /*d24b0*/  LOP3.LUT P6, RZ, R6, 0x8000, RZ, 0xc0, !PT ;  /* 0x0000800006ff7812 */ /* 0x000fc600078cc0ff */
[----:B------:R-:W4:Y:S01]  /*d24c0*/  LDL.LU R23, [R1+0x1e8] ;  /* 0x0001e80001177983 */ /* 0x000f220000300800 */
        /* <DEDUP_REMOVED lines=37> */
[----:B---3--:R4:W-:Y:S02]  /*d2720*/  @P1 STG.E.U8 desc[UR42][R26.64], R5 ;  /* 0x000000051a001986 */ /* 0x0089e4000c10112a */
[----:B----4-:R-:W-:-:S05]  /*d2730*/  PRMT R5, R23, 0x7770, RZ ;  /* 0x0000777017057816 */ /* 0x010fca00000000ff */
        /* <DEDUP_REMOVED lines=47> */
[----:B------:R-:W-:Y:S02]  /*d2a30*/  PRMT R5, R23, 0x7773, RZ ;  /* 0x0000777317057816 */ /* 0x000fe400000000ff */
[----:B------:R-:W2:Y:S05]  /*d2a40*/  LDL.LU R23, [R1+0x1f0] ;  /* 0x0001f00001177983 */ /* 0x000eaa0000300800 */
[----:B------:R-:W-:Y:S01]  /*d2a50*/  @P6 LOP3.LUT R6, R6, 0x200, RZ, 0xfc, !PT ;  /* 0x0000020006066812 */ /* 0x000fe200078efcff */
[----:B----4-:R0:W-:Y:S01]  /*d2a60*/  @P1 STG.E.U8 desc[UR42][R18.64], R5 ;  /* 0x0000000512001986 */ /* 0x0101e2000c10112a */
[----:B------:R-:W-:-:S03]  /*d2a70*/  LOP3.LUT P6, RZ, R3, 0x80, RZ, 0xc0, !PT ;  /* 0x0000008003ff7812 */ /* 0x000fc600078cc0ff */
[----:B------:R-:W4:Y:S04]  /*d2a80*/  LDL.LU.64 R20, [R1+0x2908] ;  /* 0x0029080001147983 */ /* 0x000f280000300a00 */
[----:B------:R-:W4:Y:S01]  /*d2a90*/  LDL.LU.64 R12, [R1+0x2940] ;  /* 0x00294000010c7983 */ /* 0x000f220000300a00 */
[----:B0-----:R-:W-:-:S03]  /*d2aa0*/  PRMT R5, R27, 0x7770, RZ ;  /* 0x000077701b057816 */ /* 0x001fc600000000ff */
[----:B------:R-:W4:Y:S04]  /*d2ab0*/  LDL.LU.64 R18, [R1+0x2968] ;  /* 0x0029680001127983 */ /* 0x000f280000300a00 */
[----:B------:R0:W-:Y:S02]  /*d2ac0*/  @P0 STG.E.U8 desc[UR42][R14.64], R5 ;  /* 0x000000050e000986 */ /* 0x0001e4000c10112a */
[----:B0-----:R-:W-:Y:S02]  /*d2ad0*/  PRMT R5, R27, 0x7771, RZ ;  /* 0x000077711b057816 */ /* 0x001fe400000000ff */
[----:B------:R-:W4:Y:S04]  /*d2ae0*/  LDL.LU.64 R14, [R1+0x2960] ;  /* 0x00296000010e7983 */ /* 0x000f280000300a00 */
[----:B------:R0:W-:Y:S01]  /*d2af0*/  @P6 STG.E.U8 desc[UR42][R16.64], R5 ;  /* 0x0000000510006986 */ /* 0x0001e2000c10112a */
[----:B------:R-:W-:-:S02]  /*d2b00*/  LOP3.LUT P6, RZ, R6, 0x200, RZ, 0xc0, !PT ;  /* 0x0000020006ff7812 */ /* 0x000fc400078cc0ff */
        /* <DEDUP_REMOVED lines=46> */
[----:B------:R-:W2:Y:S04]  /*d2df0*/  LDL.LU R2, [R1+0x36d8] ;  /* 0x0036d80001027983 */ /* 0x000ea80000300800 */
[----:B------:R-:W3:Y:S04]  /*d2e00*/  LDL.LU.64 R28, [R1+0x28e0] ;  /* 0x0028e000011c7983 */ /* 0x000ee80000300a00 */
[----:B------:R-:W4:Y:S04]  /*d2e10*/  LDL.LU.64 R26, [R1+0x28d8] ;  /* 0x0028d800011a7983 */ /* 0x000f280000300a00 */
[----:B------:R-:W2:Y:S04]  /*d2e20*/  LDL.LU.64 R18, [R1+0x2938] ;  /* 0x0029380001127983 */ /* 0x000ea80000300a00 */
[----:B------:R-:W2:Y:S01]  /*d2e30*/  LDL.LU R23, [R1+0x1f4] ;  /* 0x0001f40001177983 */ /* 0x000ea20000300800 */
[----:B------:R-:W-:-:S02]  /*d2e40*/  LOP3.LUT P0, RZ, R3, 0x200000, RZ, 0xc0, !PT ;  /* 0x0020000003ff7812 */ /* 0x000fc4000780c0ff */
[C---:B------:R-:W-:Y:S01]  /*d2e50*/  LOP3.LUT P3, RZ, R3.reuse, 0x400000, RZ, 0xc0, !PT ;  /* 0x0040000003ff7812 */ /* 0x040fe2000786c0ff */
[----:B------:R-:W3:Y:S01]  /*d2e60*/  LDL.LU.64 R14, [R1+0x2930] ;  /* 0x00293000010e7983 */ /* 0x000ee20000300a00 */
[----:B------:R-:W-:-:S03]  /*d2e70*/  LOP3.LUT P2, RZ, R3, 0x800000, RZ, 0xc0, !PT ;  /* 0x0080000003ff7812 */ /* 0x000fc6000784c0ff */
[----:B------:R-:W4:Y:S06]  /*d2e80*/  LDL.LU.64 R16, [R1+0x2928] ;  /* 0x0029280001107983 */ /* 0x000f2c0000300a00 */
[----:B------:R0:W-:Y:S04]  /*d2e90*/  @P0 STG.E.U8 desc[UR42][R24.64], R5 ;  /* 0x0000000518000986 */ /* 0x0001e8000c10112a */
[----:B0-----:R-:W4:Y:S01]  /*d2ea0*/  LDL.LU R24, [R1+0x1d4] ;  /* 0x0001d40001187983 */ /* 0x001f220000300800 */
[----:B--2---:R-:W-:-:S05]  /*d2eb0*/  PRMT R5, R23, 0x7770, RZ ;  /* 0x0000777017057816 */ /* 0x004fca00000000ff */
[----:B---3--:R0:W-:Y:S02]  /*d2ec0*/  @P3 STG.E.U8 desc[UR42][R28.64], R5 ;  /* 0x000000051c003986 */ /* 0x0081e4000c10112a */
[----:B0-----:R-:W-:Y:S02]  /*d2ed0*/  PRMT R5, R23, 0x7771, RZ ;  /* 0x0000777117057816 */ /* 0x001fe400000000ff */
[----:B------:R-:W2:Y:S04]  /*d2ee0*/  LDL.LU.64 R28, [R1+0x2958] ;  /* 0x00295800011c7983 */ /* 0x000ea80000300a00 */
[----:B----4-:R0:W-:Y:S04]  /*d2ef0*/  @P2 STG.E.U8 desc[UR42][R26.64], R5 ;  /* 0x000000051a002986 */ /* 0x0101e8000c10112a */
[----:B0-----:R-:W3:Y:S04]  /*d2f00*/  LDL.LU.64 R26, [R1+0x2978] ;  /* 0x00297800011a7983 */ /* 0x001ee80000300a00 */
[----:B------:R-:W4:Y:S04]  /*d2f10*/  LDL.LU R9, [R1+0x1f8] ;  /* 0x0001f80001097983 */ /* 0x000f280000300800 */
[----:B----4-:R0:W-:Y:S04]  /*d2f20*/  STL [R1+0x36d0], R9 ;  /* 0x0036d00901007387 */ /* 0x0101e80000100800 */
[----:B0-----:R-:W4:Y:S04]  /*d2f30*/  LDL.LU.64 R8, [R1+0x2970] ;  /* 0x0029700001087983 */ /* 0x001f280000300a00 */
[----:B------:R-:W2:Y:S01]  /*d2f40*/  LDL.LU.64 R10, [R1+0x28b8] ;  /* 0x0028b800010a7983 */ /* 0x000ea20000300a00 */
        /* <DEDUP_REMOVED lines=16> */
[----:B--2---:R0:W-:Y:S04]  /*d3050*/  STL.64 [R1+0x36c0], R10 ;  /* 0x0036c00a01007387 */ /* 0x0041e80000100a00 */
[----:B0-----:R-:W2:Y:S01]  /*d3060*/  LDL.LU.64 R10, [R1+0x28c8] ;  /* 0x0028c800010a7983 */ /* 0x001ea20000300a00 */
[----:B------:R-:W-:-:S07]  /*d3070*/  LOP3.LUT R4, R4, 0x7fffffff, RZ, 0xc0, !PT ;  /* 0x7fffffff04047812 */ /* 0x000fce00078ec0ff */
        /* <DEDUP_REMOVED lines=9> */
[----:B------:R0:W-:Y:S02]  /*d3110*/  @P1 STG.E.U8 desc[UR42][R18.64], R5 ;  /* 0x0000000512001986 */ /* 0x0001e4000c10112a */
        /* <DEDUP_REMOVED lines=14> */
[----:B----4-:R-:W-:Y:S04]  /*d3200*/  @P6 STG.E.U8 desc[UR42][R8.64], R5 ;  /* 0x0000000508006986 */ /* 0x010fe8000c10112a */
[----:B--2---:R0:W-:Y:S04]  /*d3210*/  STL.64 [R1+0x36c8], R10 ;  /* 0x0036c80a01007387 */ /* 0x0041e80000100a00 */
[----:B0-----:R-:W2:Y:S04]  /*d3220*/  LDL.LU.64 R10, [R1+0x28d0] ;  /* 0x0028d000010a7983 */ /* 0x001ea80000300a00 */
[----:B------:R-:W3:Y:S04]  /*d3230*/  LDL.LU R23, [R1+0x1d8] ;  /* 0x0001d80001177983 */ /* 0x000ee80000300800 */
[----:B------:R-:W4:Y:S04]  /*d3240*/  LDL.LU.64 R20, [R1+0x28a8] ;  /* 0x0028a80001147983 */ /* 0x000f280000300a00 */
[----:B------:R-:W2:Y:S04]  /*d3250*/  LDL.LU.64 R12, [R1+0x28a0] ;  /* 0x0028a000010c7983 */ /* 0x000ea80000300a00 */
[----:B------:R-:W2:Y:S04]  /*d3260*/  LDL.LU.64 R18, [R1+0x2820] ;  /* 0x0028200001127983 */ /* 0x000ea80000300a00 */
[----:B------:R-:W2:Y:S04]  /*d3270*/  LDL.LU R25, [R1+0x1fc] ;  /* 0x0001fc0001197983 */ /* 0x000ea80000300800 */
[----:B------:R-:W2:Y:S04]  /*d3280*/  LDL.LU.64 R14, [R1+0x2818] ;  /* 0x00281800010e7983 */ /* 0x000ea80000300a00 */
[----:B------:R-:W2:Y:S04]  /*d3290*/  LDL.LU.64 R16, [R1+0x27d0] ;  /* 0x0027d00001107983 */ /* 0x000ea80000300a00 */
[----:B------:R-:W2:Y:S04]  /*d32a0*/  LDL.LU.64 R28, [R1+0x27b0] ;  /* 0x0027b000011c7983 */ /* 0x000ea80000300a00 */
[----:B------:R-:W2:Y:S04]  /*d32b0*/  LDL.LU.64 R6, [R1+0x28c0] ;  /* 0x0028c00001067983 */ /* 0x000ea80000300a00 */
[----:B------:R-:W2:Y:S04]  /*d32c0*/  LDL.LU.64 R26, [R1+0x27a0] ;  /* 0x0027a000011a7983 */ /* 0x000ea80000300a00 */
[----:B------:R-:W2:Y:S04]  /*d32d0*/  LDL.LU R24, [R1+0x36d4] ;  /* 0x0036d40001187983 */ /* 0x000ea80000300800 */
[----:B------:R-:W2:Y:S01]  /*d32e0*/  LDL.LU R9, [R1+0x36d0] ;  /* 0x0036d00001097983 */ /* 0x000ea20000300800 */
[----:B------:R-:W-:-:S02]  /*d32f0*/  LOP3.LUT P6, RZ, R4, 0x40000000, RZ, 0xc0, !PT ;  /* 0x4000000004ff7812 */ /* 0x000fc400078cc0ff */
[----:B--2---:R-:W-:-:S11]  /*d3300*/  PRMT R5, R9, 0x7770, RZ ;  /* 0x0000777009057816 */ /* 0x004fd600000000ff */
[----:B------:R0:W-:Y:S04]  /*d3310*/  @P6 STG.E.U8 desc[UR42][R10.64], R5 ;  /* 0x000000050a006986 */ /* 0x0001e8000c10112a */
[----:B0-----:R-:W2:Y:S01]  /*d3320*/  LDL.LU.64 R10, [R1+0x36c8] ;  /* 0x0036c800010a7983 */ /* 0x001ea20000300a00 */
[----:B------:R-:W-:Y:S02]  /*d3330*/  LOP3.LUT P6, RZ, R4, 0x20000000, RZ, 0xc0, !PT ;  /* 0x2000000004ff7812 */ /* 0x000fe400078cc0ff */
[----:B------:R-:W-:-:S11]  /*d3340*/  PRMT R5, R9, 0x7771, RZ ;  /* 0x0000777109057816 */ /* 0x000fd600000000ff */
[----:B--2---:R0:W-:Y:S04]  /*d3350*/  @P6 STG.E.U8 desc[UR42][R10.64], R5 ;  /* 0x000000050a006986 */ /* 0x0041e8000c10112a */
        /* <DEDUP_REMOVED lines=14> */
[----:B---3--:R-:W-:-:S11]  /*d3440*/  PRMT R5, R23, 0x7770, RZ ;  /* 0x0000777017057816 */ /* 0x008fd600000000ff */
        /* <DEDUP_REMOVED lines=48> */
[----:B0-----:R-:W2:Y:S04]  /*d3750*/  LDL.LU.64 R24, [R1+0x2648] ;  /* 0x0026480001187983 */ /* 0x001ea80000300a00 */
[----:B------:R-:W2:Y:S01]  /*d3760*/  LDL.LU.64 R6, [R1+0x2610] ;  /* 0x0026100001067983 */ /* 0x000ea20000300a00 */
[----:B------:R-:W-:-:S04]  /*d3770*/  LOP3.LUT R4, R4, 0xff7fffff, RZ, 0xc0, !PT ;  /* 0xff7fffff04047812 */ /* 0x000fc800078ec0ff */
[----:B------:R-:W-:Y:S02]  /*d3780*/  @P6 LOP3.LUT R4, R4, 0x800000, RZ, 0xfc, !PT ;  /* 0x0080000004046812 */ /* 0x000fe400078efcff */
        /* <DEDUP_REMOVED lines=35> */
[----:B------:R0:W-:Y:S04]  /*d39c0*/  @P6 STG.E.U8 desc[UR42][R24.64], R5 ;  /* 0x0000000518006986 */ /* 0x0001e8000c10112a */
[----:B0-----:R-:W2:Y:S01]  /*d39d0*/  LDL.LU.64 R24, [R1+0x36b8] ;  /* 0x0036b80001187983 */ /* 0x001ea20000300a00 */
[----:B------:R-:W-:-:S02]  /*d39e0*/  LOP3.LUT P6, RZ, R4, 0x400000, RZ, 0xc0, !PT ;  /* 0x0040000004ff7812 */ /* 0x000fc400078cc0ff */
[----:B------:R-:W-:-:S11]  /*d39f0*/  PRMT R5, R12, 0x7773, RZ ;  /* 0x000077730c057816 */ /* 0x000fd600000000ff */
[----:B--2---:R0:W-:Y:S04]  /*d3a00*/  @P6 STG.E.U8 desc[UR42][R24.64], R5 ;  /* 0x0000000518006986 */ /* 0x0041e8000c10112a */
[----:B0-----:R-:W2:Y:S01]  /*d3a10*/  LDL.LU.64 R24, [R1+0x36b0] ;  /* 0x0036b00001187983 */ /* 0x001ea20000300a00 */
[----:B------:R-:W-:Y:S02]  /*d3a20*/  LOP3.LUT P6, RZ, R4, 0x200000, RZ, 0xc0, !PT ;  /* 0x0020000004ff7812 */ /* 0x000fe400078cc0ff */
[----:B--2---:R-:W-:-:S11]  /*d3a30*/  PRMT R5, R25, 0x7770, RZ ;  /* 0x0000777019057816 */ /* 0x004fd600000000ff */
[----:B------:R0:W-:Y:S04]  /*d3a40*/  @P6 STG.E.U8 desc[UR42][R6.64], R5 ;  /* 0x0000000506006986 */ /* 0x0001e8000c10112a */
        /* <DEDUP_REMOVED lines=34> */
[----:B------:R-:W4:Y:S01]  /*d3c70*/  LDL.LU.64 R18, [R1+0x25c0] ;  /* 0x0025c00001127983 */ /* 0x000f220000300a00 */
[----:B------:R-:W-:-:S03]  /*d3c80*/  IMAD.MOV.U32 R25, RZ, RZ, R22 ;  /* 0x000000ffff197224 */ /* 0x000fc600078e0016 */
[----:B------:R-:W4:Y:S04]  /*d3c90*/  LDL.LU.64 R14, [R1+0x25f0] ;  /* 0x0025f000010e7983 */ /* 0x000f280000300a00 */
[----:B------:R-:W4:Y:S01]  /*d3ca0*/  LDL.LU R23, [R1+0x1c8] ;  /* 0x0001c80001177983 */ /* 0x000f220000300800 */
[----:B------:R-:W-:-:S03]  /*d3cb0*/  LOP3.LUT P1, RZ, R2, 0x40000000, RZ, 0xc0, !PT ;  /* 0x4000000002ff7812 */ /* 0x000fc6000782c0ff */
[----:B------:R-:W-:Y:S01]  /*d3cc0*/  STL.64 [R1+0x3608], R2 ;  /* 0x0036080201007387 */ /* 0x000fe20000100a00 */
[----:B------:R-:W-:-:S03]  /*d3cd0*/  LOP3.LUT P0, RZ, R2, 0x80000000, RZ, 0xc0, !PT ;  /* 0x8000000002ff7812 */ /* 0x000fc6000780c0ff */
        /* <DEDUP_REMOVED lines=30> */
[----:B------:R-:W-:-:S11]  /*d3ec0*/  LOP3.LUT R4, R4, 0xfffeffff, RZ, 0xc0, !PT ;  /* 0xfffeffff04047812 */ /* 0x000fd600078ec0ff */
[----:B------:R-:W-:Y:S02]  /*d3ed0*/  @P6 LOP3.LUT R4, R4, 0x10000, RZ, 0xfc, !PT ;  /* 0x0001000004046812 */ /* 0x000fe400078efcff */
[----:B------:R-:W-:Y:S02]  /*d3ee0*/  LOP3.LUT P6, RZ, R0, 0x2, RZ, 0xc0, !PT ;  /* 0x0000000200ff7812 */ /* 0x000fe400078cc0ff */
[----:B------:R-:W-:Y:S02]  /*d3ef0*/  LOP3.LUT R4, R4, 0xfffdffff, RZ, 0xc0, !PT ;  /* 0xfffdffff04047812 */ /* 0x000fe400078ec0ff */
[----:B----4-:R-:W-:-:S05]  /*d3f00*/  PRMT R5, R23, 0x7770, RZ ;  /* 0x0000777017057816 */ /* 0x010fca00000000ff */
[----:B------:R0:W-:Y:S04]  /*d3f10*/  @P1 STG.E.U8 desc[UR42][R16.64], R5 ;  /* 0x0000000510001986 */ /* 0x0001e8000c10112a */
        /* <DEDUP_REMOVED lines=34> */
[C---:B------:R-:W-:Y:S01]  /*d4140*/  LOP3.LUT P5, RZ, R0.reuse, 0x200, RZ, 0xc0, !PT ;  /* 0x0000020000ff7812 */ /* 0x040fe200078ac0ff */
[----:B------:R-:W3:Y:S01]  /*d4150*/  LDL.LU R22, [R1+0x3690] ;  /* 0x0036900001167983 */ /* 0x000ee20000300800 */
        /* <DEDUP_REMOVED lines=25> */
[----:B------:R3:W-:Y:S02]  /*d42f0*/  @P1 STG.E.U8 desc[UR42][R28.64], R5 ;  /* 0x000000051c001986 */ /* 0x0007e4000c10112a */
[----:B---3--:R-:W-:-:S05]  /*d4300*/  PRMT R5, R23, 0x7770, RZ ;  /* 0x0000777017057816 */ /* 0x008fca00000000ff */
        /* <DEDUP_REMOVED lines=8> */
[----:B------:R-:W4:Y:S04]  /*d4390*/  LDL.LU R13, [R1] ;  /* 0x00000000010d7983 */ /* 0x000f280000300800 */
        /* <DEDUP_REMOVED lines=30> */
[----:B------:R-:W-:Y:S01]  /*d4580*/  IMAD.MOV.U32 R29, RZ, RZ, R25 ;  /* 0x000000ffff1d7224 */ /* 0x000fe200078e0019 */
[----:B------:R-:W-:Y:S01]  /*d4590*/  LOP3.LUT R4, R4, 0xfffffeff, RZ, 0xc0, !PT ;  /* 0xfffffeff04047812 */ /* 0x000fe200078ec0ff */
[----:B------:R-:W2:Y:S01]  /*d45a0*/  LDL.LU.64 R6, [R1+0x1960] ;  /* 0x0019600001067983 */ /* 0x000ea20000300a00 */
[C---:B------:R-:W-:Y:S02]  /*d45b0*/  LOP3.LUT P1, RZ, R0.reuse, 0x20000, RZ, 0xc0, !PT ;  /* 0x0002000000ff7812 */ /* 0x040fe4000782c0ff */
[----:B------:R-:W-:Y:S01]  /*d45c0*/  LOP3.LUT P0, RZ, R0, 0x40000, RZ, 0xc0, !PT ;  /* 0x0004000000ff7812 */ /* 0x000fe2000780c0ff */
[----:B------:R-:W2:Y:S01]  /*d45d0*/  LDL.LU R25, [R1+0x194] ;  /* 0x0001940001197983 */ /* 0x000ea20000300800 */
[----:B------:R-:W-:-:S03]  /*d45e0*/  PRMT R5, R23, 0x7773, RZ ;  /* 0x0000777317057816 */ /* 0x000fc600000000ff */
[----:B------:R-:W2:Y:S02]  /*d45f0*/  LDL.LU.64 R8, [R1+0x1928] ;  /* 0x0019280001087983 */ /* 0x000ea40000300a00 */
[----:B------:R-:W-:Y:S02]  /*d4600*/  @P6 LOP3.LUT R4, R4, 0x100, RZ, 0xfc, !PT ;  /* 0x0000010004046812 */ /* 0x000fe400078efcff */
[----:B------:R-:W-:Y:S01]  /*d4610*/  LOP3.LUT P6, RZ, R0, 0x100000, RZ, 0xc0, !PT ;  /* 0x0010000000ff7812 */ /* 0x000fe200078cc0ff */
[----:B------:R-:W2:Y:S01]  /*d4620*/  LDL.LU.64 R10, [R1+0x18e0] ;  /* 0x0018e000010a7983 */ /* 0x000ea20000300a00 */
[----:B------:R-:W-:-:S03]  /*d4630*/  LOP3.LUT R4, R4, 0xfffffdff, RZ, 0xc0, !PT ;  /* 0xfffffdff04047812 */ /* 0x000fc600078ec0ff */
[----:B----4-:R0:W-:Y:S04]  /*d4640*/  @P1 STG.E.U8 desc[UR42][R20.64], R5 ;  /* 0x0000000514001986 */ /* 0x0101e8000c10112a */
[----:B------:R-:W4:Y:S04]  /*d4650*/  LDL.LU R23, [R1+0x1b8] ;  /* 0x0001b80001177983 */ /* 0x000f280000300800 */
[----:B------:R-:W-:Y:S02]  /*d4660*/  @P6 LOP3.LUT R4, R4, 0x200, RZ, 0xfc, !PT ;  /* 0x0000020004046812 */ /* 0x000fe400078efcff */
[----:B------:R-:W-:-:S02]  /*d4670*/  LOP3.LUT P6, RZ, R0, 0x80000, RZ, 0xc0, !PT ;  /* 0x0008000000ff7812 */ /* 0x000fc400078cc0ff */
[C---:B0-----:R-:W-:Y:S01]  /*d4680*/  PRMT R5, R29.reuse, 0x7770, RZ ;  /* 0x000077701d057816 */ /* 0x041fe200000000ff */
        /* <DEDUP_REMOVED lines=9> */
[----:B------:R-:W-:Y:S01]  /*d4720*/  LOP3.LUT P6, RZ, R4, 0x100, RZ, 0xc0, !PT ;  /* 0x0000010004ff7812 */ /* 0x000fe200078cc0ff */
[----:B0-----:R-:W-:-:S02]  /*d4730*/  IMAD.MOV.U32 R5, RZ, RZ, R29 ;  /* 0x000000ffff057224 */ /* 0x001fc400078e001d */
[----:B------:R-:W4:Y:S03]  /*d4740*/  LDL.LU.64 R16, [R1+0x18a8] ;  /* 0x0018a80001107983 */ /* 0x000f260000300a00 */
[----:B------:R-:W-:Y:S01]  /*d4750*/  PRMT R5, R5, 0x7773, RZ ;  /* 0x0000777305057816 */ /* 0x000fe200000000ff */
[----:B------:R-:W4:Y:S06]  /*d4760*/  LDL.LU.64 R28, [R1+0x18a0] ;  /* 0x0018a000011c7983 */ /* 0x000f2c0000300a00 */
        /* <DEDUP_REMOVED lines=15> */
[----:B------:R-:W-:Y:S02]  /*d4860*/  LOP3.LUT P2, RZ, R0, 0x80000000, RZ, 0xc0, !PT ;  /* 0x8000000000ff7812 */ /* 0x000fe4000784c0ff */
        /* <DEDUP_REMOVED lines=23> */
[----:B---3--:R0:W-:Y:S04]  /*d49e0*/  @P0 STG.E.U8 desc[UR42][R26.64], R5 ;  /* 0x000000051a000986 */ /* 0x0081e8000c10112a */
[----:B0-----:R-:W2:Y:S04]  /*d49f0*/  LDL.LU.64 R26, [R1+0x18d8] ;  /* 0x0018d800011a7983 */ /* 0x001ea80000300a00 */
[----:B------:R-:W3:Y:S04]  /*d4a00*/  LDL.LU.64 R20, [R1+0x1910] ;  /* 0x0019100001147983 */ /* 0x000ee80000300a00 */
[----:B------:R-:W4:Y:S04]  /*d4a10*/  LDL.LU.64 R18, [R1+0x1958] ;  /* 0x0019580001127983 */ /* 0x000f280000300a00 */
[----:B------:R-:W2:Y:S01]  /*d4a20*/  LDL.LU R23, [R1+0x198] ;  /* 0x0001980001177983 */ /* 0x000ea20000300800 */
[----:B------:R-:W-:-:S03]  /*d4a30*/  LOP3.LUT P3, RZ, R13, 0x4, RZ, 0xc0, !PT ;  /* 0x000000040dff7812 */ /* 0x000fc6000786c0ff */
[----:B------:R-:W3:Y:S04]  /*d4a40*/  LDL.LU.64 R14, [R1+0x1950] ;  /* 0x00195000010e7983 */ /* 0x000ee80000300a00 */
[----:B------:R-:W3:Y:S04]  /*d4a50*/  LDL.LU.64 R16, [R1+0x1948] ;  /* 0x0019480001107983 */ /* 0x000ee80000300a00 */
[----:B------:R-:W3:Y:S04]  /*d4a60*/  LDL.LU R12, [R1+0x1bc] ;  /* 0x0001bc00010c7983 */ /* 0x000ee80000300800 */
[----:B------:R-:W3:Y:S01]  /*d4a70*/  LDL.LU.64 R28, [R1+0x18d0] ;  /* 0x0018d000011c7983 */ /* 0x000ee20000300a00 */
[----:B--2---:R-:W-:-:S05]  /*d4a80*/  PRMT R5, R23, 0x7770, RZ ;  /* 0x0000777017057816 */ /* 0x004fca00000000ff */
[----:B------:R0:W-:Y:S04]  /*d4a90*/  @P3 STG.E.U8 desc[UR42][R26.64], R5 ;  /* 0x000000051a003986 */ /* 0x0001e8000c10112a */
[----:B0-----:R-:W2:Y:S04]  /*d4aa0*/  LDL.LU.64 R26, [R1+0x1890] ;  /* 0x00189000011a7983 */ /* 0x001ea80000300a00 */
[----:B------:R-:W2:Y:S01]  /*d4ab0*/  LDL.LU R25, [R1+0x19c] ;  /* 0x00019c0001197983 */ /* 0x000ea20000300800 */
[----:B------:R-:W-:Y:S02]  /*d4ac0*/  LOP3.LUT P2, RZ, R13, 0x8, RZ, 0xc0, !PT ;  /* 0x000000080dff7812 */ /* 0x000fe4000784c0ff */
[----:B------:R-:W-:-:S11]  /*d4ad0*/  PRMT R5, R23, 0x7771, RZ ;  /* 0x0000777117057816 */ /* 0x000fd600000000ff */
[----:B---3--:R-:W-:Y:S01]  /*d4ae0*/  @P2 STG.E.U8 desc[UR42][R20.64], R5 ;  /* 0x0000000514002986 */ /* 0x008fe2000c10112a */
        /* <DEDUP_REMOVED lines=16> */
[----:B------:R-:W3:Y:S02]  /*d4bf0*/  LDL.LU.64 R20, [R1+0x17f8] ;  /* 0x0017f80001147983 */ /* 0x000ee40000300a00 */
[----:B------:R-:W-:-:S02]  /*d4c00*/  @P6 LOP3.LUT R0, R0, 0x40000000, RZ, 0xfc, !PT ;  /* 0x4000000000006812 */ /* 0x000fc400078efcff */
        /* <DEDUP_REMOVED lines=20> */
[----:B------:R-:W-:Y:S01]  /*d4d50*/  @P6 STG.E.U8 desc[UR42][R28.64], R5 ;  /* 0x000000051c006986 */ /* 0x000fe2000c10112a */
[----:B------:R-:W-:Y:S02]  /*d4d60*/  LOP3.LUT P6, RZ, R4, 0x1, RZ, 0xc0, !PT ;  /* 0x0000000104ff7812 */ /* 0x000fe400078cc0ff */
[----:B------:R-:W-:-:S11]  /*d4d70*/  PRMT R4, R12, 0x7772, RZ ;  /* 0x000077720c047816 */ /* 0x000fd600000000ff */
[----:B------:R0:W-:Y:S01]  /*d4d80*/  @P6 STG.E.U8 desc[UR42][R26.64], R4 ;  /* 0x000000041a006986 */ /* 0x0001e2000c10112a */
[----:B------:R-:W-:Y:S02]  /*d4d90*/  LOP3.LUT P6, RZ, R0, 0x80000000, RZ, 0xc0, !PT ;  /* 0x8000000000ff7812 */ /* 0x000fe400078cc0ff */
[----:B0-----:R-:W-:Y:S01]  /*d4da0*/  PRMT R4, R12, 0x7773, RZ ;  /* 0x000077730c047816 */ /* 0x001fe200000000ff */
[----:B---3--:R0:W-:Y:S04]  /*d4db0*/  STL.64 [R1+0x3670], R20 ;  /* 0x0036701401007387 */ /* 0x0081e80000100a00 */
[----:B0-----:R-:W3:Y:S04]  /*d4dc0*/  LDL.LU.64 R20, [R1+0x1818] ;  /* 0x0018180001147983 */ /* 0x001ee80000300a00 */
[----:B------:R-:W4:Y:S04]  /*d4dd0*/  LDL.LU.64 R2, [R1+0x17c8] ;  /* 0x0017c80001027983 */ /* 0x000f280000300a00 */
[----:B------:R-:W3:Y:S04]  /*d4de0*/  LDL.LU.64 R6, [R1+0x17c0] ;  /* 0x0017c00001067983 */ /* 0x000ee80000300a00 */
        /* <DEDUP_REMOVED lines=11> */
[----:B--2---:R-:W-:-:S11]  /*d4ea0*/  PRMT R4, R25, 0x7770, RZ ;  /* 0x0000777019047816 */ /* 0x004fd600000000ff */
[----:B---3--:R0:W-:Y:S04]  /*d4eb0*/  @P6 STG.E.U8 desc[UR42][R20.64], R4 ;  /* 0x0000000414006986 */ /* 0x0081e8000c10112a */
[----:B0-----:R-:W2:Y:S01]  /*d4ec0*/  LDL.LU.64 R20, [R1+0x3670] ;  /* 0x0036700001147983 */ /* 0x001ea20000300a00 */
[----:B------:R-:W-:Y:S02]  /*d4ed0*/  LOP3.LUT P6, RZ, R0, 0x20000000, RZ, 0xc0, !PT ;  /* 0x2000000000ff7812 */ /* 0x000fe400078cc0ff */
[----:B------:R-:W-:-:S11]  /*d4ee0*/  PRMT R4, R25, 0x7771, RZ ;  /* 0x0000777119047816 */ /* 0x000fd600000000ff */
[----:B--2---:R0:W-:Y:S04]  /*d4ef0*/  @P6 STG.E.U8 desc[UR42][R20.64], R4 ;  /* 0x0000000414006986 */ /* 0x0041e8000c10112a */
[----:B0-----:R-:W2:Y:S01]  /*d4f00*/  LDL.LU.64 R20, [R1+0x3668] ;  /* 0x0036680001147983 */ /* 0x001ea20000300a00 */
[----:B------:R-:W-:Y:S02]  /*d4f10*/  LOP3.LUT P6, RZ, R0, 0x10000000, RZ, 0xc0, !PT ;  /* 0x1000000000ff7812 */ /* 0x000fe400078cc0ff */
[----:B------:R-:W-:-:S11]  /*d4f20*/  PRMT R4, R25, 0x7772, RZ ;  /* 0x0000777219047816 */ /* 0x000fd600000000ff */
[----:B----4-:R0:W-:Y:S01]  /*d4f30*/  @P6 STG.E.U8 desc[UR42][R2.64], R4 ;  /* 0x0000000402006986 */ /* 0x0101e2000c10112a */
[----:B------:R-:W-:Y:S02]  /*d4f40*/  LOP3.LUT P6, RZ, R0, 0x8000000, RZ, 0xc0, !PT ;  /* 0x0800000000ff7812 */ /* 0x000fe400078cc0ff */
[----:B0-----:R-:W-:-:S11]  /*d4f50*/  PRMT R4, R25, 0x7773, RZ ;  /* 0x0000777319047816 */ /* 0x001fd600000000ff */
[----:B------:R2:W-:Y:S01]  /*d4f60*/  @P6 STG.E.U8 desc[UR42][R6.64], R4 ;  /* 0x0000000406006986 */ /* 0x0005e2000c10112a */
[----:B------:R-:W-:Y:S02]  /*d4f70*/  LOP3.LUT P6, RZ, R0, 0x4000000, RZ, 0xc0, !PT ;  /* 0x0400000000ff7812 */ /* 0x000fe400078cc0ff */
[C---:B------:R-:W-:Y:S02]  /*d4f80*/  LOP3.LUT P5, RZ, R13.reuse, 0x8000, RZ, 0xc0, !PT ;  /* 0x000080000dff7812 */ /* 0x040fe400078ac0ff */
[C---:B------:R-:W-:Y:S02]  /*d4f90*/  LOP3.LUT P4, RZ, R13.reuse, 0x10000, RZ, 0xc0, !PT ;  /* 0x000100000dff7812 */ /* 0x040fe4000788c0ff */
[C---:B------:R-:W-:Y:S02]  /*d4fa0*/  LOP3.LUT P3, RZ, R13.reuse, 0x20000, RZ, 0xc0, !PT ;  /* 0x000200000dff7812 */ /* 0x040fe4000786c0ff */
[C---:B------:R-:W-:Y:S02]  /*d4fb0*/  LOP3.LUT P2, RZ, R13.reuse, 0x40000, RZ, 0xc0, !PT ;  /* 0x000400000dff7812 */ /* 0x040fe4000784c0ff */
[----:B------:R-:W-:-:S02]  /*d4fc0*/  LOP3.LUT P1, RZ, R13, 0x80000, RZ, 0xc0, !PT ;  /* 0x000800000dff7812 */ /* 0x000fc4000782c0ff */
[----:B------:R-:W-:Y:S02]  /*d4fd0*/  LOP3.LUT P0, RZ, R13, 0x100000, RZ, 0xc0, !PT ;  /* 0x001000000dff7812 */ /* 0x000fe4000780c0ff */
[----:B--2---:R-:W-:-:S05]  /*d4fe0*/  PRMT R4, R21, 0x7770, RZ ;  /* 0x0000777015047816 */ /* 0x004fca00000000ff */
[----:B------:R0:W-:Y:S02]  /*d4ff0*/  @P6 STG.E.U8 desc[UR42][R8.64], R4 ;  /* 0x0000000408006986 */ /* 0x0001e4000c10112a */
[----:B0-----:R-:W-:-:S05]  /*d5000*/  PRMT R4, R21, 0x7771, RZ ;  /* 0x0000777115047816 */ /* 0x001fca00000000ff */
[----:B------:R0:W-:Y:S02]  /*d5010*/  @P5 STG.E.U8 desc[UR42][R10.64], R4 ;  /* 0x000000040a005986 */ /* 0x0001e4000c10112a */
[----:B0-----:R-:W-:-:S05]  /*d5020*/  PRMT R4, R21, 0x7772, RZ ;  /* 0x0000777215047816 */ /* 0x001fca00000000ff */
[----:B------:R0:W-:Y:S02]  /*d5030*/  @P4 STG.E.U8 desc[UR42][R18.64], R4 ;  /* 0x0000000412004986 */ /* 0x0001e4000c10112a */
[----:B0-----:R-:W-:Y:S02]  /*d5040*/  PRMT R4, R21, 0x7773, RZ ;  /* 0x0000777315047816 */ /* 0x001fe400000000ff */
[----:B------:R-:W2:Y:S04]  /*d5050*/  LDL.LU R21, [R1+0x3660] ;  /* 0x0036600001157983 */ /* 0x000ea80000300800 */
        /* <DEDUP_REMOVED lines=11> */
[----:B------:R-:W2:Y:S01]  /*d5110*/  LDL.LU R25, [R1+0x184] ;  /* 0x0001840001197983 */ /* 0x000ea20000300800 */
[----:B------:R-:W-:-:S02]  /*d5120*/  LOP3.LUT P3, RZ, R13, 0x200000, RZ, 0xc0, !PT ;  /* 0x002000000dff7812 */ /* 0x000fc4000786c0ff */
[----:B------:R-:W-:Y:S01]  /*d5130*/  LOP3.LUT P2, RZ, R13, 0x400000, RZ, 0xc0, !PT ;  /* 0x004000000dff7812 */ /* 0x000fe2000784c0ff */
[----:B------:R-:W4:Y:S01]  /*d5140*/  LDL.LU.64 R16, [R1+0x1568] ;  /* 0x0015680001107983 */ /* 0x000f220000300a00 */
[----:B------:R-:W-:-:S03]  /*d5150*/  PRMT R4, R23, 0x7773, RZ ;  /* 0x0000777317047816 */ /* 0x000fc600000000ff */
[----:B------:R-:W4:Y:S06]  /*d5160*/  LDL.LU R5, [R1+0x164] ;  /* 0x0001640001057983 */ /* 0x000f2c0000300800 */
[----:B---3--:R0:W-:Y:S04]  /*d5170*/  @P3 STG.E.U8 desc[UR42][R28.64], R4 ;  /* 0x000000041c003986 */ /* 0x0081e8000c10112a */
[----:B0-----:R-:W3:Y:S01]  /*d5180*/  LDL.LU.64 R28, [R1+0x1550] ;  /* 0x00155000011c7983 */ /* 0x001ee20000300a00 */
[----:B--2---:R-:W-:-:S05]  /*d5190*/  PRMT R4, R25, 0x7770, RZ ;  /* 0x0000777019047816 */ /* 0x004fca00000000ff */
[----:B----4-:R0:W-:Y:S04]  /*d51a0*/  @P2 STG.E.U8 desc[UR42][R26.64], R4 ;  /* 0x000000041a002986 */ /* 0x0101e8000c10112a */
[----:B0-----:R-:W2:Y:S04]  /*d51b0*/  LDL.LU.64 R26, [R1+0x1558] ;  /* 0x00155800011a7983 */ /* 0x001ea80000300a00 */
[----:B------:R-:W4:Y:S04]  /*d51c0*/  LDL.LU R9, [R1+0x188] ;  /* 0x0001880001097983 */ /* 0x000f280000300800 */
[----:B----4-:R0:W-:Y:S04]  /*d51d0*/  STL [R1+0x3650], R9 ;  /* 0x0036500901007387 */ /* 0x0101e80000100800 */
        /* <DEDUP_REMOVED lines=17> */
[----:B----4-:R0:W-:Y:S04]  /*d52f0*/  STL.64 [R1+0x3658], R8 ;  /* 0x0036580801007387 */ /* 0x0101e80000100a00 */
[----:B0-----:R-:W4:Y:S04]  /*d5300*/  LDL.LU.64 R8, [R1+0x1548] ;  /* 0x0015480001087983 */ /* 0x001f280000300a00 */
[----:B------:R-:W4:Y:S01]  /*d5310*/  LDL.LU.64 R2, [R1+0x1538] ;  /* 0x0015380001027983 */ /* 0x000f220000300a00 */
        /* <DEDUP_REMOVED lines=19> */
[----:B---3--:R0:W-:Y:S01]  /*d5450*/  @P6 STG.E.U8 desc[UR42][R28.64], R4 ;  /* 0x000000041c006986 */ /* 0x0081e2000c10112a */
[----:B------:R-:W-:Y:S02]  /*d5460*/  LOP3.LUT P6, RZ, R0, 0x1000000, RZ, 0xc0, !PT ;  /* 0x0100000000ff7812 */ /* 0x000fe400078cc0ff */
[----:B0-----:R-:W-:-:S11]  /*d5470*/  PRMT R4, R5, 0x7771, RZ ;  /* 0x0000777105047816 */ /* 0x001fd600000000ff */
[----:B--2---:R0:W-:Y:S01]  /*d5480*/  @P6 STG.E.U8 desc[UR42][R26.64], R4 ;  /* 0x000000041a006986 */ /* 0x0041e2000c10112a */
[C---:B------:R-:W-:Y:S02]  /*d5490*/  LOP3.LUT P6, RZ, R0.reuse, 0x800000, RZ, 0xc0, !PT ;  /* 0x0080000000ff7812 */ /* 0x040fe400078cc0ff */
[----:B0-----:R-:W-:Y:S01]  /*d54a0*/  PRMT R4, R5, 0x7772, RZ ;  /* 0x0000777205047816 */ /* 0x001fe200000000ff */
[----:B----4-:R0:W-:Y:S04]  /*d54b0*/  STL.64 [R1+0x3648], R2 ;  /* 0x0036480201007387 */ /* 0x0101e80000100a00 */
        /* <DEDUP_REMOVED lines=16> */
[----:B0-----:R-:W2:Y:S01]  /*d55c0*/  LDL.LU R9, [R1+0x3650] ;  /* 0x0036500001097983 */ /* 0x001ea20000300800 */
        /* <DEDUP_REMOVED lines=83> */
[----:B------:R-:W4:Y:S04]  /*d5b00*/  LDL.LU.64 R18, [R1+0x1498] ;  /* 0x0014980001127983 */ /* 0x000f280000300a00 */
[----:B------:R0:W-:Y:S04]  /*d5b10*/  @P0 STG.E.U8 desc[UR42][R14.64], R4 ;  /* 0x000000040e000986 */ /* 0x0001e8000c10112a */
        /* <DEDUP_REMOVED lines=38> */
[----:B----4-:R0:W-:Y:S04]  /*d5d80*/  @P6 STG.E.U8 desc[UR42][R18.64], R4 ;  /* 0x0000000412006986 */ /* 0x0101e8000c10112a */
[----:B0-----:R-:W2:Y:S01]  /*d5d90*/  LDL.LU.64 R18, [R1+0x3628] ;  /* 0x0036280001127983 */ /* 0x001ea20000300a00 */
[----:B------:R-:W-:Y:S02]  /*d5da0*/  LOP3.LUT P6, RZ, R0, 0x800, RZ, 0xc0, !PT ;  /* 0x0000080000ff7812 */ /* 0x000fe400078cc0ff */
[----:B------:R-:W-:-:S11]  /*d5db0*/  PRMT R4, R9, 0x7771, RZ ;  /* 0x0000777109047816 */ /* 0x000fd600000000ff */
        /* <DEDUP_REMOVED lines=12> */
[C---:B------:R-:W-:Y:S02]  /*d5e80*/  LOP3.LUT P3, RZ, R21.reuse, 0x8000000, RZ, 0xc0, !PT ;  /* 0x0800000015ff7812 */ /* 0x040fe4000786c0ff */
[----:B------:R-:W-:Y:S02]  /*d5e90*/  LOP3.LUT P2, RZ, R21, 0x10000000, RZ, 0xc0, !PT ;  /* 0x1000000015ff7812 */ /* 0x000fe4000784c0ff */
[----:B0-----:R-:W-:-:S05]  /*d5ea0*/  PRMT R4, R25, 0x7773, RZ ;  /* 0x0000777319047816 */ /* 0x001fca00000000ff */
[----:B------:R3:W-:Y:S01]  /*d5eb0*/  @P1 STG.E.U8 desc[UR42][R28.64], R4 ;  /* 0x000000041c001986 */ /* 0x0007e2000c10112a */
[----:B------:R-:W-:-:S03]  /*d5ec0*/  LOP3.LUT P1, RZ, R21, 0x20000000, RZ, 0xc0, !PT ;  /* 0x2000000015ff7812 */ /* 0x000fc6000782c0ff */
[----:B------:R-:W4:Y:S01]  /*d5ed0*/  LDL.LU R21, [R1+0x3620] ;  /* 0x0036200001157983 */ /* 0x000f220000300800 */
[----:B---3--:R-:W-:-:S03]  /*d5ee0*/  PRMT R4, R23, 0x7770, RZ ;  /* 0x0000777017047816 */ /* 0x008fc600000000ff */
[----:B------:R-:W3:Y:S04]  /*d5ef0*/  LDL.LU.64 R28, [R1+0x1440] ;  /* 0x00144000011c7983 */ /* 0x000ee80000300a00 */
[----:B------:R0:W-:Y:S04]  /*d5f00*/  @P0 STG.E.U8 desc[UR42][R26.64], R4 ;  /* 0x000000041a000986 */ /* 0x0001e8000c10112a */
[----:B0-----:R-:W4:Y:S01]  /*d5f10*/  LDL.LU.64 R26, [R1+0x1450] ;  /* 0x00145000011a7983 */ /* 0x001f220000300a00 */
[----:B------:R-:W-:Y:S02]  /*d5f20*/  LOP3.LUT R0, R0, 0xfffffffb, RZ, 0xc0, !PT ;  /* 0xfffffffb00007812 */ /* 0x000fe400078ec0ff */
[----:B------:R-:W-:Y:S01]  /*d5f30*/  PRMT R4, R23, 0x7771, RZ ;  /* 0x0000777117047816 */ /* 0x000fe200000000ff */
[----:B------:R-:W4:Y:S01]  /*d5f40*/  LDL.LU.64 R12, [R1+0x1448] ;  /* 0x00144800010c7983 */ /* 0x000f220000300a00 */
[----:B------:R-:W-:-:S03]  /*d5f50*/  LOP3.LUT P0, RZ, R20, 0x200, RZ, 0xc0, !PT ;  /* 0x0000020014ff7812 */ /* 0x000fc6000780c0ff */
[----:B------:R-:W4:Y:S04]  /*d5f60*/  LDL.LU.64 R14, [R1+0x1438] ;  /* 0x00143800010e7983 */ /* 0x000f280000300a00 */
[----:B------:R-:W4:Y:S01]  /*d5f70*/  LDL.LU.64 R16, [R1+0x1430] ;  /* 0x0014300001107983 */ /* 0x000f220000300a00 */
[----:B--2---:R-:W-:-:S13]  /*d5f80*/  LOP3.LUT P6, RZ, R18, 0x10, RZ, 0xc0, !PT ;  /* 0x0000001012ff7812 */ /* 0x004fda00078cc0ff */
        /* <DEDUP_REMOVED lines=23> */
[----:B------:R-:W2:Y:S04]  /*d6100*/  LDL.LU R20, [R1+0x178] ;  /* 0x0001780001147983 */ /* 0x000ea80000300800 */
[----:B---3--:R0:W-:Y:S02]  /*d6110*/  @P3 STG.E.U8 desc[UR42][R28.64], R4 ;  /* 0x000000041c003986 */ /* 0x0081e4000c10112a */
[----:B0-----:R-:W-:-:S02]  /*d6120*/  PRMT R4, R23, 0x7772, RZ ;  /* 0x0000777217047816 */ /* 0x001fc400000000ff */
[----:B------:R-:W3:Y:S04]  /*d6130*/  LDL.LU.64 R28, [R1+0x1428] ;  /* 0x00142800011c7983 */ /* 0x000ee80000300a00 */
[----:B------:R-:W2:Y:S04]  /*d6140*/  LDL.LU R5, [R1+0x158] ;  /* 0x0001580001057983 */ /* 0x000ea80000300800 */
[----:B----4-:R0:W-:Y:S04]  /*d6150*/  @P2 STG.E.U8 desc[UR42][R26.64], R4 ;  /* 0x000000041a002986 */ /* 0x0101e8000c10112a */
[----:B0-----:R-:W4:Y:S04]  /*d6160*/  LDL.LU.64 R26, [R1+0x1420] ;  /* 0x00142000011a7983 */ /* 0x001f280000300a00 */
[----:B------:R-:W2:Y:S04]  /*d6170*/  LDL.LU.64 R2, [R1+0x13f8] ;  /* 0x0013f80001027983 */ /* 0x000ea80000300a00 */
        /* <DEDUP_REMOVED lines=11> */
[----:B------:R-:W-:-:S11]  /*d6230*/  PRMT R4, R20, 0x7772, RZ ;  /* 0x0000777214047816 */ /* 0x000fd600000000ff */
[----:B---3--:R0:W-:Y:S01]  /*d6240*/  @P6 STG.E.U8 desc[UR42][R28.64], R4 ;  /* 0x000000041c006986 */ /* 0x0081e2000c10112a */
[----:B------:R-:W-:Y:S02]  /*d6250*/  LOP3.LUT P6, RZ, R0, 0x100, RZ, 0xc0, !PT ;  /* 0x0000010000ff7812 */ /* 0x000fe400078cc0ff */
[----:B------:R-:W-:Y:S02]  /*d6260*/  LOP3.LUT P5, RZ, R18, 0x8, RZ, 0xc0, !PT ;  /* 0x0000000812ff7812 */ /* 0x000fe400078ac0ff */
[----:B0-----:R-:W-:Y:S02]  /*d6270*/  PRMT R4, R20, 0x7773, RZ ;  /* 0x0000777314047816 */ /* 0x001fe400000000ff */
[----:B------:R-:W-:-:S07]  /*d6280*/  LOP3.LUT P4, RZ, R18, 0x4, RZ, 0xc0, !PT ;  /* 0x0000000412ff7812 */ /* 0x000fce000788c0ff */
[----:B----4-:R0:W-:Y:S01]  /*d6290*/  @P6 STG.E.U8 desc[UR42][R26.64], R4 ;  /* 0x000000041a006986 */ /* 0x0101e2000c10112a */
[----:B------:R-:W-:Y:S02]  /*d62a0*/  LOP3.LUT P6, RZ, R0, 0x80, RZ, 0xc0, !PT ;  /* 0x0000008000ff7812 */ /* 0x000fe400078cc0ff */
[C---:B------:R-:W-:Y:S02]  /*d62b0*/  LOP3.LUT P3, RZ, R18.reuse, 0x2, RZ, 0xc0, !PT ;  /* 0x0000000212ff7812 */ /* 0x040fe4000786c0ff */
[----:B------:R-:W-:Y:S02]  /*d62c0*/  LOP3.LUT P2, RZ, R18, 0x1, RZ, 0xc0, !PT ;  /* 0x0000000112ff7812 */ /* 0x000fe4000784c0ff */
[----:B------:R-:W3:Y:S04]  /*d62d0*/  LDL.LU.64 R18, [R1+0x13f0] ;  /* 0x0013f00001127983 */ /* 0x000ee80000300a00 */
[----:B------:R-:W4:Y:S01]  /*d62e0*/  LDL.LU R25, [R1+0x17c] ;  /* 0x00017c0001197983 */ /* 0x000f220000300800 */
[----:B0-----:R-:W-:-:S03]  /*d62f0*/  PRMT R4, R5, 0x7770, RZ ;  /* 0x0000777005047816 */ /* 0x001fc600000000ff */
[----:B------:R-:W3:Y:S04]  /*d6300*/  LDL.LU.64 R6, [R1+0x13c8] ;  /* 0x0013c80001067983 */ /* 0x000ee80000300a00 */
[----:B------:R-:W3:Y:S04]  /*d6310*/  LDL.LU.64 R8, [R1+0x13c0] ;  /* 0x0013c00001087983 */ /* 0x000ee80000300a00 */
[----:B------:R-:W3:Y:S04]  /*d6320*/  LDL.LU R23, [R1+0x15c] ;  /* 0x00015c0001177983 */ /* 0x000ee80000300800 */
[----:B------:R-:W3:Y:S04]  /*d6330*/  LDL.LU.64 R10, [R1+0x13b8] ;  /* 0x0013b800010a7983 */ /* 0x000ee80000300a00 */
[----:B------:R-:W3:Y:S04]  /*d6340*/  LDL.LU.64 R12, [R1+0x13b0] ;  /* 0x0013b000010c7983 */ /* 0x000ee80000300a00 */
        /* <DEDUP_REMOVED lines=15> */
[C---:B------:R-:W-:Y:S02]  /*d6440*/  LOP3.LUT P6, RZ, R0.reuse, 0x10, RZ, 0xc0, !PT ;  /* 0x0000001000ff7812 */ /* 0x040fe400078cc0ff */
[----:B0-----:R-:W-:Y:S01]  /*d6450*/  PRMT R4, R5, 0x7773, RZ ;  /* 0x0000777305047816 */ /* 0x001fe200000000ff */
[----:B------:R-:W2:Y:S10]  /*d6460*/  LDL.LU.64 R2, [R1+0x3608] ;  /* 0x0036080001027983 */ /* 0x000eb40000300a00 */
[----:B---3--:R4:W-:Y:S01]  /*d6470*/  @P6 STG.E.U8 desc[UR42][R18.64], R4 ;  /* 0x0000000412006986 */ /* 0x0089e2000c10112a */
        /* <DEDUP_REMOVED lines=18> */
[----:B0-----:R-:W3:Y:S04]  /*d65a0*/  LDL.LU.64 R26, [R1+0x1408] ;  /* 0x00140800011a7983 */ /* 0x001ee80000300a00 */
[----:B------:R-:W4:Y:S04]  /*d65b0*/  LDL.LU.64 R10, [R1+0x1418] ;  /* 0x00141800010a7983 */ /* 0x000f280000300a00 */
[----:B------:R-:W2:Y:S04]  /*d65c0*/  LDL.LU.64 R12, [R1+0x13d8] ;  /* 0x0013d800010c7983 */ /* 0x000ea80000300a00 */
[----:B------:R-:W2:Y:S01]  /*d65d0*/  LDL.LU R25, [R1+0x140] ;  /* 0x0001400001197983 */ /* 0x000ea20000300800 */
[----:B------:R-:W-:-:S03]  /*d65e0*/  LOP3.LUT P3, RZ, R21, 0x20000000, RZ, 0xc0, !PT ;  /* 0x2000000015ff7812 */ /* 0x000fc6000786c0ff */
[----:B------:R-:W3:Y:S04]  /*d65f0*/  LDL.LU.64 R14, [R1+0x13d0] ;  /* 0x0013d000010e7983 */ /* 0x000ee80000300a00 */
[----:B------:R-:W4:Y:S04]  /*d6600*/  LDL.LU.64 R16, [R1+0x1398] ;  /* 0x0013980001107983 */ /* 0x000f280000300a00 */
[----:B------:R-:W4:Y:S04]  /*d6610*/  LDL.LU.64 R28, [R1+0x1390] ;  /* 0x00139000011c7983 */ /* 0x000f280000300a00 */
[----:B------:R-:W4:Y:S01]  /*d6620*/  LDL.LU R20, [R1+0x120] ;  /* 0x0001200001147983 */ /* 0x000f220000300800 */
[----:B--2---:R-:W-:-:S05]  /*d6630*/  PRMT R4, R25, 0x7770, RZ ;  /* 0x0000777019047816 */ /* 0x004fca00000000ff */
[----:B---3--:R0:W-:Y:S04]  /*d6640*/  @P3 STG.E.U8 desc[UR42][R26.64], R4 ;  /* 0x000000041a003986 */ /* 0x0081e8000c10112a */
[----:B0-----:R-:W2:Y:S04]  /*d6650*/  LDL.LU.64 R26, [R1+0x1388] ;  /* 0x00138800011a7983 */ /* 0x001ea80000300a00 */
[----:B------:R-:W3:Y:S01]  /*d6660*/  LDL.LU R23, [R1+0x144] ;  /* 0x0001440001177983 */ /* 0x000ee20000300800 */
        /* <DEDUP_REMOVED lines=17> */
[----:B---3--:R0:W-:Y:S04]  /*d6780*/  STL.64 [R1+0x3600], R22 ;  /* 0x0036001601007387 */ /* 0x0081e80000100a00 */
[----:B0-----:R-:W3:Y:S04]  /*d6790*/  LDL.LU.64 R22, [R1+0x1380] ;  /* 0x0013800001167983 */ /* 0x001ee80000300a00 */
[----:B------:R-:W3:Y:S02]  /*d67a0*/  LDL.LU.64 R18, [R1+0x1368] ;  /* 0x0013680001127983 */ /* 0x000ee40000300a00 */
[----:B------:R-:W-:-:S02]  /*d67b0*/  @P6 LOP3.LUT R2, R2, 0x80000000, RZ, 0xfc, !PT ;  /* 0x8000000002026812 */ /* 0x000fc400078efcff */
[C---:B------:R-:W-:Y:S02]  /*d67c0*/  LOP3.LUT P6, RZ, R21.reuse, 0x800000, RZ, 0xc0, !PT ;  /* 0x0080000015ff7812 */ /* 0x040fe400078cc0ff */
[----:B------:R-:W-:Y:S02]  /*d67d0*/  LOP3.LUT R0, R0, 0xfffffffe, RZ, 0xc0, !PT ;  /* 0xfffffffe00007812 */ /* 0x000fe400078ec0ff */
[C---:B------:R-:W-:Y:S02]  /*d67e0*/  LOP3.LUT P2, RZ, R21.reuse, 0x10000000, RZ, 0xc0, !PT ;  /* 0x1000000015ff7812 */ /* 0x040fe4000784c0ff */
[----:B------:R-:W-:Y:S02]  /*d67f0*/  LOP3.LUT P1, RZ, R21, 0x8000000, RZ, 0xc0, !PT ;  /* 0x0800000015ff7812 */ /* 0x000fe4000782c0ff */
[----:B------:R-:W-:-:S05]  /*d6800*/  PRMT R4, R25, 0x7771, RZ ;  /* 0x0000777119047816 */ /* 0x000fca00000000ff */
[----:B------:R-:W-:Y:S02]  /*d6810*/  @P6 LOP3.LUT R0, R0, 0x1, RZ, 0xfc, !PT ;  /* 0x0000000100006812 */ /* 0x000fe400078efcff */
[C---:B------:R-:W-:Y:S02]  /*d6820*/  LOP3.LUT P6, RZ, R21.reuse, 0x1000000, RZ, 0xc0, !PT ;  /* 0x0100000015ff7812 */ /* 0x040fe400078cc0ff */
[----:B------:R-:W-:Y:S01]  /*d6830*/  LOP3.LUT P0, RZ, R21, 0x4000000, RZ, 0xc0, !PT ;  /* 0x0400000015ff7812 */ /* 0x000fe2000780c0ff */
[----:B----4-:R0:W-:Y:S01]  /*d6840*/  @P2 STG.E.U8 desc[UR42][R10.64], R4 ;  /* 0x000000040a002986 */ /* 0x0101e2000c10112a */
[----:B------:R-:W-:Y:S02]  /*d6850*/  LOP3.LUT R0, R0, 0xfffffffd, RZ, 0xc0, !PT ;  /* 0xfffffffd00007812 */ /* 0x000fe400078ec0ff */
[----:B0-----:R-:W-:-:S07]  /*d6860*/  PRMT R4, R25, 0x7772, RZ ;  /* 0x0000777219047816 */ /* 0x001fce00000000ff */
[----:B------:R-:W-:Y:S02]  /*d6870*/  @P6 LOP3.LUT R0, R0, 0x2, RZ, 0xfc, !PT ;  /* 0x0000000200006812 */ /* 0x000fe400078efcff */
[----:B------:R-:W-:Y:S01]  /*d6880*/  LOP3.LUT P6, RZ, R21, 0x2000000, RZ, 0xc0, !PT ;  /* 0x0200000015ff7812 */ /* 0x000fe200078cc0ff */
[----:B------:R0:W-:Y:S02]  /*d6890*/  @P1 STG.E.U8 desc[UR42][R12.64], R4 ;  /* 0x000000040c001986 */ /* 0x0001e4000c10112a */
        /* <DEDUP_REMOVED lines=9> */
[----:B--2---:R0:W-:Y:S01]  /*d6930*/  @P6 STG.E.U8 desc[UR42][R26.64], R0 ;  /* 0x000000001a006986 */ /* 0x0041e2000c10112a */
[----:B------:R-:W-:Y:S02]  /*d6940*/  LOP3.LUT P6, RZ, R2, 0x80000000, RZ, 0xc0, !PT ;  /* 0x8000000002ff7812 */ /* 0x000fe400078cc0ff */
[----:B0-----:R-:W-:Y:S01]  /*d6950*/  PRMT R0, R20, 0x7773, RZ ;  /* 0x0000777314007816 */ /* 0x001fe200000000ff */
[----:B---3--:R0:W-:Y:S10]  /*d6960*/  STL.64 [R1+0x35f8], R18 ;  /* 0x0035f81201007387 */ /* 0x0081f40000100a00 */
[----:B------:R1:W-:Y:S04]  /*d6970*/  @P6 STG.E.U8 desc[UR42][R22.64], R0 ;  /* 0x0000000016006986 */ /* 0x0003e8000c10112a */
[----:B0-----:R-:W2:Y:S04]  /*d6980*/  LDL.LU.64 R18, [R1+0x1378] ;  /* 0x0013780001127983 */ /* 0x001ea80000300a00 */
[----:B------:R-:W3:Y:S04]  /*d6990*/  LDL.LU.64 R6, [R1+0x1360] ;  /* 0x0013600001067983 */ /* 0x000ee80000300a00 */
[----:B------:R-:W4:Y:S04]  /*d69a0*/  LDL.LU.64 R8, [R1+0x1358] ;  /* 0x0013580001087983 */ /* 0x000f280000300a00 */
        /* <DEDUP_REMOVED lines=8> */
[----:B-1----:R-:W2:Y:S01]  /*d6a30*/  LDL.LU.64 R22, [R1+0x3600] ;  /* 0x0036000001167983 */ /* 0x002ea20000300a00 */
        /* <DEDUP_REMOVED lines=21> */
[----:B----4-:R0:W-:Y:S02]  /*d6b90*/  @P6 STG.E.U8 desc[UR42][R8.64], R0 ;  /* 0x0000000008006986 */ /* 0x0101e4000c10112a */
        /* <DEDUP_REMOVED lines=16> */
[----:B------:R-:W3:Y:S04]  /*d6ca0*/  LDL.LU.64 R12, [R1+0x1308] ;  /* 0x00130800010c7983 */ /* 0x000ee80000300a00 */
[----:B------:R-:W3:Y:S01]  /*d6cb0*/  LDL.LU R15, [R1+0x128] ;  /* 0x00012800010f7983 */ /* 0x000ee20000300800 */
[----:B------:R-:W-:-:S02]  /*d6cc0*/  LOP3.LUT R2, R2, 0xfffbffff, RZ, 0xc0, !PT ;  /* 0xfffbffff02027812 */ /* 0x000fc400078ec0ff */
[C---:B------:R-:W-:Y:S02]  /*d6cd0*/  LOP3.LUT P3, RZ, R21.reuse, 0x400, RZ, 0xc0, !PT ;  /* 0x0000040015ff7812 */ /* 0x040fe4000786c0ff */
[----:B------:R-:W-:Y:S02]  /*d6ce0*/  LOP3.LUT P2, RZ, R21, 0x200, RZ, 0xc0, !PT ;  /* 0x0000020015ff7812 */ /* 0x000fe4000784c0ff */
[----:B------:R-:W-:Y:S01]  /*d6cf0*/  PRMT R0, R25, 0x7773, RZ ;  /* 0x0000777319007816 */ /* 0x000fe200000000ff */
[----:B------:R-:W3:Y:S04]  /*d6d00*/  LDL.LU.64 R16, [R1+0x1300] ;  /* 0x0013000001107983 */ /* 0x000ee80000300a00 */
[----:B------:R-:W3:Y:S01]  /*d6d10*/  LDL.LU R23, [R1+0x14c] ;  /* 0x00014c0001177983 */ /* 0x000ee20000300800 */
[----:B------:R-:W-:-:S02]  /*d6d20*/  LOP3.LUT P1, RZ, R21, 0x100, RZ, 0xc0, !PT ;  /* 0x0000010015ff7812 */ /* 0x000fc4000782c0ff */
[----:B------:R-:W-:Y:S02]  /*d6d30*/  LOP3.LUT P0, RZ, R21, 0x80, RZ, 0xc0, !PT ;  /* 0x0000008015ff7812 */ /* 0x000fe4000780c0ff */
        /* <DEDUP_REMOVED lines=19> */
[----:B---3--:R0:W-:Y:S10]  /*d6e70*/  @P3 STG.E.U8 desc[UR42][R28.64], R0 ;  /* 0x000000001c003986 */ /* 0x0081f4000c10112a */
[----:B------:R-:W-:-:S02]  /*d6e80*/  @P6 LOP3.LUT R2, R2, 0x1000000, RZ, 0xfc, !PT ;  /* 0x0100000002026812 */ /* 0x000fc400078efcff */
[----:B------:R-:W-:Y:S02]  /*d6e90*/  LOP3.LUT P6, RZ, R21, 0x20, RZ, 0xc0, !PT ;  /* 0x0000002015ff7812 */ /* 0x000fe400078cc0ff */
[----:B0-----:R-:W-:Y:S02]  /*d6ea0*/  PRMT R0, R15, 0x7770, RZ ;  /* 0x000077700f007816 */ /* 0x001fe400000000ff */
[----:B------:R-:W-:Y:S01]  /*d6eb0*/  LOP3.LUT R2, R2, 0xfdffffff, RZ, 0xc0, !PT ;  /* 0xfdffffff02027812 */ /* 0x000fe200078ec0ff */
[----:B------:R-:W2:Y:S04]  /*d6ec0*/  LDL.LU.64 R28, [R1+0x12e8] ;  /* 0x0012e800011c7983 */ /* 0x000ea80000300a00 */
[----:B----4-:R0:W-:Y:S04]  /*d6ed0*/  @P2 STG.E.U8 desc[UR42][R26.64], R0 ;  /* 0x000000001a002986 */ /* 0x0101e8000c10112a */
[----:B------:R-:W-:-:S02]  /*d6ee0*/  @P6 LOP3.LUT R2, R2, 0x2000000, RZ, 0xfc, !PT ;  /* 0x0200000002026812 */ /* 0x000fc400078efcff */
[----:B------:R-:W-:Y:S01]  /*d6ef0*/  LOP3.LUT P6, RZ, R21, 0x40, RZ, 0xc0, !PT ;  /* 0x0000004015ff7812 */ /* 0x000fe200078cc0ff */
[----:B0-----:R-:W3:Y:S04]  /*d6f00*/  LDL.LU.64 R26, [R1+0x12e0] ;  /* 0x0012e000011a7983 */ /* 0x001ee80000300a00 */
[----:B------:R-:W4:Y:S04]  /*d6f10*/  LDL.LU R10, [R1+0x12c] ;  /* 0x00012c00010a7983 */ /* 0x000f280000300800 */
        /* <DEDUP_REMOVED lines=16> */
[----:B------:R-:W4:Y:S04]  /*d7020*/  LDL.LU.64 R6, [R1+0x1290] ;  /* 0x0012900001067983 */ /* 0x000f280000300a00 */
[----:B------:R-:W4:Y:S04]  /*d7030*/  LDL.LU.64 R8, [R1+0x1280] ;  /* 0x0012800001087983 */ /* 0x000f280000300a00 */
[----:B------:R-:W4:Y:S04]  /*d7040*/  LDL.LU.64 R12, [R1+0x1288] ;  /* 0x00128800010c7983 */ /* 0x000f280000300a00 */
[----:B------:R-:W4:Y:S04]  /*d7050*/  LDL.LU.64 R14, [R1+0x12c8] ;  /* 0x0012c800010e7983 */ /* 0x000f280000300a00 */
[----:B------:R-:W4:Y:S04]  /*d7060*/  LDL.LU R11, [R1+0x110] ;  /* 0x00011000010b7983 */ /* 0x000f280000300800 */
[----:B------:R-:W4:Y:S04]  /*d7070*/  LDL.LU.64 R16, [R1+0x12c0] ;  /* 0x0012c00001107983 */ /* 0x000f280000300a00 */
        /* <DEDUP_REMOVED lines=11> */
[----:B------:R-:W-:Y:S02]  /*d7130*/  PRMT R0, R23, 0x7773, RZ ;  /* 0x0000777317007816 */ /* 0x000fe400000000ff */
[----:B------:R-:W3:Y:S09]  /*d7140*/  LDL.LU R23, [R1+0x35e0] ;  /* 0x0035e00001177983 */ /* 0x000ef20000300800 */
[----:B--2---:R0:W-:Y:S04]  /*d7150*/  @P6 STG.E.U8 desc[UR42][R20.64], R0 ;  /* 0x0000000014006986 */ /* 0x0041e8000c10112a */
[----:B0-----:R-:W2:Y:S01]  /*d7160*/  LDL.LU.64 R20, [R1+0x35d8] ;  /* 0x0035d80001147983 */ /* 0x001ea20000300a00 */
[----:B------:R-:W-:-:S02]  /*d7170*/  LOP3.LUT P6, RZ, R2, 0x200000, RZ, 0xc0, !PT ;  /* 0x0020000002ff7812 */ /* 0x000fc400078cc0ff */
[----:B----4-:R-:W-:Y:S02]  /*d7180*/  PRMT R0, R10, 0x7770, RZ ;  /* 0x000077700a007816 */ /* 0x010fe400000000ff */
        /* <DEDUP_REMOVED lines=29> */
[----:B0-----:R-:W3:Y:S01]  /*d7360*/  LDL.LU.64 R26, [R1+0x12a8] ;  /* 0x0012a800011a7983 */ /* 0x001ee20000300a00 */
[C---:B------:R-:W-:Y:S02]  /*d7370*/  LOP3.LUT P3, RZ, R22.reuse, 0x800000, RZ, 0xc0, !PT ;  /* 0x0080000016ff7812 */ /* 0x040fe4000786c0ff */
[----:B------:R-:W-:Y:S02]  /*d7380*/  LOP3.LUT P2, RZ, R22, 0x400000, RZ, 0xc0, !PT ;  /* 0x0040000016ff7812 */ /* 0x000fe4000784c0ff */
[C---:B------:R-:W-:Y:S01]  /*d7390*/  PRMT R0, R11.reuse, 0x7772, RZ ;  /* 0x000077720b007816 */ /* 0x040fe200000000ff */
[----:B------:R-:W4:Y:S04]  /*d73a0*/  LDL.LU.64 R12, [R1+0x1278] ;  /* 0x00127800010c7983 */ /* 0x000f280000300a00 */
[----:B------:R-:W4:Y:S04]  /*d73b0*/  LDL.LU.64 R14, [R1+0x1270] ;  /* 0x00127000010e7983 */ /* 0x000f280000300a00 */
[----:B------:R-:W4:Y:S04]  /*d73c0*/  LDL.LU.64 R16, [R1+0x1268] ;  /* 0x0012680001107983 */ /* 0x000f280000300a00 */
[----:B------:R-:W4:Y:S04]  /*d73d0*/  LDL.LU R25, [R1+0x134] ;  /* 0x0001340001197983 */ /* 0x000f280000300800 */
[----:B------:R-:W4:Y:S04]  /*d73e0*/  LDL.LU.64 R28, [R1+0x1260] ;  /* 0x00126000011c7983 */ /* 0x000f280000300a00 */
[----:B------:R-:W4:Y:S04]  /*d73f0*/  LDL.LU R8, [R1+0x114] ;  /* 0x0001140001087983 */ /* 0x000f280000300800 */
[----:B--2---:R0:W-:Y:S02]  /*d7400*/  @P3 STG.E.U8 desc[UR42][R6.64], R0 ;  /* 0x0000000006003986 */ /* 0x0041e4000c10112a */
[----:B0-----:R-:W-:-:S05]  /*d7410*/  PRMT R0, R11, 0x7773, RZ ;  /* 0x000077730b007816 */ /* 0x001fca00000000ff */
[----:B---3--:R0:W-:Y:S04]  /*d7420*/  @P2 STG.E.U8 desc[UR42][R26.64], R0 ;  /* 0x000000001a002986 */ /* 0x0081e8000c10112a */
[----:B0-----:R-:W2:Y:S04]  /*d7430*/  LDL.LU.64 R26, [R1+0x1258] ;  /* 0x00125800011a7983 */ /* 0x001ea80000300a00 */
[----:B------:R-:W3:Y:S04]  /*d7440*/  LDL.LU R9, [R1+0x138] ;  /* 0x0001380001097983 */ /* 0x000ee80000300800 */
        /* <DEDUP_REMOVED lines=24> */
[C---:B------:R-:W-:Y:S02]  /*d75d0*/  LOP3.LUT P1, RZ, R22.reuse, 0x200000, RZ, 0xc0, !PT ;  /* 0x0020000016ff7812 */ /* 0x040fe4000782c0ff */
[----:B------:R-:W-:Y:S02]  /*d75e0*/  LOP3.LUT P0, RZ, R22, 0x100000, RZ, 0xc0, !PT ;  /* 0x0010000016ff7812 */ /* 0x000fe4000780c0ff */
[----:B------:R-:W-:Y:S02]  /*d75f0*/  LOP3.LUT R2, R2, 0xfffeffff, RZ, 0xc0, !PT ;  /* 0xfffeffff02027812 */ /* 0x000fe400078ec0ff */
[----:B----4-:R-:W-:Y:S01]  /*d7600*/  PRMT R0, R25, 0x7770, RZ ;  /* 0x0000777019007816 */ /* 0x010fe200000000ff */
[----:B------:R-:W4:Y:S04]  /*d7610*/  LDL.LU.64 R4, [R1+0x1238] ;  /* 0x0012380001047983 */ /* 0x000f280000300a00 */
[----:B------:R-:W3:Y:S04]  /*d7620*/  LDL.LU.64 R18, [R1+0x1230] ;  /* 0x0012300001127983 */ /* 0x000ee80000300a00 */
[----:B------:R-:W3:Y:S04]  /*d7630*/  LDL.LU.64 R6, [R1+0x1228] ;  /* 0x0012280001067983 */ /* 0x000ee80000300a00 */
[----:B------:R-:W3:Y:S01]  /*d7640*/  LDL.LU.64 R10, [R1+0x1220] ;  /* 0x00122000010a7983 */ /* 0x000ee20000300a00 */
[----:B------:R-:W-:-:S02]  /*d7650*/  @P6 LOP3.LUT R2, R2, 0x10000, RZ, 0xfc, !PT ;  /* 0x0001000002026812 */ /* 0x000fc400078efcff */
[----:B------:R-:W-:Y:S02]  /*d7660*/  LOP3.LUT P6, RZ, R22, 0x40000, RZ, 0xc0, !PT ;  /* 0x0004000016ff7812 */ /* 0x000fe400078cc0ff */
[----:B------:R-:W-:Y:S01]  /*d7670*/  LOP3.LUT R2, R2, 0xfffdffff, RZ, 0xc0, !PT ;  /* 0xfffdffff02027812 */ /* 0x000fe200078ec0ff */
[----:B------:R0:W-:Y:S10]  /*d7680*/  @P1 STG.E.U8 desc[UR42][R12.64], R0 ;  /* 0x000000000c001986 */ /* 0x0001f4000c10112a */
[----:B------:R-:W-:-:S02]  /*d7690*/  @P6 LOP3.LUT R2, R2, 0x20000, RZ, 0xfc, !PT ;  /* 0x0002000002026812 */ /* 0x000fc400078efcff */
[----:B------:R-:W-:Y:S02]  /*d76a0*/  LOP3.LUT P6, RZ, R22, 0x80000, RZ, 0xc0, !PT ;  /* 0x0008000016ff7812 */ /* 0x000fe400078cc0ff */
[C---:B0-----:R-:W-:Y:S01]  /*d76b0*/  PRMT R0, R25.reuse, 0x7771, RZ ;  /* 0x0000777119007816 */ /* 0x041fe200000000ff */
[----:B------:R-:W3:Y:S04]  /*d76c0*/  LDL.LU.64 R12, [R1+0x1218] ;  /* 0x00121800010c7983 */ /* 0x000ee80000300a00 */
[----:B------:R0:W-:Y:S02]  /*d76d0*/  @P0 STG.E.U8 desc[UR42][R14.64], R0 ;  /* 0x000000000e000986 */ /* 0x0001e4000c10112a */
[----:B0-----:R-:W-:Y:S02]  /*d76e0*/  PRMT R0, R25, 0x7772, RZ ;  /* 0x0000777219007816 */ /* 0x001fe400000000ff */
[----:B------:R-:W3:Y:S04]  /*d76f0*/  LDL.LU.64 R14, [R1+0x1200] ;  /* 0x00120000010e7983 */ /* 0x000ee80000300a00 */
[----:B------:R0:W-:Y:S01]  /*d7700*/  @P6 STG.E.U8 desc[UR42][R16.64], R0 ;  /* 0x0000000010006986 */ /* 0x0001e2000c10112a */
[----:B------:R-:W-:-:S02]  /*d7710*/  LOP3.LUT P6, RZ, R2, 0x20000, RZ, 0xc0, !PT ;  /* 0x0002000002ff7812 */ /* 0x000fc400078cc0ff */
[----:B0-----:R-:W-:Y:S01]  /*d7720*/  PRMT R0, R25, 0x7773, RZ ;  /* 0x0000777319007816 */ /* 0x001fe200000000ff */
[----:B------:R-:W3:Y:S10]  /*d7730*/  LDL.LU.64 R16, [R1+0xfd0] ;  /* 0x000fd00001107983 */ /* 0x000ef40000300a00 */
[----:B------:R0:W-:Y:S01]  /*d7740*/  @P6 STG.E.U8 desc[UR42][R28.64], R0 ;  /* 0x000000001c006986 */ /* 0x0001e2000c10112a */
[----:B------:R-:W-:-:S02]  /*d7750*/  LOP3.LUT P6, RZ, R2, 0x10000, RZ, 0xc0, !PT ;  /* 0x0001000002ff7812 */ /* 0x000fc400078cc0ff */
[----:B0-----:R-:W-:Y:S01]  /*d7760*/  PRMT R0, R8, 0x7770, RZ ;  /* 0x0000777008007816 */ /* 0x001fe200000000ff */
[----:B------:R-:W3:Y:S04]  /*d7770*/  LDL.LU.64 R28, [R1+0xfc8] ;  /* 0x000fc800011c7983 */ /* 0x000ee80000300a00 */
[----:B------:R-:W3:Y:S06]  /*d7780*/  LDL.LU R25, [R1+0x13c] ;  /* 0x00013c0001197983 */ /* 0x000eec0000300800 */
[----:B------:R0:W-:Y:S01]  /*d7790*/  @P6 STG.E.U8 desc[UR42][R26.64], R0 ;  /* 0x000000001a006986 */ /* 0x0001e2000c10112a */
        /* <DEDUP_REMOVED lines=19> */
[----:B---3--:R-:W-:-:S11]  /*d78d0*/  PRMT R0, R9, 0x7770, RZ ;  /* 0x0000777009007816 */ /* 0x008fd600000000ff */
        /* <DEDUP_REMOVED lines=19> */
[----:B------:R0:W-:Y:S04]  /*d7a10*/  @P0 STG.E.U8 desc[UR42][R26.64], R0 ;  /* 0x000000001a000986 */ /* 0x0001e8000c10112a */
[----:B0-----:R-:W3:Y:S01]  /*d7a20*/  LDL.LU.64 R26, [R1+0xf18] ;  /* 0x000f1800011a7983 */ /* 0x001ee20000300a00 */
[----:B------:R-:W-:-:S03]  /*d7a30*/  LOP3.LUT P3, RZ, R22, 0x10, RZ, 0xc0, !PT ;  /* 0x0000001016ff7812 */ /* 0x000fc6000786c0ff */
[----:B------:R-:W4:Y:S01]  /*d7a40*/  LDL.LU.64 R10, [R1+0xf38] ;  /* 0x000f3800010a7983 */ /* 0x000f220000300a00 */
[----:B------:R-:W-:-:S03]  /*d7a50*/  PRMT R0, R25, 0x7771, RZ ;  /* 0x0000777119007816 */ /* 0x000fc600000000ff */
[----:B------:R-:W2:Y:S04]  /*d7a60*/  LDL.LU.64 R12, [R1+0xf30] ;  /* 0x000f3000010c7983 */ /* 0x000ea80000300a00 */
[----:B------:R-:W2:Y:S04]  /*d7a70*/  LDL.LU.64 R14, [R1+0xf28] ;  /* 0x000f2800010e7983 */ /* 0x000ea80000300a00 */
[----:B------:R-:W2:Y:S04]  /*d7a80*/  LDL.LU.64 R16, [R1+0xfe0] ;  /* 0x000fe00001107983 */ /* 0x000ea80000300a00 */
[----:B------:R-:W2:Y:S04]  /*d7a90*/  LDL.LU R4, [R1+0x11c] ;  /* 0x00011c0001047983 */ /* 0x000ea80000300800 */
[----:B------:R-:W2:Y:S04]  /*d7aa0*/  LDL.LU.64 R28, [R1+0x1010] ;  /* 0x00101000011c7983 */ /* 0x000ea80000300a00 */
[----:B---3--:R0:W-:Y:S04]  /*d7ab0*/  @P3 STG.E.U8 desc[UR42][R26.64], R0 ;  /* 0x000000001a003986 */ /* 0x0081e8000c10112a */
[----:B0-----:R-:W3:Y:S04]  /*d7ac0*/  LDL.LU.64 R26, [R1+0x1008] ;  /* 0x00100800011a7983 */ /* 0x001ee80000300a00 */
        /* <DEDUP_REMOVED lines=25> */
[C---:B------:R-:W-:Y:S02]  /*d7c60*/  LOP3.LUT P2, RZ, R22.reuse, 0x8, RZ, 0xc0, !PT ;  /* 0x0000000816ff7812 */ /* 0x040fe4000784c0ff */
[----:B------:R-:W-:Y:S02]  /*d7c70*/  LOP3.LUT P1, RZ, R22, 0x4, RZ, 0xc0, !PT ;  /* 0x0000000416ff7812 */ /* 0x000fe4000782c0ff */
[----:B------:R-:W-:Y:S02]  /*d7c80*/  LOP3.LUT R2, R2, 0xfffffeff, RZ, 0xc0, !PT ;  /* 0xfffffeff02027812 */ /* 0x000fe400078ec0ff */
[----:B------:R-:W-:Y:S02]  /*d7c90*/  PRMT R0, R25, 0x7772, RZ ;  /* 0x0000777219007816 */ /* 0x000fe400000000ff */
[----:B------:R-:W-:Y:S01]  /*d7ca0*/  LOP3.LUT P0, RZ, R22, 0x2, RZ, 0xc0, !PT ;  /* 0x0000000216ff7812 */ /* 0x000fe2000780c0ff */
[----:B------:R-:W2:Y:S02]  /*d7cb0*/  LDL.LU.64 R18, [R1+0xff8] ;  /* 0x000ff80001127983 */ /* 0x000ea40000300a00 */
[----:B------:R-:W-:-:S02]  /*d7cc0*/  @P6 LOP3.LUT R2, R2, 0x100, RZ, 0xfc, !PT ;  /* 0x0000010002026812 */ /* 0x000fc400078efcff */
[----:B------:R-:W-:Y:S01]  /*d7cd0*/  LOP3.LUT P6, RZ, R23, 0x80000000, RZ, 0xc0, !PT ;  /* 0x8000000017ff7812 */ /* 0x000fe200078cc0ff */
[----:B----4-:R0:W-:Y:S01]  /*d7ce0*/  @P2 STG.E.U8 desc[UR42][R10.64], R0 ;  /* 0x000000000a002986 */ /* 0x0101e2000c10112a */
[----:B------:R-:W-:Y:S02]  /*d7cf0*/  LOP3.LUT R2, R2, 0xfffffdff, RZ, 0xc0, !PT ;  /* 0xfffffdff02027812 */ /* 0x000fe400078ec0ff */
[----:B0-----:R-:W-:-:S09]  /*d7d00*/  PRMT R0, R25, 0x7773, RZ ;  /* 0x0000777319007816 */ /* 0x001fd200000000ff */
[----:B------:R-:W-:Y:S02]  /*d7d10*/  @P6 LOP3.LUT R2, R2, 0x200, RZ, 0xfc, !PT ;  /* 0x0000020002026812 */ /* 0x000fe400078efcff */
[----:B------:R-:W-:Y:S01]  /*d7d20*/  LOP3.LUT P6, RZ, R22, 0x1, RZ, 0xc0, !PT ;  /* 0x0000000116ff7812 */ /* 0x000fe200078cc0ff */
[----:B------:R-:W4:Y:S04]  /*d7d30*/  LDL.LU R25, [R1+0xe0] ;  /* 0x0000e00001197983 */ /* 0x000f280000300800 */
[----:B------:R0:W-:Y:S04]  /*d7d40*/  @P1 STG.E.U8 desc[UR42][R12.64], R0 ;  /* 0x000000000c001986 */ /* 0x0001e8000c10112a */
[----:B------:R-:W4:Y:S04]  /*d7d50*/  LDL.LU.64 R6, [R1+0xff0] ;  /* 0x000ff00001067983 */ /* 0x000f280000300a00 */
        /* <DEDUP_REMOVED lines=55> */
[----:B---3--:R0:W-:Y:S04]  /*d80d0*/  @P0 STG.E.U8 desc[UR42][R26.64], R0 ;  /* 0x000000001a000986 */ /* 0x0081e8000c10112a */
[----:B------:R-:W3:Y:S04]  /*d80e0*/  LDL.LU.64 R16, [R1+0x1018] ;  /* 0x0010180001107983 */ /* 0x000ee80000300a00 */
[----:B0-----:R-:W4:Y:S04]  /*d80f0*/  LDL.LU.64 R26, [R1+0xfe8] ;  /* 0x000fe800011a7983 */ /* 0x001f280000300a00 */
[----:B------:R-:W2:Y:S04]  /*d8100*/  LDL.LU.64 R10, [R1+0xfb8] ;  /* 0x000fb800010a7983 */ /* 0x000ea80000300a00 */
[----:B------:R-:W2:Y:S01]  /*d8110*/  LDL.LU R13, [R1+0xe4] ;  /* 0x0000e400010d7983 */ /* 0x000ea20000300800 */
[----:B------:R-:W-:-:S02]  /*d8120*/  LOP3.LUT P3, RZ, R23, 0x20000, RZ, 0xc0, !PT ;  /* 0x0002000017ff7812 */ /* 0x000fc4000786c0ff */
[C---:B------:R-:W-:Y:S01]  /*d8130*/  LOP3.LUT P2, RZ, R23.reuse, 0x10000, RZ, 0xc0, !PT ;  /* 0x0001000017ff7812 */ /* 0x040fe2000784c0ff */
[----:B------:R-:W3:Y:S04]  /*d8140*/  LDL.LU.64 R28, [R1+0xfb0] ;  /* 0x000fb000011c7983 */ /* 0x000ee80000300a00 */
[----:B------:R-:W4:Y:S04]  /*d8150*/  LDL.LU.64 R14, [R1+0xf10] ;  /* 0x000f1000010e7983 */ /* 0x000f280000300a00 */
[----:B------:R-:W4:Y:S01]  /*d8160*/  LDL.LU R25, [R1+0x108] ;  /* 0x0001080001197983 */ /* 0x000f220000300800 */
        /* <DEDUP_REMOVED lines=10> */
[----:B--2---:R-:W-:-:S05]  /*d8210*/  PRMT R0, R13, 0x7770, RZ ;  /* 0x000077700d007816 */ /* 0x004fca00000000ff */
[----:B---3--:R0:W-:Y:S02]  /*d8220*/  @P3 STG.E.U8 desc[UR42][R16.64], R0 ;  /* 0x0000000010003986 */ /* 0x0081e4000c10112a */
[----:B0-----:R-:W-:Y:S02]  /*d8230*/  PRMT R0, R13, 0x7771, RZ ;  /* 0x000077710d007816 */ /* 0x001fe400000000ff */
[----:B------:R-:W2:Y:S04]  /*d8240*/  LDL.LU.64 R16, [R1+0xf08] ;  /* 0x000f080001107983 */ /* 0x000ea80000300a00 */
[----:B----4-:R0:W-:Y:S04]  /*d8250*/  @P2 STG.E.U8 desc[UR42][R26.64], R0 ;  /* 0x000000001a002986 */ /* 0x0101e8000c10112a */
[----:B0-----:R-:W3:Y:S04]  /*d8260*/  LDL.LU.64 R26, [R1+0xf00] ;  /* 0x000f0000011a7983 */ /* 0x001ee80000300a00 */
[----:B------:R-:W4:Y:S01]  /*d8270*/  LDL.LU R5, [R1+0xe8] ;  /* 0x0000e80001057983 */ /* 0x000f220000300800 */
        /* <DEDUP_REMOVED lines=10> */
[----:B------:R-:W-:Y:S02]  /*d8320*/  LOP3.LUT P1, RZ, R23, 0x8000, RZ, 0xc0, !PT ;  /* 0x0000800017ff7812 */ /* 0x000fe4000782c0ff */
[----:B------:R-:W-:-:S07]  /*d8330*/  PRMT R0, R13, 0x7772, RZ ;  /* 0x000077720d007816 */ /* 0x000fce00000000ff */
[----:B------:R-:W-:Y:S02]  /*d8340*/  @P6 LOP3.LUT R2, R2, 0x1, RZ, 0xfc, !PT ;  /* 0x0000000102026812 */ /* 0x000fe400078efcff */
[C---:B------:R-:W-:Y:S02]  /*d8350*/  LOP3.LUT P6, RZ, R23.reuse, 0x1000, RZ, 0xc0, !PT ;  /* 0x0000100017ff7812 */ /* 0x040fe400078cc0ff */
[----:B------:R-:W-:Y:S01]  /*d8360*/  LOP3.LUT R2, R2, 0xfffffffd, RZ, 0xc0, !PT ;  /* 0xfffffffd02027812 */ /* 0x000fe200078ec0ff */
[----:B------:R-:W-:Y:S01]  /*d8370*/  @P1 STG.E.U8 desc[UR42][R10.64], R0 ;  /* 0x000000000a001986 */ /* 0x000fe2000c10112a */
[C---:B------:R-:W-:Y:S02]  /*d8380*/  LOP3.LUT P0, RZ, R23.reuse, 0x4000, RZ, 0xc0, !PT ;  /* 0x0000400017ff7812 */ /* 0x040fe4000780c0ff */
[C---:B------:R-:W-:Y:S02]  /*d8390*/  LOP3.LUT P5, RZ, R23.reuse, 0x10, RZ, 0xc0, !PT ;  /* 0x0000001017ff7812 */ /* 0x040fe400078ac0ff */
[----:B------:R-:W-:-:S02]  /*d83a0*/  LOP3.LUT P4, RZ, R23, 0x8, RZ, 0xc0, !PT ;  /* 0x0000000817ff7812 */ /* 0x000fc4000788c0ff */
[C---:B------:R-:W-:Y:S02]  /*d83b0*/  LOP3.LUT P3, RZ, R23.reuse, 0x4, RZ, 0xc0, !PT ;  /* 0x0000000417ff7812 */ /* 0x040fe4000786c0ff */
[C---:B------:R-:W-:Y:S02]  /*d83c0*/  LOP3.LUT P2, RZ, R23.reuse, 0x2, RZ, 0xc0, !PT ;  /* 0x0000000217ff7812 */ /* 0x040fe4000784c0ff */
[C---:B------:R-:W-:Y:S02]  /*d83d0*/  LOP3.LUT P1, RZ, R23.reuse, 0x1, RZ, 0xc0, !PT ;  /* 0x0000000117ff7812 */ /* 0x040fe4000782c0ff */
[----:B------:R-:W-:Y:S02]  /*d83e0*/  @P6 LOP3.LUT R2, R2, 0x2, RZ, 0xfc, !PT ;  /* 0x0000000202026812 */ /* 0x000fe400078efcff */
[----:B------:R-:W-:Y:S01]  /*d83f0*/  LOP3.LUT P6, RZ, R23, 0x2000, RZ, 0xc0, !PT ;  /* 0x0000200017ff7812 */ /* 0x000fe200078cc0ff */
[----:B----4-:R0:W-:Y:S04]  /*d8400*/  STL [R1+0x35a0], R5 ;  /* 0x0035a00501007387 */ /* 0x0101e80000100800 */
[----:B0-----:R-:W4:Y:S04]  /*d8410*/  LDL.LU.64 R4, [R1+0xef8] ;  /* 0x000ef80001047983 */ /* 0x001f280000300a00 */
[----:B------:R-:W4:Y:S01]  /*d8420*/  LDL.LU.64 R22, [R1+0xee8] ;  /* 0x000ee80001167983 */ /* 0x000f220000300a00 */
[----:B------:R-:W-:-:S05]  /*d8430*/  PRMT R0, R13, 0x7773, RZ ;  /* 0x000077730d007816 */ /* 0x000fca00000000ff */
[----:B------:R0:W-:Y:S02]  /*d8440*/  @P0 STG.E.U8 desc[UR42][R28.64], R0 ;  /* 0x000000001c000986 */ /* 0x0001e4000c10112a */
[----:B0-----:R-:W-:-:S05]  /*d8450*/  PRMT R0, R25, 0x7770, RZ ;  /* 0x0000777019007816 */ /* 0x001fca00000000ff */
[----:B------:R0:W-:Y:S01]  /*d8460*/  @P6 STG.E.U8 desc[UR42][R14.64], R0 ;  /* 0x000000000e006986 */ /* 0x0001e2000c10112a */
[----:B------:R-:W-:Y:S02]  /*d8470*/  LOP3.LUT P6, RZ, R2, 0x2, RZ, 0xc0, !PT ;  /* 0x0000000202ff7812 */ /* 0x000fe400078cc0ff */
[----:B0-----:R-:W-:-:S11]  /*d8480*/  PRMT R0, R25, 0x7771, RZ ;  /* 0x0000777119007816 */ /* 0x001fd600000000ff */
[----:B--2---:R0:W-:Y:S01]  /*d8490*/  @P6 STG.E.U8 desc[UR42][R16.64], R0 ;  /* 0x0000000010006986 */ /* 0x0041e2000c10112a */
[----:B------:R-:W-:Y:S02]  /*d84a0*/  LOP3.LUT P6, RZ, R2, 0x1, RZ, 0xc0, !PT ;  /* 0x0000000102ff7812 */ /* 0x000fe400078cc0ff */
[----:B0-----:R-:W-:-:S11]  /*d84b0*/  PRMT R0, R25, 0x7772, RZ ;  /* 0x0000777219007816 */ /* 0x001fd600000000ff */
[----:B---3--:R0:W-:Y:S01]  /*d84c0*/  @P6 STG.E.U8 desc[UR42][R26.64], R0 ;  /* 0x000000001a006986 */ /* 0x0081e2000c10112a */
[----:B------:R-:W-:Y:S02]  /*d84d0*/  LOP3.LUT P6, RZ, R3, 0x80000000, RZ, 0xc0, !PT ;  /* 0x8000000003ff7812 */ /* 0x000fe400078cc0ff */
[----:B0-----:R-:W-:Y:S01]  /*d84e0*/  PRMT R0, R25, 0x7773, RZ ;  /* 0x0000777319007816 */ /* 0x001fe200000000ff */
[----:B----4-:R0:W-:Y:S04]  /*d84f0*/  STL.64 [R1+0x3598], R22 ;  /* 0x0035981601007387 */ /* 0x0101e80000100a00 */
[----:B0-----:R-:W2:Y:S04]  /*d8500*/  LDL.LU.64 R22, [R1+0xef0] ;  /* 0x000ef00001167983 */ /* 0x001ea80000300a00 */
[----:B------:R-:W3:Y:S04]  /*d8510*/  LDL.LU.64 R20, [R1+0xee0] ;  /* 0x000ee00001147983 */ /* 0x000ee80000300a00 */
[----:B------:R-:W4:Y:S04]  /*d8520*/  LDL.LU.64 R18, [R1+0xed8] ;  /* 0x000ed80001127983 */ /* 0x000f280000300a00 */
[----:B------:R-:W2:Y:S04]  /*d8530*/  LDL.LU R28, [R1+0x10c] ;  /* 0x00010c00011c7983 */ /* 0x000ea80000300800 */
        /* <DEDUP_REMOVED lines=16> */
[----:B------:R-:W-:Y:S02]  /*d8640*/  PRMT R0, R5, 0x7771, RZ ;  /* 0x0000777105007816 */ /* 0x000fe400000000ff */
[----:B------:R-:W-:-:S09]  /*d8650*/  LOP3.LUT P0, RZ, R24, 0x80000000, RZ, 0xc0, !PT ;  /* 0x8000000018ff7812 */ /* 0x000fd2000780c0ff */
[----:B--2---:R0:W-:Y:S01]  /*d8660*/  @P6 STG.E.U8 desc[UR42][R22.64], R0 ;  /* 0x0000000016006986 */ /* 0x0041e2000c10112a */
[----:B------:R-:W-:Y:S02]  /*d8670*/  LOP3.LUT P6, RZ, R3, 0x10000000, RZ, 0xc0, !PT ;  /* 0x1000000003ff7812 */ /* 0x000fe400078cc0ff */
[----:B0-----:R-:W-:-:S11]  /*d8680*/  PRMT R0, R5, 0x7772, RZ ;  /* 0x0000777205007816 */ /* 0x001fd600000000ff */
[----:B---3--:R0:W-:Y:S01]  /*d8690*/  @P6 STG.E.U8 desc[UR42][R20.64], R0 ;  /* 0x0000000014006986 */ /* 0x0081e2000c10112a */
        /* <DEDUP_REMOVED lines=19> */
[----:B------:R-:W-:-:S03]  /*d87d0*/  LOP3.LUT P3, RZ, R24, 0x40000000, RZ, 0xc0, !PT ;  /* 0x4000000018ff7812 */ /* 0x000fc6000786c0ff */
[----:B------:R-:W3:Y:S04]  /*d87e0*/  LDL.LU.64 R14, [R1+0xd18] ;  /* 0x000d1800010e7983 */ /* 0x000ee80000300a00 */
[----:B------:R-:W4:Y:S01]  /*d87f0*/  LDL.LU.64 R8, [R1+0xdd0] ;  /* 0x000dd00001087983 */ /* 0x000f220000300a00 */
[----:B------:R-:W-:-:S03]  /*d8800*/  PRMT R0, R29, 0x7773, RZ ;  /* 0x000077731d007816 */ /* 0x000fc600000000ff */
[----:B------:R-:W3:Y:S04]  /*d8810*/  LDL.LU.64 R10, [R1+0xe10] ;  /* 0x000e1000010a7983 */ /* 0x000ee80000300a00 */
[----:B------:R-:W3:Y:S04]  /*d8820*/  LDL.LU R13, [R1+0xf0] ;  /* 0x0000f000010d7983 */ /* 0x000ee80000300800 */
[----:B------:R-:W3:Y:S04]  /*d8830*/  LDL.LU.64 R16, [R1+0xe08] ;  /* 0x000e080001107983 */ /* 0x000ee80000300a00 */
[----:B------:R-:W3:Y:S04]  /*d8840*/  LDL.LU R2, [R1+0xd0] ;  /* 0x0000d00001027983 */ /* 0x000ee80000300800 */
[----:B------:R-:W3:Y:S04]  /*d8850*/  LDL.LU.64 R28, [R1+0xd10] ;  /* 0x000d1000011c7983 */ /* 0x000ee80000300a00 */
[----:B--2---:R0:W-:Y:S04]  /*d8860*/  @P3 STG.E.U8 desc[UR42][R26.64], R0 ;  /* 0x000000001a003986 */ /* 0x0041e8000c10112a */
[----:B0-----:R-:W2:Y:S04]  /*d8870*/  LDL.LU.64 R26, [R1+0xd48] ;  /* 0x000d4800011a7983 */ /* 0x001ea80000300a00 */
        /* <DEDUP_REMOVED lines=23> */
[----:B------:R-:W-:Y:S02]  /*d89f0*/  LOP3.LUT R3, R3, 0xfeffffff, RZ, 0xc0, !PT ;  /* 0xfeffffff03037812 */ /* 0x000fe400078ec0ff */
[----:B------:R-:W-:Y:S02]  /*d8a00*/  LOP3.LUT P1, RZ, R24, 0x10000000, RZ, 0xc0, !PT ;  /* 0x1000000018ff7812 */ /* 0x000fe4000782c0ff */
[----:B---3--:R-:W-:-:S05]  /*d8a10*/  PRMT R0, R13, 0x7770, RZ ;  /* 0x000077700d007816 */ /* 0x008fca00000000ff */
[----:B------:R-:W-:Y:S02]  /*d8a20*/  @P6 LOP3.LUT R3, R3, 0x1000000, RZ, 0xfc, !PT ;  /* 0x0100000003036812 */ /* 0x000fe400078efcff */
[C---:B------:R-:W-:Y:S02]  /*d8a30*/  LOP3.LUT P6, RZ, R24.reuse, 0x2000000, RZ, 0xc0, !PT ;  /* 0x0200000018ff7812 */ /* 0x040fe400078cc0ff */
[----:B------:R-:W-:Y:S01]  /*d8a40*/  LOP3.LUT P0, RZ, R24, 0x8000000, RZ, 0xc0, !PT ;  /* 0x0800000018ff7812 */ /* 0x000fe2000780c0ff */
[----:B------:R0:W-:Y:S01]  /*d8a50*/  @P2 STG.E.U8 desc[UR42][R14.64], R0 ;  /* 0x000000000e002986 */ /* 0x0001e2000c10112a */
[----:B------:R-:W-:Y:S02]  /*d8a60*/  LOP3.LUT R3, R3, 0xfdffffff, RZ, 0xc0, !PT ;  /* 0xfdffffff03037812 */ /* 0x000fe400078ec0ff */
[----:B0-----:R-:W-:-:S07]  /*d8a70*/  PRMT R0, R13, 0x7771, RZ ;  /* 0x000077710d007816 */ /* 0x001fce00000000ff */
[----:B------:R-:W-:Y:S02]  /*d8a80*/  @P6 LOP3.LUT R3, R3, 0x2000000, RZ, 0xfc, !PT ;  /* 0x0200000003036812 */ /* 0x000fe400078efcff */
[----:B------:R-:W-:Y:S01]  /*d8a90*/  LOP3.LUT P6, RZ, R24, 0x4000000, RZ, 0xc0, !PT ;  /* 0x0400000018ff7812 */ /* 0x000fe200078cc0ff */
[----:B------:R-:W3:Y:S04]  /*d8aa0*/  LDL.LU R15, [R1+0xf4] ;  /* 0x0000f400010f7983 */ /* 0x000ee80000300800 */
[----:B----4-:R0:W-:Y:S04]  /*d8ab0*/  @P1 STG.E.U8 desc[UR42][R8.64], R0 ;  /* 0x0000000008001986 */ /* 0x0101e8000c10112a */
[----:B------:R-:W4:Y:S04]  /*d8ac0*/  LDL.LU.64 R20, [R1+0xdf0] ;  /* 0x000df00001147983 */ /* 0x000f280000300a00 */
[----:B------:R-:W3:Y:S04]  /*d8ad0*/  LDL.LU.64 R4, [R1+0xe28] ;  /* 0x000e280001047983 */ /* 0x000ee80000300a00 */
[----:B------:R-:W3:Y:S04]  /*d8ae0*/  LDL.LU.64 R18, [R1+0xe48] ;  /* 0x000e480001127983 */ /* 0x000ee80000300a00 */
[----:B------:R-:W3:Y:S01]  /*d8af0*/  LDL.LU.64 R6, [R1+0xe40] ;  /* 0x000e400001067983 */ /* 0x000ee20000300a00 */
[----:B0-----:R-:W-:-:S03]  /*d8b00*/  PRMT R0, R13, 0x7772, RZ ;  /* 0x000077720d007816 */ /* 0x001fc600000000ff */
[----:B------:R-:W3:Y:S04]  /*d8b10*/  LDL.LU.64 R8, [R1+0xe38] ;  /* 0x000e380001087983 */ /* 0x000ee80000300a00 */
[----:B------:R0:W-:Y:S02]  /*d8b20*/  @P0 STG.E.U8 desc[UR42][R10.64], R0 ;  /* 0x000000000a000986 */ /* 0x0001e4000c10112a */
[----:B0-----:R-:W-:Y:S02]  /*d8b30*/  PRMT R0, R13, 0x7773, RZ ;  /* 0x000077730d007816 */ /* 0x001fe400000000ff */
[----:B------:R-:W3:Y:S04]  /*d8b40*/  LDL.LU.64 R10, [R1+0xec0] ;  /* 0x000ec000010a7983 */ /* 0x000ee80000300a00 */
[----:B------:R-:W3:Y:S04]  /*d8b50*/  LDL.LU.64 R12, [R1+0xed0] ;  /* 0x000ed000010c7983 */ /* 0x000ee80000300a00 */
[----:B------:R-:W3:Y:S04]  /*d8b60*/  LDL.LU R14, [R1+0xf8] ;  /* 0x0000f800010e7983 */ /* 0x000ee80000300800 */
[----:B------:R0:W-:Y:S01]  /*d8b70*/  @P6 STG.E.U8 desc[UR42][R16.64], R0 ;  /* 0x0000000010006986 */ /* 0x0001e2000c10112a */
[----:B------:R-:W-:-:S02]  /*d8b80*/  LOP3.LUT P6, RZ, R3, 0x2000000, RZ, 0xc0, !PT ;  /* 0x0200000003ff7812 */ /* 0x000fc400078cc0ff */
[----:B0-----:R-:W-:Y:S01]  /*d8b90*/  PRMT R0, R2, 0x7770, RZ ;  /* 0x0000777002007816 */ /* 0x001fe200000000ff */
[----:B------:R-:W3:Y:S10]  /*d8ba0*/  LDL.LU.64 R16, [R1+0xec8] ;  /* 0x000ec80001107983 */ /* 0x000ef40000300a00 */
        /* <DEDUP_REMOVED lines=42> */
[----:B0-----:R-:W-:Y:S02]  /*d8e50*/  PRMT R0, R14, 0x7771, RZ ;  /* 0x000077710e007816 */ /* 0x001fe400000000ff */
[----:B------:R-:W3:Y:S04]  /*d8e60*/  LDL.LU.64 R28, [R1+0xd40] ;  /* 0x000d4000011c7983 */ /* 0x000ee80000300a00 */
[----:B------:R0:W-:Y:S04]  /*d8e70*/  @P0 STG.E.U8 desc[UR42][R26.64], R0 ;  /* 0x000000001a000986 */ /* 0x0001e8000c10112a */
[----:B0-----:R-:W4:Y:S01]  /*d8e80*/  LDL.LU.64 R26, [R1+0xd38] ;  /* 0x000d3800011a7983 */ /* 0x001f220000300a00 */
[----:B------:R-:W-:-:S02]  /*d8e90*/  LOP3.LUT P3, RZ, R24, 0x800, RZ, 0xc0, !PT ;  /* 0x0000080018ff7812 */ /* 0x000fc4000786c0ff */
[----:B------:R-:W-:Y:S02]  /*d8ea0*/  LOP3.LUT P2, RZ, R24, 0x400, RZ, 0xc0, !PT ;  /* 0x0000040018ff7812 */ /* 0x000fe4000784c0ff */
[C---:B------:R-:W-:Y:S01]  /*d8eb0*/  PRMT R0, R14.reuse, 0x7772, RZ ;  /* 0x000077720e007816 */ /* 0x040fe200000000ff */
[----:B------:R-:W2:Y:S04]  /*d8ec0*/  LDL.LU.64 R16, [R1+0xd00] ;  /* 0x000d000001107983 */ /* 0x000ea80000300a00 */
[----:B------:R-:W2:Y:S04]  /*d8ed0*/  LDL.LU.64 R8, [R1+0xcf8] ;  /* 0x000cf80001087983 */ /* 0x000ea80000300a00 */
[----:B------:R-:W2:Y:S04]  /*d8ee0*/  LDL.LU.64 R10, [R1+0xcf0] ;  /* 0x000cf000010a7983 */ /* 0x000ea80000300a00 */
        /* <DEDUP_REMOVED lines=36> */
[----:B------:R-:W-:Y:S02]  /*d9130*/  PRMT R0, R15, 0x7770, RZ ;  /* 0x000077700f007816 */ /* 0x000fe400000000ff */
[----:B------:R-:W-:-:S03]  /*d9140*/  LOP3.LUT R3, R3, 0xfffdffff, RZ, 0xc0, !PT ;  /* 0xfffdffff03037812 */ /* 0x000fc600078ec0ff */
[----:B------:R0:W-:Y:S04]  /*d9150*/  @P1 STG.E.U8 desc[UR42][R16.64], R0 ;  /* 0x0000000010001986 */ /* 0x0001e8000c10112a */
[----:B------:R-:W-:Y:S02]  /*d9160*/  @P6 LOP3.LUT R3, R3, 0x20000, RZ, 0xfc, !PT ;  /* 0x0002000003036812 */ /* 0x000fe400078efcff */
[----:B------:R-:W-:Y:S02]  /*d9170*/  LOP3.LUT P6, RZ, R24, 0x80, RZ, 0xc0, !PT ;  /* 0x0000008018ff7812 */ /* 0x000fe400078cc0ff */
[C---:B0-----:R-:W-:Y:S01]  /*d9180*/  PRMT R0, R15.reuse, 0x7771, RZ ;  /* 0x000077710f007816 */ /* 0x041fe200000000ff */
[----:B------:R-:W2:Y:S04]  /*d9190*/  LDL.LU R16, [R1+0xdc] ;  /* 0x0000dc0001107983 */ /* 0x000ea80000300800 */
[----:B------:R-:W2:Y:S04]  /*d91a0*/  LDL.LU.64 R20, [R1+0xc50] ;  /* 0x000c500001147983 */ /* 0x000ea80000300a00 */
[----:B------:R-:W2:Y:S04]  /*d91b0*/  LDL.LU.64 R4, [R1+0xc48] ;  /* 0x000c480001047983 */ /* 0x000ea80000300a00 */
[----:B------:R-:W2:Y:S04]  /*d91c0*/  LDL.LU R17, [R1+0xc0] ;  /* 0x0000c00001117983 */ /* 0x000ea80000300800 */
[----:B------:R0:W-:Y:S04]  /*d91d0*/  @P0 STG.E.U8 desc[UR42][R8.64], R0 ;  /* 0x0000000008000986 */ /* 0x0001e8000c10112a */
[----:B------:R-:W2:Y:S04]  /*d91e0*/  LDL.LU.64 R18, [R1+0xc40] ;  /* 0x000c400001127983 */ /* 0x000ea80000300a00 */
[----:B------:R-:W2:Y:S01]  /*d91f0*/  LDL.LU.64 R6, [R1+0xc38] ;  /* 0x000c380001067983 */ /* 0x000ea20000300a00 */
[----:B0-----:R-:W-:-:S03]  /*d9200*/  PRMT R0, R15, 0x7772, RZ ;  /* 0x000077720f007816 */ /* 0x001fc600000000ff */
[----:B------:R-:W2:Y:S04]  /*d9210*/  LDL.LU.64 R8, [R1+0xc30] ;  /* 0x000c300001087983 */ /* 0x000ea80000300a00 */
[----:B------:R0:W-:Y:S01]  /*d9220*/  @P6 STG.E.U8 desc[UR42][R10.64], R0 ;  /* 0x000000000a006986 */ /* 0x0001e2000c10112a */
[----:B------:R-:W-:Y:S02]  /*d9230*/  LOP3.LUT P6, RZ, R3, 0x20000, RZ, 0xc0, !PT ;  /* 0x0002000003ff7812 */ /* 0x000fe400078cc0ff */
[----:B0-----:R-:W-:Y:S01]  /*d9240*/  PRMT R0, R15, 0x7773, RZ ;  /* 0x000077730f007816 */ /* 0x001fe200000000ff */
[----:B------:R-:W2:Y:S04]  /*d9250*/  LDL.LU.64 R10, [R1+0xc28] ;  /* 0x000c2800010a7983 */ /* 0x000ea80000300a00 */
[----:B------:R-:W2:Y:S06]  /*d9260*/  LDL.LU.64 R14, [R1+0xc20] ;  /* 0x000c2000010e7983 */ /* 0x000eac0000300a00 */
[----:B---3--:R0:W-:Y:S01]  /*d9270*/  @P6 STG.E.U8 desc[UR42][R28.64], R0 ;  /* 0x000000001c006986 */ /* 0x0081e2000c10112a */
[----:B------:R-:W-:-:S02]  /*d9280*/  LOP3.LUT P6, RZ, R3, 0x10000, RZ, 0xc0, !PT ;  /* 0x0001000003ff7812 */ /* 0x000fc400078cc0ff */
[----:B0-----:R-:W-:Y:S01]  /*d9290*/  PRMT R0, R13, 0x7770, RZ ;  /* 0x000077700d007816 */ /* 0x001fe200000000ff */
[----:B------:R-:W3:Y:S04]  /*d92a0*/  LDL.LU.64 R28, [R1+0xc18] ;  /* 0x000c1800011c7983 */ /* 0x000ee80000300a00 */
[----:B------:R-:W3:Y:S06]  /*d92b0*/  LDL.LU R12, [R1+0xa0] ;  /* 0x0000a000010c7983 */ /* 0x000eec0000300800 */
[----:B----4-:R0:W-:Y:S01]  /*d92c0*/  @P6 STG.E.U8 desc[UR42][R26.64], R0 ;  /* 0x000000001a006986 */ /* 0x0101e2000c10112a */
[----:B------:R-:W-:-:S02]  /*d92d0*/  LOP3.LUT P6, RZ, R3, 0x8000, RZ, 0xc0, !PT ;  /* 0x0000800003ff7812 */ /* 0x000fc400078cc0ff */
[----:B0-----:R-:W-:Y:S01]  /*d92e0*/  PRMT R0, R13, 0x7771, RZ ;  /* 0x000077710d007816 */ /* 0x001fe200000000ff */
[----:B------:R-:W4:Y:S10]  /*d92f0*/  LDL.LU.64 R26, [R1+0xc10] ;  /* 0x000c1000011a7983 */ /* 0x000f340000300a00 */
        /* <DEDUP_REMOVED lines=34> */
[----:B0-----:R-:W2:Y:S01]  /*d9520*/  LDL.LU.64 R28, [R1+0xc08] ;  /* 0x000c0800011c7983 */ /* 0x001ea20000300a00 */
[----:B------:R-:W-:-:S03]  /*d9530*/  PRMT R0, R12, 0x7770, RZ ;  /* 0x000077700c007816 */ /* 0x000fc600000000ff */
[----:B------:R-:W3:Y:S04]  /*d9540*/  LDL.LU.64 R8, [R1+0xc00] ;  /* 0x000c000001087983 */ /* 0x000ee80000300a00 */
[----:B----4-:R0:W-:Y:S04]  /*d9550*/  @P0 STG.E.U8 desc[UR42][R26.64], R0 ;  /* 0x000000001a000986 */ /* 0x0101e8000c10112a */
[----:B0-----:R-:W4:Y:S01]  /*d9560*/  LDL.LU.64 R26, [R1+0xbf8] ;  /* 0x000bf800011a7983 */ /* 0x001f220000300a00 */
[C---:B------:R-:W-:Y:S02]  /*d9570*/  LOP3.LUT P3, RZ, R25.reuse, 0x1000000, RZ, 0xc0, !PT ;  /* 0x0100000019ff7812 */ /* 0x040fe4000786c0ff */
[----:B------:R-:W-:-:S02]  /*d9580*/  LOP3.LUT P2, RZ, R25, 0x800000, RZ, 0xc0, !PT ;  /* 0x0080000019ff7812 */ /* 0x000fc4000784c0ff */
[C---:B------:R-:W-:Y:S02]  /*d9590*/  PRMT R0, R12.reuse, 0x7771, RZ ;  /* 0x000077710c007816 */ /* 0x040fe400000000ff */
[----:B------:R-:W-:Y:S01]  /*d95a0*/  LOP3.LUT P1, RZ, R25, 0x400000, RZ, 0xc0, !PT ;  /* 0x0040000019ff7812 */ /* 0x000fe2000782c0ff */
[----:B------:R-:W4:Y:S04]  /*d95b0*/  LDL.LU.64 R10, [R1+0xbf0] ;  /* 0x000bf000010a7983 */ /* 0x000f280000300a00 */
[----:B------:R-:W4:Y:S04]  /*d95c0*/  LDL.LU.64 R14, [R1+0xb78] ;  /* 0x000b7800010e7983 */ /* 0x000f280000300a00 */
[----:B------:R-:W4:Y:S04]  /*d95d0*/  LDL.LU.64 R16, [R1+0xb70] ;  /* 0x000b700001107983 */ /* 0x000f280000300a00 */
[----:B------:R-:W4:Y:S04]  /*d95e0*/  LDL.LU R13, [R1+0xc4] ;  /* 0x0000c400010d7983 */ /* 0x000f280000300800 */
[----:B--2---:R0:W-:Y:S02]  /*d95f0*/  @P3 STG.E.U8 desc[UR42][R28.64], R0 ;  /* 0x000000001c003986 */ /* 0x0041e4000c10112a */
[----:B0-----:R-:W-:-:S02]  /*d9600*/  PRMT R0, R12, 0x7772, RZ ;  /* 0x000077720c007816 */ /* 0x001fc400000000ff */
[----:B------:R-:W2:Y:S04]  /*d9610*/  LDL.LU.64 R28, [R1+0xb68] ;  /* 0x000b6800011c7983 */ /* 0x000ea80000300a00 */
[----:B------:R-:W2:Y:S04]  /*d9620*/  LDL.LU R22, [R1+0xa4] ;  /* 0x0000a40001167983 */ /* 0x000ea80000300800 */
[----:B---3--:R0:W-:Y:S02]  /*d9630*/  @P2 STG.E.U8 desc[UR42][R8.64], R0 ;  /* 0x0000000008002986 */ /* 0x0081e4000c10112a */
[----:B0-----:R-:W-:-:S05]  /*d9640*/  PRMT R0, R12, 0x7773, RZ ;  /* 0x000077730c007816 */ /* 0x001fca00000000ff */
[----:B----4-:R0:W-:Y:S04]  /*d9650*/  @P1 STG.E.U8 desc[UR42][R26.64], R0 ;  /* 0x000000001a001986 */ /* 0x0101e8000c10112a */
[----:B0-----:R-:W3:Y:S04]  /*d9660*/  LDL.LU.64 R26, [R1+0xb50] ;  /* 0x000b5000011a7983 */ /* 0x001ee80000300a00 */
[----:B---3--:R0:W-:Y:S04]  /*d9670*/  STL.64 [R1+0x3568], R26 ;  /* 0x0035681a01007387 */ /* 0x0081e80000100a00 */
[----:B0-----:R-:W3:Y:S01]  /*d9680*/  LDL.LU.64 R26, [R1+0xb58] ;  /* 0x000b5800011a7983 */ /* 0x001ee20000300a00 */
        /* <DEDUP_REMOVED lines=18> */
[----:B0-----:R-:W3:Y:S06]  /*d97b0*/  LDL.LU.64 R26, [R1+0xb60] ;  /* 0x000b6000011a7983 */ /* 0x001eec0000300a00 */
[----:B------:R-:W-:-:S02]  /*d97c0*/  @P6 LOP3.LUT R3, R3, 0x80, RZ, 0xfc, !PT ;  /* 0x0000008003036812 */ /* 0x000fc400078efcff */
[C---:B------:R-:W-:Y:S02]  /*d97d0*/  LOP3.LUT P6, RZ, R25.reuse, 0x40000, RZ, 0xc0, !PT ;  /* 0x0004000019ff7812 */ /* 0x040fe400078cc0ff */
[----:B------:R-:W-:Y:S02]  /*d97e0*/  LOP3.LUT P0, RZ, R25, 0x200000, RZ, 0xc0, !PT ;  /* 0x0020000019ff7812 */ /* 0x000fe4000780c0ff */
[----:B------:R-:W-:Y:S02]  /*d97f0*/  PRMT R0, R13, 0x7770, RZ ;  /* 0x000077700d007816 */ /* 0x000fe400000000ff */
[----:B------:R-:W-:Y:S01]  /*d9800*/  LOP3.LUT R3, R3, 0xfffffeff, RZ, 0xc0, !PT ;  /* 0xfffffeff03037812 */ /* 0x000fe200078ec0ff */
[----:B------:R-:W4:Y:S04]  /*d9810*/  LDL.LU.64 R20, [R1+0xb48] ;  /* 0x000b480001147983 */ /* 0x000f280000300a00 */
[----:B------:R-:W4:Y:S04]  /*d9820*/  LDL.LU R12, [R1+0xc8] ;  /* 0x0000c800010c7983 */ /* 0x000f280000300800 */
[----:B------:R-:W4:Y:S04]  /*d9830*/  LDL.LU.64 R4, [R1+0xb40] ;  /* 0x000b400001047983 */ /* 0x000f280000300a00 */
[----:B------:R-:W4:Y:S04]  /*d9840*/  LDL.LU.64 R18, [R1+0xb38] ;  /* 0x000b380001127983 */ /* 0x000f280000300a00 */
[----:B------:R-:W4:Y:S04]  /*d9850*/  LDL.LU.64 R6, [R1+0xb30] ;  /* 0x000b300001067983 */ /* 0x000f280000300a00 */
[----:B------:R-:W4:Y:S01]  /*d9860*/  LDL.LU.64 R8, [R1+0xb28] ;  /* 0x000b280001087983 */ /* 0x000f220000300a00 */
[----:B------:R-:W-:-:S02]  /*d9870*/  @P6 LOP3.LUT R3, R3, 0x100, RZ, 0xfc, !PT ;  /* 0x0000010003036812 */ /* 0x000fc400078efcff */
[----:B------:R-:W-:Y:S02]  /*d9880*/  LOP3.LUT P6, RZ, R25, 0x80000, RZ, 0xc0, !PT ;  /* 0x0008000019ff7812 */ /* 0x000fe400078cc0ff */
[----:B------:R-:W-:Y:S01]  /*d9890*/  LOP3.LUT R3, R3, 0xfffffdff, RZ, 0xc0, !PT ;  /* 0xfffffdff03037812 */ /* 0x000fe200078ec0ff */
[----:B------:R0:W-:Y:S10]  /*d98a0*/  @P0 STG.E.U8 desc[UR42][R10.64], R0 ;  /* 0x000000000a000986 */ /* 0x0001f4000c10112a */
[----:B------:R-:W-:-:S02]  /*d98b0*/  @P6 LOP3.LUT R3, R3, 0x200, RZ, 0xfc, !PT ;  /* 0x0000020003036812 */ /* 0x000fc400078efcff */
[----:B------:R-:W-:Y:S02]  /*d98c0*/  LOP3.LUT P6, RZ, R25, 0x100000, RZ, 0xc0, !PT ;  /* 0x0010000019ff7812 */ /* 0x000fe400078cc0ff */
[----:B0-----:R-:W-:Y:S01]  /*d98d0*/  PRMT R0, R13, 0x7771, RZ ;  /* 0x000077710d007816 */ /* 0x001fe200000000ff */
[----:B------:R-:W4:Y:S10]  /*d98e0*/  LDL.LU.64 R10, [R1+0xb20] ;  /* 0x000b2000010a7983 */ /* 0x000f340000300a00 */
        /* <DEDUP_REMOVED lines=8> */
[----:B--2---:R0:W-:Y:S01]  /*d9970*/  @P6 STG.E.U8 desc[UR42][R28.64], R0 ;  /* 0x000000001c006986 */ /* 0x0041e2000c10112a */
[----:B------:R-:W-:-:S02]  /*d9980*/  LOP3.LUT P6, RZ, R3, 0x80, RZ, 0xc0, !PT ;  /* 0x0000008003ff7812 */ /* 0x000fc400078cc0ff */
[----:B0-----:R-:W-:Y:S01]  /*d9990*/  PRMT R0, R22, 0x7770, RZ ;  /* 0x0000777016007816 */ /* 0x001fe200000000ff */
[----:B------:R-:W2:Y:S10]  /*d99a0*/  LDL.LU.64 R28, [R1+0xb08] ;  /* 0x000b0800011c7983 */ /* 0x000eb40000300a00 */
[----:B---3--:R0:W-:Y:S04]  /*d99b0*/  @P6 STG.E.U8 desc[UR42][R26.64], R0 ;  /* 0x000000001a006986 */ /* 0x0081e8000c10112a */
[----:B0-----:R-:W3:Y:S01]  /*d99c0*/  LDL.LU.64 R26, [R1+0x3570] ;  /* 0x00357000011a7983 */ /* 0x001ee20000300a00 */
[----:B------:R-:W-:-:S02]  /*d99d0*/  LOP3.LUT P6, RZ, R3, 0x40, RZ, 0xc0, !PT ;  /* 0x0000004003ff7812 */ /* 0x000fc400078cc0ff */
[----:B------:R-:W-:Y:S01]  /*d99e0*/  PRMT R0, R22, 0x7771, RZ ;  /* 0x0000777116007816 */ /* 0x000fe200000000ff */
[----:B------:R-:W2:Y:S10]  /*d99f0*/  LDL.LU R13, [R1+0x8] ;  /* 0x00000800010d7983 */ /* 0x000eb40000300800 */
[----:B---3--:R0:W-:Y:S04]  /*d9a00*/  @P6 STG.E.U8 desc[UR42][R26.64], R0 ;  /* 0x000000001a006986 */ /* 0x0081e8000c10112a */
[----:B0-----:R-:W3:Y:S01]  /*d9a10*/  LDL.LU.64 R26, [R1+0x3568] ;  /* 0x00356800011a7983 */ /* 0x001ee20000300a00 */
[----:B------:R-:W-:-:S02]  /*d9a20*/  LOP3.LUT P6, RZ, R3, 0x20, RZ, 0xc0, !PT ;  /* 0x0000002003ff7812 */ /* 0x000fc400078cc0ff */
[----:B------:R-:W-:Y:S02]  /*d9a30*/  PRMT R0, R22, 0x7772, RZ ;  /* 0x0000777216007816 */ /* 0x000fe400000000ff */
[C---:B------:R-:W-:Y:S02]  /*d9a40*/  LOP3.LUT P5, RZ, R25.reuse, 0x800, RZ, 0xc0, !PT ;  /* 0x0000080019ff7812 */ /* 0x040fe400078ac0ff */
[C---:B------:R-:W-:Y:S02]  /*d9a50*/  LOP3.LUT P4, RZ, R25.reuse, 0x400, RZ, 0xc0, !PT ;  /* 0x0000040019ff7812 */ /* 0x040fe4000788c0ff */
[----:B------:R-:W-:-:S05]  /*d9a60*/  LOP3.LUT P3, RZ, R25, 0x200, RZ, 0xc0, !PT ;  /* 0x0000020019ff7812 */ /* 0x000fca000786c0ff */
[----:B---3--:R0:W-:Y:S04]  /*d9a70*/  @P6 STG.E.U8 desc[UR42][R26.64], R0 ;  /* 0x000000001a006986 */ /* 0x0081e8000c10112a */
[----:B0-----:R-:W3:Y:S01]  /*d9a80*/  LDL.LU.64 R26, [R1+0x3560] ;  /* 0x00356000011a7983 */ /* 0x001ee20000300a00 */
[----:B------:R-:W-:Y:S02]  /*d9a90*/  LOP3.LUT P6, RZ, R3, 0x10, RZ, 0xc0, !PT ;  /* 0x0000001003ff7812 */ /* 0x000fe400078cc0ff */
[----:B------:R-:W-:-:S11]  /*d9aa0*/  PRMT R0, R22, 0x7773, RZ ;  /* 0x0000777316007816 */ /* 0x000fd600000000ff */
        /* <DEDUP_REMOVED lines=8> */
[----:B0-----:R-:W-:-:S05]  /*d9b30*/  PRMT R0, R12, 0x7772, RZ ;  /* 0x000077720c007816 */ /* 0x001fca00000000ff */
[----:B------:R0:W-:Y:S01]  /*d9b40*/  @P5 STG.E.U8 desc[UR42][R6.64], R0 ;  /* 0x0000000006005986 */ /* 0x0001e2000c10112a */
[----:B------:R-:W-:Y:S02]  /*d9b50*/  LOP3.LUT P1, RZ, R25, 0x80, RZ, 0xc0, !PT ;  /* 0x0000008019ff7812 */ /* 0x000fe4000782c0ff */
[----:B0-----:R-:W-:-:S05]  /*d9b60*/  PRMT R0, R12, 0x7773, RZ ;  /* 0x000077730c007816 */ /* 0x001fca00000000ff */
[----:B------:R3:W-:Y:S01]  /*d9b70*/  @P4 STG.E.U8 desc[UR42][R8.64], R0 ;  /* 0x0000000008004986 */ /* 0x0007e2000c10112a */
[----:B------:R-:W-:Y:S02]  /*d9b80*/  LOP3.LUT P0, RZ, R25, 0x40, RZ, 0xc0, !PT ;  /* 0x0000004019ff7812 */ /* 0x000fe4000780c0ff */
[----:B---3--:R-:W-:-:S05]  /*d9b90*/  PRMT R0, R26, 0x7770, RZ ;  /* 0x000077701a007816 */ /* 0x008fca00000000ff */
[----:B------:R0:W-:Y:S02]  /*d9ba0*/  @P3 STG.E.U8 desc[UR42][R10.64], R0 ;  /* 0x000000000a003986 */ /* 0x0001e4000c10112a */
[----:B0-----:R-:W-:-:S05]  /*d9bb0*/  PRMT R0, R26, 0x7771, RZ ;  /* 0x000077711a007816 */ /* 0x001fca00000000ff */
[----:B------:R0:W-:Y:S02]  /*d9bc0*/  @P2 STG.E.U8 desc[UR42][R14.64], R0 ;  /* 0x000000000e002986 */ /* 0x0001e4000c10112a */
[----:B0-----:R-:W-:-:S05]  /*d9bd0*/  PRMT R0, R26, 0x7772, RZ ;  /* 0x000077721a007816 */ /* 0x001fca00000000ff */
[----:B------:R0:W-:Y:S02]  /*d9be0*/  @P1 STG.E.U8 desc[UR42][R16.64], R0 ;  /* 0x0000000010001986 */ /* 0x0001e4000c10112a */
[----:B0-----:R-:W-:Y:S02]  /*d9bf0*/  PRMT R0, R26, 0x7773, RZ ;  /* 0x000077731a007816 */ /* 0x001fe400000000ff */
[----:B------:R-:W3:Y:S04]  /*d9c00*/  LDL.LU R26, [R1+0x3558] ;  /* 0x00355800011a7983 */ /* 0x000ee80000300800 */
[----:B--2---:R0:W-:Y:S04]  /*d9c10*/  @P0 STG.E.U8 desc[UR42][R28.64], R0 ;  /* 0x000000001c000986 */ /* 0x0041e8000c10112a */
[----:B0-----:R-:W2:Y:S04]  /*d9c20*/  LDL.LU.64 R28, [R1+0xb00] ;  /* 0x000b0000011c7983 */ /* 0x001ea80000300a00 */
[----:B------:R-:W4:Y:S04]  /*d9c30*/  LDL.LU.64 R18, [R1+0xa78] ;  /* 0x000a780001127983 */ /* 0x000f280000300a00 */
[----:B------:R-:W2:Y:S04]  /*d9c40*/  LDL.LU.64 R6, [R1+0xa70] ;  /* 0x000a700001067983 */ /* 0x000ea80000300a00 */
[----:B------:R-:W2:Y:S01]  /*d9c50*/  LDL.LU R15, [R1+0xcc] ;  /* 0x0000cc00010f7983 */ /* 0x000ea20000300800 */
[----:B------:R-:W-:-:S02]  /*d9c60*/  LOP3.LUT R13, R13, 0xfbffffff, RZ, 0xc0, !PT ;  /* 0xfbffffff0d0d7812 */ /* 0x000fc400078ec0ff */
[----:B------:R-:W-:Y:S02]  /*d9c70*/  LOP3.LUT R3, R3, 0xfffffffe, RZ, 0xc0, !PT ;  /* 0xfffffffe03037812 */ /* 0x000fe400078ec0ff */
[C---:B------:R-:W-:Y:S01]  /*d9c80*/  LOP3.LUT P3, RZ, R25.reuse, 0x20, RZ, 0xc0, !PT ;  /* 0x0000002019ff7812 */ /* 0x040fe2000786c0ff */
[----:B------:R-:W2:Y:S04]  /*d9c90*/  LDL.LU.64 R8, [R1+0xa68] ;  /* 0x000a680001087983 */ /* 0x000ea80000300a00 */
[----:B------:R-:W2:Y:S04]  /*d9ca0*/  LDL.LU.64 R10, [R1+0xa60] ;  /* 0x000a6000010a7983 */ /* 0x000ea80000300a00 */
[----:B------:R-:W2:Y:S04]  /*d9cb0*/  LDL.LU.64 R16, [R1+0xa58] ;  /* 0x000a580001107983 */ /* 0x000ea80000300a00 */
[----:B------:R-:W2:Y:S01]  /*d9cc0*/  LDL.LU R12, [R1+0xac] ;  /* 0x0000ac00010c7983 */ /* 0x000ea20000300800 */
[----:B------:R-:W-:-:S02]  /*d9cd0*/  LOP3.LUT P2, RZ, R25, 0x10, RZ, 0xc0, !PT ;  /* 0x0000001019ff7812 */ /* 0x000fc4000784c0ff */
[C---:B------:R-:W-:Y:S02]  /*d9ce0*/  LOP3.LUT P1, RZ, R25.reuse, 0x8, RZ, 0xc0, !PT ;  /* 0x0000000819ff7812 */ /* 0x040fe4000782c0ff */
[----:B------:R-:W-:Y:S02]  /*d9cf0*/  LOP3.LUT P0, RZ, R25, 0x4, RZ, 0xc0, !PT ;  /* 0x0000000419ff7812 */ /* 0x000fe4000780c0ff */
[----:B---3--:R-:W-:-:S13]  /*d9d00*/  LOP3.LUT P6, RZ, R26, 0x2000000, RZ, 0xc0, !PT ;  /* 0x020000001aff7812 */ /* 0x008fda00078cc0ff */
        /* <DEDUP_REMOVED lines=17> */
[----:B--2---:R-:W-:-:S11]  /*d9e20*/  PRMT R0, R15, 0x7770, RZ ;  /* 0x000077700f007816 */ /* 0x004fd600000000ff */
[----:B------:R-:W-:Y:S02]  /*d9e30*/  @P6 LOP3.LUT R3, R3, 0x1, RZ, 0xfc, !PT ;  /* 0x0000000103036812 */ /* 0x000fe400078efcff */
[----:B------:R-:W-:Y:S02]  /*d9e40*/  LOP3.LUT P6, RZ, R25, 0x1, RZ, 0xc0, !PT ;  /* 0x0000000119ff7812 */ /* 0x000fe400078cc0ff */
[----:B------:R-:W-:Y:S01]  /*d9e50*/  LOP3.LUT R3, R3, 0xfffffffd, RZ, 0xc0, !PT ;  /* 0xfffffffd03037812 */ /* 0x000fe200078ec0ff */
[----:B------:R0:W-:Y:S10]  /*d9e60*/  @P3 STG.E.U8 desc[UR42][R28.64], R0 ;  /* 0x000000001c003986 */ /* 0x0001f4000c10112a */
[----:B------:R-:W-:-:S02]  /*d9e70*/  @P6 LOP3.LUT R3, R3, 0x2, RZ, 0xfc, !PT ;  /* 0x0000000203036812 */ /* 0x000fc400078efcff */
[----:B------:R-:W-:Y:S01]  /*d9e80*/  LOP3.LUT P6, RZ, R25, 0x2, RZ, 0xc0, !PT ;  /* 0x0000000219ff7812 */ /* 0x000fe200078cc0ff */
[----:B0-----:R-:W2:Y:S04]  /*d9e90*/  LDL.LU.64 R28, [R1+0xa50] ;  /* 0x000a5000011c7983 */ /* 0x001ea80000300a00 */
[----:B------:R-:W3:Y:S04]  /*d9ea0*/  LDL.LU R14, [R1+0xb0] ;  /* 0x0000b000010e7983 */ /* 0x000ee80000300800 */
[----:B------:R-:W2:Y:S01]  /*d9eb0*/  LDL.LU.64 R24, [R1+0xa38] ;  /* 0x000a380001187983 */ /* 0x000ea20000300a00 */
        /* <DEDUP_REMOVED lines=8> */
[----:B------:R-:W-:-:S03]  /*d9f40*/  PRMT R0, R12, 0x7770, RZ ;  /* 0x000077700c007816 */ /* 0x000fc600000000ff */
[----:B------:R-:W4:Y:S04]  /*d9f50*/  LDL.LU.64 R22, [R1+0xa30] ;  /* 0x000a300001167983 */ /* 0x000f280000300a00 */
[----:B------:R-:W3:Y:S04]  /*d9f60*/  LDL.LU.64 R20, [R1+0xa28] ;  /* 0x000a280001147983 */ /* 0x000ee80000300a00 */
[----:B------:R-:W3:Y:S04]  /*d9f70*/  LDL.LU.64 R4, [R1+0xa20] ;  /* 0x000a200001047983 */ /* 0x000ee80000300a00 */
[----:B------:R0:W-:Y:S01]  /*d9f80*/  @P6 STG.E.U8 desc[UR42][R10.64], R0 ;  /* 0x000000000a006986 */ /* 0x0001e2000c10112a */
[----:B------:R-:W-:-:S03]  /*d9f90*/  LOP3.LUT P6, RZ, R3, 0x2, RZ, 0xc0, !PT ;  /* 0x0000000203ff7812 */ /* 0x000fc600078cc0ff */
[----:B------:R-:W4:Y:S04]  /*d9fa0*/  LDL.LU.64 R18, [R1+0xa18] ;  /* 0x000a180001127983 */ /* 0x000f280000300a00 */
[----:B------:R-:W4:Y:S04]  /*d9fb0*/  LDL.LU.64 R6, [R1+0xa10] ;  /* 0x000a100001067983 */ /* 0x000f280000300a00 */
[----:B------:R-:W4:Y:S04]  /*d9fc0*/  LDL.LU.64 R8, [R1+0x988] ;  /* 0x0009880001087983 */ /* 0x000f280000300a00 */
[----:B------:R-:W4:Y:S01]  /*d9fd0*/  LDL.LU R15, [R1+0xb4] ;  /* 0x0000b400010f7983 */ /* 0x000f220000300800 */
[----:B0-----:R-:W-:-:S03]  /*d9fe0*/  PRMT R0, R12, 0x7771, RZ ;  /* 0x000077710c007816 */ /* 0x001fc600000000ff */
[----:B------:R-:W4:Y:S04]  /*d9ff0*/  LDL.LU.64 R10, [R1+0x980] ;  /* 0x00098000010a7983 */ /* 0x000f280000300a00 */
[----:B------:R0:W-:Y:S01]  /*da000*/  @P6 STG.E.U8 desc[UR42][R16.64], R0 ;  /* 0x0000000010006986 */ /* 0x0001e2000c10112a */
[----:B------:R-:W-:Y:S02]  /*da010*/  LOP3.LUT P6, RZ, R3, 0x1, RZ, 0xc0, !PT ;  /* 0x0000000103ff7812 */ /* 0x000fe400078cc0ff */
[----:B0-----:R-:W-:Y:S01]  /*da020*/  PRMT R0, R12, 0x7772, RZ ;  /* 0x000077720c007816 */ /* 0x001fe200000000ff */
[----:B------:R-:W4:Y:S04]  /*da030*/  LDL.LU.64 R16, [R1+0x978] ;  /* 0x0009780001107983 */ /* 0x000f280000300a00 */
[----:B------:R-:W4:Y:S06]  /*da040*/  LDL.LU.64 R2, [R1+0xa40] ;  /* 0x000a400001027983 */ /* 0x000f2c0000300a00 */
[----:B------:R0:W-:Y:S01]  /*da050*/  @P6 STG.E.U8 desc[UR42][R28.64], R0 ;  /* 0x000000001c006986 */ /* 0x0001e2000c10112a */
[----:B------:R-:W-:-:S02]  /*da060*/  LOP3.LUT P6, RZ, R13, 0x80000000, RZ, 0xc0, !PT ;  /* 0x800000000dff7812 */ /* 0x000fc400078cc0ff */
[----:B0-----:R-:W-:Y:S01]  /*da070*/  PRMT R0, R12, 0x7773, RZ ;  /* 0x000077730c007816 */ /* 0x001fe200000000ff */
[----:B------:R-:W4:Y:S10]  /*da080*/  LDL.LU.64 R28, [R1+0x970] ;  /* 0x00097000011c7983 */ /* 0x000f340000300a00 */
[----:B--2---:R0:W-:Y:S04]  /*da090*/  @P6 STG.E.U8 desc[UR42][R24.64], R0 ;  /* 0x0000000018006986 */ /* 0x0041e8000c10112a */
[----:B0-----:R-:W2:Y:S01]  /*da0a0*/  LDL.LU.64 R24, [R1+0x3550] ;  /* 0x0035500001187983 */ /* 0x001ea20000300a00 */
[----:B------:R-:W-:-:S02]  /*da0b0*/  LOP3.LUT P6, RZ, R13, 0x40000000, RZ, 0xc0, !PT ;  /* 0x400000000dff7812 */ /* 0x000fc400078cc0ff */
[----:B---3--:R-:W-:-:S11]  /*da0c0*/  PRMT R0, R14, 0x7770, RZ ;  /* 0x000077700e007816 */ /* 0x008fd600000000ff */
        /* <DEDUP_REMOVED lines=23> */
[----:B0-----:R-:W-:Y:S02]  /*da240*/  PRMT R0, R27, 0x7773, RZ ;  /* 0x000077731b007816 */ /* 0x001fe400000000ff */
[----:B------:R-:W2:Y:S04]  /*da250*/  LDL.LU R27, [R1+0x3548] ;  /* 0x00354800011b7983 */ /* 0x000ea80000300800 */
[----:B------:R0:W-:Y:S04]  /*da260*/  @P3 STG.E.U8 desc[UR42][R8.64], R0 ;  /* 0x0000000008003986 */ /* 0x0001e8000c10112a */
[----:B------:R-:W3:Y:S01]  /*da270*/  LDL.LU.64 R18, [R1+0x968] ;  /* 0x0009680001127983 */ /* 0x000ee20000300a00 */
[----:B0-----:R-:W-:-:S05]  /*da280*/  PRMT R0, R15, 0x7770, RZ ;  /* 0x000077700f007816 */ /* 0x001fca00000000ff */
[----:B------:R0:W-:Y:S02]  /*da290*/  @P2 STG.E.U8 desc[UR42][R10.64], R0 ;  /* 0x000000000a002986 */ /* 0x0001e4000c10112a */
[----:B0-----:R-:W-:-:S05]  /*da2a0*/  PRMT R0, R15, 0x7771, RZ ;  /* 0x000077710f007816 */ /* 0x001fca00000000ff */
[----:B------:R0:W-:Y:S02]  /*da2b0*/  @P1 STG.E.U8 desc[UR42][R16.64], R0 ;  /* 0x0000000010001986 */ /* 0x0001e4000c10112a */
[----:B0-----:R-:W-:-:S05]  /*da2c0*/  PRMT R0, R15, 0x7772, RZ ;  /* 0x000077720f007816 */ /* 0x001fca00000000ff */
[----:B------:R0:W-:Y:S04]  /*da2d0*/  @P0 STG.E.U8 desc[UR42][R28.64], R0 ;  /* 0x000000001c000986 */ /* 0x0001e8000c10112a */
[----:B0-----:R-:W4:Y:S04]  /*da2e0*/  LDL.LU.64 R28, [R1+0x960] ;  /* 0x00096000011c7983 */ /* 0x001f280000300a00 */
[----:B------:R-:W2:Y:S04]  /*da2f0*/  LDL.LU.64 R6, [R1+0x958] ;  /* 0x0009580001067983 */ /* 0x000ea80000300a00 */
[----:B------:R-:W2:Y:S04]  /*da300*/  LDL.LU.64 R8, [R1+0x950] ;  /* 0x0009500001087983 */ /* 0x000ea80000300a00 */
[----:B------:R-:W2:Y:S01]  /*da310*/  LDL.LU R14, [R1+0x94] ;  /* 0x00009400010e7983 */ /* 0x000ea20000300800 */
[----:B------:R-:W-:-:S02]  /*da320*/  LOP3.LUT P3, RZ, R26, 0x40000, RZ, 0xc0, !PT ;  /* 0x000400001aff7812 */ /* 0x000fc4000786c0ff */
[----:B------:R-:W-:Y:S02]  /*da330*/  LOP3.LUT P2, RZ, R26, 0x20000, RZ, 0xc0, !PT ;  /* 0x000200001aff7812 */ /* 0x000fe4000784c0ff */
[----:B------:R-:W-:Y:S01]  /*da340*/  PRMT R0, R15, 0x7773, RZ ;  /* 0x000077730f007816 */ /* 0x000fe200000000ff */
[----:B------:R-:W4:Y:S04]  /*da350*/  LDL.LU.64 R10, [R1+0x948] ;  /* 0x00094800010a7983 */ /* 0x000f280000300a00 */
[----:B------:R-:W4:Y:S04]  /*da360*/  LDL.LU.64 R16, [R1+0x940] ;  /* 0x0009400001107983 */ /* 0x000f280000300a00 */
[----:B---3--:R2:W-:Y:S02]  /*da370*/  @P3 STG.E.U8 desc[UR42][R18.64], R0 ;  /* 0x0000000012003986 */ /* 0x0085e4000c10112a */
[----:B--2---:R-:W-:-:S05]  /*da380*/  PRMT R0, R14, 0x7770, RZ ;  /* 0x000077700e007816 */ /* 0x004fca00000000ff */
[----:B----4-:R0:W-:Y:S04]  /*da390*/  @P2 STG.E.U8 desc[UR42][R28.64], R0 ;  /* 0x000000001c002986 */ /* 0x0101e8000c10112a */
[----:B0-----:R-:W2:Y:S04]  /*da3a0*/  LDL.LU.64 R28, [R1+0x938] ;  /* 0x00093800011c7983 */ /* 0x001ea80000300a00 */
[----:B------:R-:W3:Y:S01]  /*da3b0*/  LDL.LU.64 R2, [R1+0x928] ;  /* 0x0009280001027983 */ /* 0x000ee20000300a00 */
        /* <DEDUP_REMOVED lines=21> */
[C---:B------:R-:W-:Y:S02]  /*da510*/  LOP3.LUT P1, RZ, R26.reuse, 0x10000, RZ, 0xc0, !PT ;  /* 0x000100001aff7812 */ /* 0x040fe4000782c0ff */
[----:B------:R-:W-:Y:S02]  /*da520*/  LOP3.LUT P0, RZ, R26, 0x8000, RZ, 0xc0, !PT ;  /* 0x000080001aff7812 */ /* 0x000fe4000780c0ff */
[----:B------:R-:W-:Y:S02]  /*da530*/  LOP3.LUT R13, R13, 0xfeffffff, RZ, 0xc0, !PT ;  /* 0xfeffffff0d0d7812 */ /* 0x000fe400078ec0ff */
[----:B------:R-:W-:Y:S01]  /*da540*/  PRMT R0, R14, 0x7771, RZ ;  /* 0x000077710e007816 */ /* 0x000fe200000000ff */
[----:B------:R-:W4:Y:S04]  /*da550*/  LDL.LU R12, [R1+0x98] ;  /* 0x00009800010c7983 */ /* 0x000f280000300800 */
[----:B------:R-:W4:Y:S04]  /*da560*/  LDL.LU.64 R24, [R1+0x920] ;  /* 0x0009200001187983 */ /* 0x000f280000300a00 */
[----:B------:R-:W4:Y:S04]  /*da570*/  LDL.LU.64 R22, [R1+0x910] ;  /* 0x0009100001167983 */ /* 0x000f280000300a00 */
[----:B------:R-:W4:Y:S04]  /*da580*/  LDL.LU.64 R20, [R1+0x900] ;  /* 0x0009000001147983 */ /* 0x000f280000300a00 */
[----:B------:R-:W4:Y:S04]  /*da590*/  LDL.LU R15, [R1+0xbc] ;  /* 0x0000bc00010f7983 */ /* 0x000f280000300800 */
        /* <DEDUP_REMOVED lines=20> */
[----:B------:R-:W4:Y:S04]  /*da6e0*/  LDL.LU.64 R16, [R1+0x878] ;  /* 0x0008780001107983 */ /* 0x000f280000300a00 */
[----:B------:R-:W4:Y:S06]  /*da6f0*/  LDL.LU R14, [R1+0x9c] ;  /* 0x00009c00010e7983 */ /* 0x000f2c0000300800 */
[----:B--2---:R0:W-:Y:S01]  /*da700*/  @P6 STG.E.U8 desc[UR42][R28.64], R0 ;  /* 0x000000001c006986 */ /* 0x0041e2000c10112a */
[----:B------:R-:W-:-:S02]  /*da710*/  LOP3.LUT P6, RZ, R13, 0x800000, RZ, 0xc0, !PT ;  /* 0x008000000dff7812 */ /* 0x000fc400078cc0ff */
[----:B0-----:R-:W-:Y:S01]  /*da720*/  PRMT R0, R27, 0x7772, RZ ;  /* 0x000077721b007816 */ /* 0x001fe200000000ff */
[----:B------:R-:W2:Y:S10]  /*da730*/  LDL.LU.64 R28, [R1+0x870] ;  /* 0x00087000011c7983 */ /* 0x000eb40000300a00 */
        /* <DEDUP_REMOVED lines=8> */
[C---:B------:R-:W-:Y:S01]  /*da7c0*/  LOP3.LUT P1, RZ, R26.reuse, 0x2, RZ, 0xc0, !PT ;  /* 0x000000021aff7812 */ /* 0x040fe2000782c0ff */
[----:B------:R-:W2:Y:S01]  /*da7d0*/  LDL.LU R27, [R1+0x3538] ;  /* 0x00353800011b7983 */ /* 0x000ea20000300800 */
[----:B------:R-:W-:-:S03]  /*da7e0*/  LOP3.LUT P0, RZ, R26, 0x1, RZ, 0xc0, !PT ;  /* 0x000000011aff7812 */ /* 0x000fc6000780c0ff */
[----:B---3--:R4:W-:Y:S01]  /*da7f0*/  @P6 STG.E.U8 desc[UR42][R2.64], R0 ;  /* 0x0000000002006986 */ /* 0x0089e2000c10112a */
        /* <DEDUP_REMOVED lines=24> */
[----:B--2---:R0:W-:Y:S04]  /*da980*/  @P0 STG.E.U8 desc[UR42][R28.64], R0 ;  /* 0x000000001c000986 */ /* 0x0041e8000c10112a */
[----:B0-----:R-:W2:Y:S01]  /*da990*/  LDL.LU.64 R28, [R1+0x860] ;  /* 0x00086000011c7983 */ /* 0x001ea20000300a00 */
[----:B------:R-:W-:-:S02]  /*da9a0*/  LOP3.LUT P4, RZ, R27, 0x80000000, RZ, 0xc0, !PT ;  /* 0x800000001bff7812 */ /* 0x000fc4000788c0ff */
        /* <DEDUP_REMOVED lines=8> */
[----:B---3--:R0:W-:Y:S02]  /*daa30*/  @P4 STG.E.U8 desc[UR42][R16.64], R0 ;  /* 0x0000000010004986 */ /* 0x0081e4000c10112a */
[----:B0-----:R-:W-:-:S02]  /*daa40*/  PRMT R0, R14, 0x7773, RZ ;  /* 0x000077730e007816 */ /* 0x001fc400000000ff */
[----:B------:R-:W3:Y:S04]  /*daa50*/  LDL.LU.64 R16, [R1+0x838] ;  /* 0x0008380001107983 */ /* 0x000ee80000300a00 */
[----:B--2---:R0:W-:Y:S04]  /*daa60*/  @P3 STG.E.U8 desc[UR42][R28.64], R0 ;  /* 0x000000001c003986 */ /* 0x0041e8000c10112a */
[----:B0-----:R-:W2:Y:S01]  /*daa70*/  LDL.LU.64 R28, [R1+0x820] ;  /* 0x00082000011c7983 */ /* 0x001ea20000300a00 */
        /* <DEDUP_REMOVED lines=21> */
[----:B----4-:R-:W-:Y:S02]  /*dabd0*/  PRMT R0, R15, 0x7770, RZ ;  /* 0x000077700f007816 */ /* 0x010fe400000000ff */
[----:B------:R-:W-:Y:S01]  /*dabe0*/  LOP3.LUT P0, RZ, R27, 0x8000000, RZ, 0xc0, !PT ;  /* 0x080000001bff7812 */ /* 0x000fe2000780c0ff */
[----:B------:R-:W4:Y:S04]  /*dabf0*/  LDL.LU R14, [R1+0x84] ;  /* 0x00008400010e7983 */ /* 0x000f280000300800 */
[----:B------:R-:W4:Y:S04]  /*dac00*/  LDL.LU.64 R2, [R1+0x818] ;  /* 0x0008180001027983 */ /* 0x000f280000300a00 */
[----:B------:R-:W4:Y:S04]  /*dac10*/  LDL.LU.64 R24, [R1+0x7e8] ;  /* 0x0007e80001187983 */ /* 0x000f280000300a00 */
[----:B------:R-:W4:Y:S04]  /*dac20*/  LDL.LU.64 R22, [R1+0x7d0] ;  /* 0x0007d00001167983 */ /* 0x000f280000300a00 */
[----:B------:R-:W4:Y:S04]  /*dac30*/  LDL.LU.64 R20, [R1+0x798] ;  /* 0x0007980001147983 */ /* 0x000f280000300a00 */
[----:B------:R-:W4:Y:S01]  /*dac40*/  LDL.LU.64 R4, [R1+0x790] ;  /* 0x0007900001047983 */ /* 0x000f220000300a00 */
[----:B------:R-:W-:-:S02]  /*dac50*/  @P6 LOP3.LUT R13, R13, 0x10000, RZ, 0xfc, !PT ;  /* 0x000100000d0d6812 */ /* 0x000fc400078efcff */
[----:B------:R-:W-:Y:S01]  /*dac60*/  LOP3.LUT P6, RZ, R27, 0x2000000, RZ, 0xc0, !PT ;  /* 0x020000001bff7812 */ /* 0x000fe200078cc0ff */
[----:B------:R0:W-:Y:S01]  /*dac70*/  @P2 STG.E.U8 desc[UR42][R18.64], R0 ;  /* 0x0000000012002986 */ /* 0x0001e2000c10112a */
[----:B------:R-:W-:Y:S02]  /*dac80*/  LOP3.LUT R13, R13, 0xfffdffff, RZ, 0xc0, !PT ;  /* 0xfffdffff0d0d7812 */ /* 0x000fe400078ec0ff */
[----:B0-----:R-:W-:-:S09]  /*dac90*/  PRMT R0, R15, 0x7771, RZ ;  /* 0x000077710f007816 */ /* 0x001fd200000000ff */
[----:B------:R-:W-:Y:S02]  /*daca0*/  @P6 LOP3.LUT R13, R13, 0x20000, RZ, 0xfc, !PT ;  /* 0x000200000d0d6812 */ /* 0x000fe400078efcff */
[----:B------:R-:W-:Y:S01]  /*dacb0*/  LOP3.LUT P6, RZ, R27, 0x4000000, RZ, 0xc0, !PT ;  /* 0x040000001bff7812 */ /* 0x000fe200078cc0ff */
[----:B------:R-:W4:Y:S04]  /*dacc0*/  LDL.LU.64 R18, [R1+0x750] ;  /* 0x0007500001127983 */ /* 0x000f280000300a00 */
[----:B------:R0:W-:Y:S02]  /*dacd0*/  @P1 STG.E.U8 desc[UR42][R6.64], R0 ;  /* 0x0000000006001986 */ /* 0x0001e4000c10112a */
[C---:B0-----:R-:W-:Y:S02]  /*dace0*/  PRMT R0, R15.reuse, 0x7772, RZ ;  /* 0x000077720f007816 */ /* 0x041fe400000000ff */
[----:B------:R-:W4:Y:S04]  /*dacf0*/  LDL.LU.64 R6, [R1+0x740] ;  /* 0x0007400001067983 */ /* 0x000f280000300a00 */
[----:B------:R0:W-:Y:S02]  /*dad00*/  @P0 STG.E.U8 desc[UR42][R8.64], R0 ;  /* 0x0000000008000986 */ /* 0x0001e4000c10112a */
[----:B0-----:R-:W-:-:S02]  /*dad10*/  PRMT R0, R15, 0x7773, RZ ;  /* 0x000077730f007816 */ /* 0x001fc400000000ff */
[----:B------:R-:W4:Y:S04]  /*dad20*/  LDL.LU.64 R8, [R1+0x730] ;  /* 0x0007300001087983 */ /* 0x000f280000300a00 */
[----:B------:R0:W-:Y:S01]  /*dad30*/  @P6 STG.E.U8 desc[UR42][R10.64], R0 ;  /* 0x000000000a006986 */ /* 0x0001e2000c10112a */
[C---:B------:R-:W-:Y:S02]  /*dad40*/  LOP3.LUT P6, RZ, R13.reuse, 0x20000, RZ, 0xc0, !PT ;  /* 0x000200000dff7812 */ /* 0x040fe400078cc0ff */
[----:B0-----:R-:W-:Y:S01]  /*dad50*/  PRMT R0, R12, 0x7770, RZ ;  /* 0x000077700c007816 */ /* 0x001fe200000000ff */
[----:B------:R-:W4:Y:S10]  /*dad60*/  LDL.LU.64 R10, [R1+0x728] ;  /* 0x00072800010a7983 */ /* 0x000f340000300a00 */
[----:B---3--:R0:W-:Y:S01]  /*dad70*/  @P6 STG.E.U8 desc[UR42][R16.64], R0 ;  /* 0x0000000010006986 */ /* 0x0081e2000c10112a */
[----:B------:R-:W-:-:S02]  /*dad80*/  LOP3.LUT P6, RZ, R13, 0x10000, RZ, 0xc0, !PT ;  /* 0x000100000dff7812 */ /* 0x000fc400078cc0ff */
[----:B0-----:R-:W-:Y:S01]  /*dad90*/  PRMT R0, R12, 0x7771, RZ ;  /* 0x000077710c007816 */ /* 0x001fe200000000ff */
[----:B------:R-:W3:Y:S04]  /*dada0*/  LDL.LU.64 R16, [R1+0x708] ;  /* 0x0007080001107983 */ /* 0x000ee80000300a00 */
[----:B------:R-:W3:Y:S06]  /*dadb0*/  LDL.LU R15, [R1+0x88] ;  /* 0x00008800010f7983 */ /* 0x000eec0000300800 */
[----:B--2---:R0:W-:Y:S04]  /*dadc0*/  @P6 STG.E.U8 desc[UR42][R28.64], R0 ;  /* 0x000000001c006986 */ /* 0x0041e8000c10112a */
[----:B0-----:R-:W2:Y:S01]  /*dadd0*/  LDL.LU.64 R28, [R1+0x3530] ;  /* 0x00353000011c7983 */ /* 0x001ea20000300a00 */
[----:B------:R-:W-:-:S02]  /*dade0*/  LOP3.LUT P6, RZ, R13, 0x8000, RZ, 0xc0, !PT ;  /* 0x000080000dff7812 */ /* 0x000fc400078cc0ff */
[----:B------:R-:W-:Y:S02]  /*dadf0*/  PRMT R0, R12, 0x7772, RZ ;  /* 0x000077720c007816 */ /* 0x000fe400000000ff */
[C---:B------:R-:W-:Y:S02]  /*dae00*/  LOP3.LUT P5, RZ, R27.reuse, 0x40000, RZ, 0xc0, !PT ;  /* 0x000400001bff7812 */ /* 0x040fe400078ac0ff */
[----:B------:R-:W-:-:S07]  /*dae10*/  LOP3.LUT P4, RZ, R27, 0x20000, RZ, 0xc0, !PT ;  /* 0x000200001bff7812 */ /* 0x000fce000788c0ff */
        /* <DEDUP_REMOVED lines=12> */
[----:B------:R-:W-:Y:S02]  /*daee0*/  LOP3.LUT P3, RZ, R27, 0x10000, RZ, 0xc0, !PT ;  /* 0x000100001bff7812 */ /* 0x000fe4000786c0ff */
[----:B0-----:R-:W-:-:S09]  /*daef0*/  PRMT R0, R14, 0x7772, RZ ;  /* 0x000077720e007816 */ /* 0x001fd200000000ff */
[----:B------:R0:W-:Y:S01]  /*daf00*/  @P6 STG.E.U8 desc[UR42][R20.64], R0 ;  /* 0x0000000014006986 */ /* 0x0001e2000c10112a */
[----:B------:R-:W-:Y:S02]  /*daf10*/  LOP3.LUT P2, RZ, R27, 0x8000, RZ, 0xc0, !PT ;  /* 0x000080001bff7812 */ /* 0x000fe4000784c0ff */
[----:B0-----:R-:W-:-:S05]  /*daf20*/  PRMT R0, R14, 0x7773, RZ ;  /* 0x000077730e007816 */ /* 0x001fca00000000ff */
[----:B------:R2:W-:Y:S01]  /*daf30*/  @P5 STG.E.U8 desc[UR42][R4.64], R0 ;  /* 0x0000000004005986 */ /* 0x0005e2000c10112a */
[C---:B------:R-:W-:Y:S02]  /*daf40*/  LOP3.LUT P1, RZ, R27.reuse, 0x4000, RZ, 0xc0, !PT ;  /* 0x000040001bff7812 */ /* 0x040fe4000782c0ff */
        /* <DEDUP_REMOVED lines=9> */
[----:B------:R-:W4:Y:S04]  /*dafe0*/  LDL.LU.64 R6, [R1+0x6e8] ;  /* 0x0006e80001067983 */ /* 0x000f280000300a00 */
[----:B------:R3:W-:Y:S04]  /*daff0*/  @P1 STG.E.U8 desc[UR42][R10.64], R0 ;  /* 0x000000000a001986 */ /* 0x0007e8000c10112a */
[----:B------:R-:W2:Y:S01]  /*db000*/  LDL.LU.64 R20, [R1+0x698] ;  /* 0x0006980001147983 */ /* 0x000ea20000300a00 */
[----:B---3--:R-:W-:-:S05]  /*db010*/  PRMT R0, R15, 0x7770, RZ ;  /* 0x000077700f007816 */ /* 0x008fca00000000ff */
[----:B------:R0:W-:Y:S04]  /*db020*/  @P0 STG.E.U8 desc[UR42][R16.64], R0 ;  /* 0x0000000010000986 */ /* 0x0001e8000c10112a */
[----:B0-----:R-:W3:Y:S04]  /*db030*/  LDL.LU.64 R16, [R1+0x690] ;  /* 0x0006900001107983 */ /* 0x001ee80000300a00 */
[----:B------:R-:W3:Y:S04]  /*db040*/  LDL.LU.64 R4, [R1+0x650] ;  /* 0x0006500001047983 */ /* 0x000ee80000300a00 */
[----:B------:R-:W3:Y:S04]  /*db050*/  LDL.LU.64 R18, [R1+0x640] ;  /* 0x0006400001127983 */ /* 0x000ee80000300a00 */
[----:B------:R-:W3:Y:S04]  /*db060*/  LDL.LU.64 R8, [R1+0x620] ;  /* 0x0006200001087983 */ /* 0x000ee80000300a00 */
[----:B------:R-:W3:Y:S01]  /*db070*/  LDL.LU R26, [R1+0x68] ;  /* 0x00006800011a7983 */ /* 0x000ee20000300800 */
[----:B------:R-:W-:-:S03]  /*db080*/  LOP3.LUT P5, RZ, R27, 0x1000, RZ, 0xc0, !PT ;  /* 0x000010001bff7812 */ /* 0x000fc600078ac0ff */
[----:B------:R-:W3:Y:S01]  /*db090*/  LDL.LU.64 R10, [R1+0x618] ;  /* 0x00061800010a7983 */ /* 0x000ee20000300a00 */
[----:B------:R-:W-:-:S03]  /*db0a0*/  PRMT R0, R15, 0x7771, RZ ;  /* 0x000077710f007816 */ /* 0x000fc600000000ff */
[----:B------:R-:W3:Y:S01]  /*db0b0*/  LDL.LU R12, [R1+0x8c] ;  /* 0x00008c00010c7983 */ /* 0x000ee20000300800 */
[C---:B------:R-:W-:Y:S02]  /*db0c0*/  LOP3.LUT P3, RZ, R27.reuse, 0x800, RZ, 0xc0, !PT ;  /* 0x000008001bff7812 */ /* 0x040fe4000786c0ff */
[C---:B------:R-:W-:Y:S02]  /*db0d0*/  LOP3.LUT P4, RZ, R27.reuse, 0x400, RZ, 0xc0, !PT ;  /* 0x000004001bff7812 */ /* 0x040fe4000788c0ff */
[C---:B------:R-:W-:Y:S02]  /*db0e0*/  LOP3.LUT P0, RZ, R27.reuse, 0x40, RZ, 0xc0, !PT ;  /* 0x000000401bff7812 */ /* 0x040fe4000780c0ff */
[----:B------:R-:W-:Y:S02]  /*db0f0*/  LOP3.LUT P1, RZ, R27, 0x1, RZ, 0xc0, !PT ;  /* 0x000000011bff7812 */ /* 0x000fe4000782c0ff */
[----:B------:R-:W-:-:S09]  /*db100*/  LOP3.LUT R13, R13, 0xfffffbff, RZ, 0xc0, !PT ;  /* 0xfffffbff0d0d7812 */ /* 0x000fd200078ec0ff */
[----:B------:R-:W-:-:S04]  /*db110*/  @P0 LOP3.LUT R13, R13, 0x400, RZ, 0xfc, !PT ;  /* 0x000004000d0d0812 */ /* 0x000fc800078efcff */
[----:B------:R-:W-:-:S04]  /*db120*/  LOP3.LUT R13, R13, 0xffffffdf, RZ, 0xc0, !PT ;  /* 0xffffffdf0d0d7812 */ /* 0x000fc800078ec0ff */
[----:B------:R-:W-:Y:S02]  /*db130*/  @P1 LOP3.LUT R13, R13, 0x20, RZ, 0xfc, !PT ;  /* 0x000000200d0d1812 */ /* 0x000fe400078efcff */
[----:B------:R-:W-:Y:S02]  /*db140*/  LOP3.LUT P1, RZ, R27, 0x2, RZ, 0xc0, !PT ;  /* 0x000000021bff7812 */ /* 0x000fe4000782c0ff */
[----:B------:R-:W-:Y:S01]  /*db150*/  LOP3.LUT R13, R13, 0xffffffbf, RZ, 0xc0, !PT ;  /* 0xffffffbf0d0d7812 */ /* 0x000fe200078ec0ff */
[----:B----4-:R0:W-:Y:S04]  /*db160*/  @P5 STG.E.U8 desc[UR42][R6.64], R0 ;  /* 0x0000000006005986 */ /* 0x0101e8000c10112a */
[----:B0-----:R-:W4:Y:S04]  /*db170*/  LDL.LU.64 R6, [R1+0x5b0] ;  /* 0x0005b00001067983 */ /* 0x001f280000300a00 */
[----:B------:R-:W4:Y:S04]  /*db180*/  LDL.LU.64 R2, [R1+0x590] ;  /* 0x0005900001027983 */ /* 0x000f280000300a00 */
[----:B------:R-:W4:Y:S01]  /*db190*/  LDL.LU.64 R24, [R1+0x588] ;  /* 0x0005880001187983 */ /* 0x000f220000300a00 */
[----:B------:R-:W-:-:S05]  /*db1a0*/  PRMT R0, R15, 0x7772, RZ ;  /* 0x000077720f007816 */ /* 0x000fca00000000ff */
[----:B--2---:R0:W-:Y:S02]  /*db1b0*/  @P3 STG.E.U8 desc[UR42][R20.64], R0 ;  /* 0x0000000014003986 */ /* 0x0041e4000c10112a */
[----:B0-----:R-:W-:-:S05]  /*db1c0*/  PRMT R0, R15, 0x7773, RZ ;  /* 0x000077730f007816 */ /* 0x001fca00000000ff */
[----:B---3--:R0:W-:Y:S04]  /*db1d0*/  @P4 STG.E.U8 desc[UR42][R16.64], R0 ;  /* 0x0000000010004986 */ /* 0x0081e8000c10112a */
[----:B0-----:R-:W2:Y:S01]  /*db1e0*/  LDL.LU.64 R16, [R1+0x580] ;  /* 0x0005800001107983 */ /* 0x001ea20000300a00 */
[----:B------:R-:W-:Y:S02]  /*db1f0*/  @P1 LOP3.LUT R13, R13, 0x40, RZ, 0xfc, !PT ;  /* 0x000000400d0d1812 */ /* 0x000fe400078efcff */
[C---:B------:R-:W-:Y:S02]  /*db200*/  LOP3.LUT P1, RZ, R27.reuse, 0x4, RZ, 0xc0, !PT ;  /* 0x000000041bff7812 */ /* 0x040fe4000782c0ff */
[----:B------:R-:W-:Y:S01]  /*db210*/  LOP3.LUT P2, RZ, R27, 0x200, RZ, 0xc0, !PT ;  /* 0x000002001bff7812 */ /* 0x000fe2000784c0ff */
[----:B------:R-:W3:Y:S01]  /*db220*/  LDL.LU R14, [R1+0x6c] ;  /* 0x00006c00010e7983 */ /* 0x000ee20000300800 */
[----:B------:R-:W-:-:S02]  /*db230*/  LOP3.LUT R13, R13, 0xffffff7f, RZ, 0xc0, !PT ;  /* 0xffffff7f0d0d7812 */ /* 0x000fc400078ec0ff */
[C---:B------:R-:W-:Y:S01]  /*db240*/  LOP3.LUT P6, RZ, R27.reuse, 0x100, RZ, 0xc0, !PT ;  /* 0x000001001bff7812 */ /* 0x040fe200078cc0ff */
[----:B------:R-:W3:Y:S01]  /*db250*/  LDL.LU.64 R22, [R1+0x578] ;  /* 0x0005780001167983 */ /* 0x000ee20000300a00 */
[----:B------:R-:W-:Y:S02]  /*db260*/  PRMT R0, R26, 0x7770, RZ ;  /* 0x000077701a007816 */ /* 0x000fe400000000ff */
[----:B------:R-:W-:Y:S01]  /*db270*/  LOP3.LUT P0, RZ, R27, 0x80, RZ, 0xc0, !PT ;  /* 0x000000801bff7812 */ /* 0x000fe2000780c0ff */
[----:B------:R-:W3:Y:S02]  /*db280*/  LDL.LU.64 R20, [R1+0x570] ;  /* 0x0005700001147983 */ /* 0x000ee40000300a00 */
[----:B------:R-:W-:Y:S02]  /*db290*/  @P1 LOP3.LUT R13, R13, 0x80, RZ, 0xfc, !PT ;  /* 0x000000800d0d1812 */ /* 0x000fe400078efcff */
[----:B------:R-:W-:Y:S02]  /*db2a0*/  LOP3.LUT P1, RZ, R27, 0x8, RZ, 0xc0, !PT ;  /* 0x000000081bff7812 */ /* 0x000fe4000782c0ff */
[----:B------:R-:W-:Y:S01]  /*db2b0*/  LOP3.LUT R13, R13, 0xfffffeff, RZ, 0xc0, !PT ;  /* 0xfffffeff0d0d7812 */ /* 0x000fe200078ec0ff */
[----:B------:R0:W-:Y:S10]  /*db2c0*/  @P2 STG.E.U8 desc[UR42][R4.64], R0 ;  /* 0x0000000004002986 */ /* 0x0001f4000c10112a */
[----:B------:R-:W-:-:S02]  /*db2d0*/  @P1 LOP3.LUT R13, R13, 0x100, RZ, 0xfc, !PT ;  /* 0x000001000d0d1812 */ /* 0x000fc400078efcff */
[----:B------:R-:W-:Y:S02]  /*db2e0*/  LOP3.LUT P1, RZ, R27, 0x10, RZ, 0xc0, !PT ;  /* 0x000000101bff7812 */ /* 0x000fe4000782c0ff */
[----:B0-----:R-:W-:Y:S02]  /*db2f0*/  PRMT R0, R26, 0x7771, RZ ;  /* 0x000077711a007816 */ /* 0x001fe400000000ff */
[----:B------:R-:W-:Y:S01]  /*db300*/  LOP3.LUT R13, R13, 0xfffffdff, RZ, 0xc0, !PT ;  /* 0xfffffdff0d0d7812 */ /* 0x000fe200078ec0ff */
[----:B------:R-:W3:Y:S04]  /*db310*/  LDL.LU.64 R4, [R1+0x560] ;  /* 0x0005600001047983 */ /* 0x000ee80000300a00 */
[----:B------:R0:W-:Y:S04]  /*db320*/  @P6 STG.E.U8 desc[UR42][R18.64], R0 ;  /* 0x0000000012006986 */ /* 0x0001e8000c10112a */
[----:B------:R-:W3:Y:S01]  /*db330*/  LDL.LU R15, [R1+0x70] ;  /* 0x00007000010f7983 */ /* 0x000ee20000300800 */
[----:B------:R-:W-:-:S02]  /*db340*/  @P1 LOP3.LUT R13, R13, 0x200, RZ, 0xfc, !PT ;  /* 0x000002000d0d1812 */ /* 0x000fc400078efcff */
[C---:B0-----:R-:W-:Y:S01]  /*db350*/  PRMT R0, R26.reuse, 0x7772, RZ ;  /* 0x000077721a007816 */ /* 0x041fe200000000ff */
[----:B------:R-:W3:Y:S04]  /*db360*/  LDL.LU.64 R18, [R1+0x558] ;  /* 0x0005580001127983 */ /* 0x000ee80000300a00 */
[----:B------:R0:W-:Y:S01]  /*db370*/  @P0 STG.E.U8 desc[UR42][R8.64], R0 ;  /* 0x0000000008000986 */ /* 0x0001e2000c10112a */
[----:B------:R-:W-:Y:S02]  /*db380*/  LOP3.LUT P0, RZ, R13, 0x400, RZ, 0xc0, !PT ;  /* 0x000004000dff7812 */ /* 0x000fe4000780c0ff */
[----:B------:R-:W-:Y:S02]  /*db390*/  LOP3.LUT P1, RZ, R27, 0x20, RZ, 0xc0, !PT ;  /* 0x000000201bff7812 */ /* 0x000fe4000782c0ff */
[----:B0-----:R-:W-:Y:S01]  /*db3a0*/  PRMT R0, R26, 0x7773, RZ ;  /* 0x000077731a007816 */ /* 0x001fe200000000ff */
[----:B------:R-:W3:Y:S08]  /*db3b0*/  LDL.LU.64 R8, [R1+0x540] ;  /* 0x0005400001087983 */ /* 0x000ef00000300a00 */
[----:B------:R0:W-:Y:S02]  /*db3c0*/  @P0 STG.E.U8 desc[UR42][R10.64], R0 ;  /* 0x000000000a000986 */ /* 0x0001e4000c10112a */
[----:B0-----:R-:W-:-:S02]  /*db3d0*/  PRMT R0, R12, 0x7770, RZ ;  /* 0x000077700c007816 */ /* 0x001fc400000000ff */
[----:B------:R-:W3:Y:S04]  /*db3e0*/  LDL.LU.64 R10, [R1+0x518] ;  /* 0x00051800010a7983 */ /* 0x000ee80000300a00 */
        /* <DEDUP_REMOVED lines=10> */
[----:B--2---:R0:W-:Y:S04]  /*db490*/  @P1 STG.E.U8 desc[UR42][R16.64], R0 ;  /* 0x0000000010001986 */ /* 0x0041e8000c10112a */
[----:B0-----:R-:W2:Y:S01]  /*db4a0*/  LDL.LU.64 R16, [R1+0x510] ;  /* 0x0005100001107983 */ /* 0x001ea20000300a00 */
[----:B------:R-:W-:Y:S02]  /*db4b0*/  LOP3.LUT P1, RZ, R13, 0x40, RZ, 0xc0, !PT ;  /* 0x000000400dff7812 */ /* 0x000fe4000782c0ff */
[----:B---3--:R-:W-:Y:S02]  /*db4c0*/  PRMT R0, R14, 0x7770, RZ ;  /* 0x000077700e007816 */ /* 0x008fe400000000ff */
[----:B------:R-:W-:-:S09]  /*db4d0*/  LOP3.LUT P5, RZ, R28, 0x80000000, RZ, 0xc0, !PT ;  /* 0x800000001cff7812 */ /* 0x000fd200078ac0ff */
[----:B------:R0:W-:Y:S01]  /*db4e0*/  @P1 STG.E.U8 desc[UR42][R22.64], R0 ;  /* 0x0000000016001986 */ /* 0x0001e2000c10112a */
[----:B------:R-:W-:Y:S02]  /*db4f0*/  LOP3.LUT P1, RZ, R13, 0x20, RZ, 0xc0, !PT ;  /* 0x000000200dff7812 */ /* 0x000fe4000782c0ff */
[----:B------:R-:W-:Y:S02]  /*db500*/  LOP3.LUT P3, RZ, R28, 0x40000000, RZ, 0xc0, !PT ;  /* 0x400000001cff7812 */ /* 0x000fe4000786c0ff */
[----:B0-----:R-:W-:-:S09]  /*db510*/  PRMT R0, R14, 0x7771, RZ ;  /* 0x000077710e007816 */ /* 0x001fd200000000ff */
[----:B------:R0:W-:Y:S01]  /*db520*/  @P1 STG.E.U8 desc[UR42][R20.64], R0 ;  /* 0x0000000014001986 */ /* 0x0001e2000c10112a */
[C---:B------:R-:W-:Y:S02]  /*db530*/  LOP3.LUT P4, RZ, R28.reuse, 0x20000000, RZ, 0xc0, !PT ;  /* 0x200000001cff7812 */ /* 0x040fe4000788c0ff */
[----:B------:R-:W-:Y:S02]  /*db540*/  LOP3.LUT P2, RZ, R28, 0x10000000, RZ, 0xc0, !PT ;  /* 0x100000001cff7812 */ /* 0x000fe4000784c0ff */
[----:B0-----:R-:W-:-:S05]  /*db550*/  PRMT R0, R14, 0x7772, RZ ;  /* 0x000077720e007816 */ /* 0x001fca00000000ff */
[----:B------:R0:W-:Y:S02]  /*db560*/  @P5 STG.E.U8 desc[UR42][R4.64], R0 ;  /* 0x0000000004005986 */ /* 0x0001e4000c10112a */
[----:B0-----:R-:W-:-:S05]  /*db570*/  PRMT R0, R14, 0x7773, RZ ;  /* 0x000077730e007816 */ /* 0x001fca00000000ff */
[----:B------:R0:W-:Y:S02]  /*db580*/  @P3 STG.E.U8 desc[UR42][R18.64], R0 ;  /* 0x0000000012003986 */ /* 0x0001e4000c10112a */
[----:B0-----:R-:W-:-:S05]  /*db590*/  PRMT R0, R15, 0x7770, RZ ;  /* 0x000077700f007816 */ /* 0x001fca00000000ff */
[----:B------:R0:W-:Y:S04]  /*db5a0*/  @P4 STG.E.U8 desc[UR42][R8.64], R0 ;  /* 0x0000000008004986 */ /* 0x0001e8000c10112a */
[----:B0-----:R-:W3:Y:S01]  /*db5b0*/  LDL.LU.64 R8, [R1+0x548] ;  /* 0x0005480001087983 */ /* 0x001ee20000300a00 */
[----:B------:R-:W-:-:S05]  /*db5c0*/  PRMT R0, R15, 0x7771, RZ ;  /* 0x000077710f007816 */ /* 0x000fca00000000ff */
[----:B------:R0:W-:Y:S04]  /*db5d0*/  @P2 STG.E.U8 desc[UR42][R10.64], R0 ;  /* 0x000000000a002986 */ /* 0x0001e8000c10112a */
[----:B0-----:R-:W3:Y:S04]  /*db5e0*/  LDL.LU.64 R10, [R1+0x538] ;  /* 0x00053800010a7983 */ /* 0x001ee80000300a00 */
[----:B------:R-:W3:Y:S04]  /*db5f0*/  LDL.LU.64 R24, [R1+0x4c8] ;  /* 0x0004c80001187983 */ /* 0x000ee80000300a00 */
[----:B------:R-:W3:Y:S04]  /*db600*/  LDL.LU.64 R22, [R1+0x4c0] ;  /* 0x0004c00001167983 */ /* 0x000ee80000300a00 */
[----:B------:R-:W3:Y:S04]  /*db610*/  LDL.LU R27, [R1+0x74] ;  /* 0x00007400011b7983 */ /* 0x000ee80000300800 */
[----:B------:R-:W3:Y:S04]  /*db620*/  LDL.LU.64 R20, [R1+0x498] ;  /* 0x0004980001147983 */ /* 0x000ee80000300a00 */
[----:B------:R-:W3:Y:S01]  /*db630*/  LDL.LU.64 R18, [R1+0x480] ;  /* 0x0004800001127983 */ /* 0x000ee20000300a00 */
[----:B------:R-:W-:-:S02]  /*db640*/  LOP3.LUT P6, RZ, R28, 0x8000000, RZ, 0xc0, !PT ;  /* 0x080000001cff7812 */ /* 0x000fc400078cc0ff */
[C---:B------:R-:W-:Y:S02]  /*db650*/  LOP3.LUT P0, RZ, R28.reuse, 0x4000000, RZ, 0xc0, !PT ;  /* 0x040000001cff7812 */ /* 0x040fe4000780c0ff */
[C---:B------:R-:W-:Y:S02]  /*db660*/  PRMT R0, R15.reuse, 0x7772, RZ ;  /* 0x000077720f007816 */ /* 0x040fe400000000ff */
[----:B------:R-:W-:Y:S02]  /*db670*/  PRMT R2, R15, 0x7773, RZ ;  /* 0x000077730f027816 */ /* 0x000fe400000000ff */
[----:B------:R-:W3:Y:S05]  /*db680*/  LDL.LU.64 R14, [R1+0x468] ;  /* 0x00046800010e7983 */ /* 0x000eea0000300a00 */
[----:B----4-:R-:W-:Y:S04]  /*db690*/  @P6 STG.E.U8 desc[UR42][R6.64], R0 ;  /* 0x0000000006006986 */ /* 0x010fe8000c10112a */
[----:B--2---:R0:W-:Y:S04]  /*db6a0*/  @P0 STG.E.U8 desc[UR42][R16.64], R2 ;  /* 0x0000000210000986 */ /* 0x0041e8000c10112a */
[----:B0-----:R-:W2:Y:S01]  /*db6b0*/  LDL.LU.64 R16, [R1+0x460] ;  /* 0x0004600001107983 */ /* 0x001ea20000300a00 */
[----:B------:R-:W-:-:S02]  /*db6c0*/  LOP3.LUT P1, RZ, R28, 0x2000000, RZ, 0xc0, !PT ;  /* 0x020000001cff7812 */ /* 0x000fc4000782c0ff */
[C---:B------:R-:W-:Y:S02]  /*db6d0*/  LOP3.LUT P5, RZ, R28.reuse, 0x1000000, RZ, 0xc0, !PT ;  /* 0x010000001cff7812 */ /* 0x040fe400078ac0ff */
[----:B------:R-:W-:Y:S02]  /*db6e0*/  PRMT R7, R29, 0x7770, RZ ;  /* 0x000077701d077816 */ /* 0x000fe400000000ff */
[C---:B------:R-:W-:Y:S02]  /*db6f0*/  LOP3.LUT P3, RZ, R28.reuse, 0x800000, RZ, 0xc0, !PT ;  /* 0x008000001cff7812 */ /* 0x040fe4000786c0ff */
[C---:B------:R-:W-:Y:S02]  /*db700*/  LOP3.LUT P4, RZ, R28.reuse, 0x400000, RZ, 0xc0, !PT ;  /* 0x004000001cff7812 */ /* 0x040fe4000788c0ff */
[C---:B------:R-:W-:Y:S02]  /*db710*/  LOP3.LUT P2, RZ, R28.reuse, 0x200000, RZ, 0xc0, !PT ;  /* 0x002000001cff7812 */ /* 0x040fe4000784c0ff */
[----:B------:R-:W-:-:S02]  /*db720*/  LOP3.LUT P6, RZ, R28, 0x80000, RZ, 0xc0, !PT ;  /* 0x000800001cff7812 */ /* 0x000fc400078cc0ff */
[C---:B------:R-:W-:Y:S01]  /*db730*/  LOP3.LUT P0, RZ, R28.reuse, 0x2000, RZ, 0xc0, !PT ;  /* 0x000020001cff7812 */ /* 0x040fe2000780c0ff */
[----:B------:R-:W4:Y:S01]  /*db740*/  LDL.LU R26, [R1+0x54] ;  /* 0x00005400011a7983 */ /* 0x000f220000300800 */
[----:B------:R-:W-:Y:S02]  /*db750*/  P2R R0, PR, RZ, 0x40 ;  /* 0x00000040ff007803 */ /* 0x000fe40000000000 */
[----:B------:R-:W-:Y:S02]  /*db760*/  P2R R2, PR, RZ, 0x1 ;  /* 0x00000001ff027803 */ /* 0x000fe40000000000 */
[C---:B------:R-:W-:Y:S02]  /*db770*/  LOP3.LUT P6, RZ, R28.reuse, 0x100000, RZ, 0xc0, !PT ;  /* 0x001000001cff7812 */ /* 0x040fe400078cc0ff */
[----:B------:R-:W-:-:S04]  /*db780*/  LOP3.LUT P0, RZ, R28, 0x4000, RZ, 0xc0, !PT ;  /* 0x000040001cff7812 */ /* 0x000fc8000780c0ff */
[----:B------:R-:W-:Y:S02]  /*db790*/  P2R R3, PR, RZ, 0x1 ;  /* 0x00000001ff037803 */ /* 0x000fe40000000000 */
[----:B------:R-:W-:-:S04]  /*db7a0*/  LOP3.LUT P0, RZ, R28, 0x8000, RZ, 0xc0, !PT ;  /* 0x000080001cff7812 */ /* 0x000fc8000780c0ff */
[----:B------:R-:W-:Y:S02]  /*db7b0*/  P2R R4, PR, RZ, 0x1 ;  /* 0x00000001ff047803 */ /* 0x000fe40000000000 */
[----:B------:R-:W-:-:S04]  /*db7c0*/  LOP3.LUT P0, RZ, R28, 0x10000, RZ, 0xc0, !PT ;  /* 0x000100001cff7812 */ /* 0x000fc8000780c0ff */
[----:B------:R-:W-:Y:S02]  /*db7d0*/  P2R R5, PR, RZ, 0x1 ;  /* 0x00000001ff057803 */ /* 0x000fe40000000000 */
[----:B------:R-:W-:-:S04]  /*db7e0*/  LOP3.LUT P0, RZ, R28, 0x20000, RZ, 0xc0, !PT ;  /* 0x000200001cff7812 */ /* 0x000fc8000780c0ff */
[----:B------:R-:W-:Y:S02]  /*db7f0*/  P2R R6, PR, RZ, 0x1 ;  /* 0x00000001ff067803 */ /* 0x000fe40000000000 */
[----:B------:R-:W-:Y:S01]  /*db800*/  LOP3.LUT P0, RZ, R28, 0x40000, RZ, 0xc0, !PT ;  /* 0x000400001cff7812 */ /* 0x000fe2000780c0ff */
[----:B---3--:R0:W-:Y:S02]  /*db810*/  @P1 STG.E.U8 desc[UR42][R8.64], R7 ;  /* 0x0000000708001986 */ /* 0x0081e4000c10112a */
[C---:B0-----:R-:W-:Y:S02]  /*db820*/  PRMT R7, R29.reuse, 0x7771, RZ ;  /* 0x000077711d077816 */ /* 0x041fe400000000ff */
[----:B------:R-:W3:Y:S04]  /*db830*/  LDL.LU.64 R8, [R1+0x3c0] ;  /* 0x0003c00001087983 */ /* 0x000ee80000300a00 */
[----:B------:R0:W-:Y:S02]  /*db840*/  @P5 STG.E.U8 desc[UR42][R10.64], R7 ;  /* 0x000000070a005986 */ /* 0x0001e4000c10112a */
[----:B0-----:R-:W-:-:S02]  /*db850*/  PRMT R7, R29, 0x7772, RZ ;  /* 0x000077721d077816 */ /* 0x001fc400000000ff */
[----:B------:R-:W3:Y:S04]  /*db860*/  LDL.LU.64 R10, [R1+0x3b0] ;  /* 0x0003b000010a7983 */ /* 0x000ee80000300a00 */
[----:B------:R0:W-:Y:S02]  /*db870*/  @P3 STG.E.U8 desc[UR42][R24.64], R7 ;  /* 0x0000000718003986 */ /* 0x0001e4000c10112a */
[----:B0-----:R-:W-:Y:S02]  /*db880*/  PRMT R7, R29, 0x7773, RZ ;  /* 0x000077731d077816 */ /* 0x001fe400000000ff */
[----:B------:R-:W3:Y:S04]  /*db890*/  LDL.LU R29, [R1+0x351c] ;  /* 0x00351c00011d7983 */ /* 0x000ee80000300800 */
[----:B------:R0:W-:Y:S04]  /*db8a0*/  @P4 STG.E.U8 desc[UR42][R22.64], R7 ;  /* 0x0000000716004986 */ /* 0x0001e8000c10112a */
[----:B------:R-:W3:Y:S01]  /*db8b0*/  LDL.LU.64 R24, [R1+0x390] ;  /* 0x0003900001187983 */ /* 0x000ee20000300a00 */
[----:B0-----:R-:W-:-:S03]  /*db8c0*/  PRMT R7, R27, 0x7770, RZ ;  /* 0x000077701b077816 */ /* 0x001fc600000000ff */
[----:B------:R-:W3:Y:S04]  /*db8d0*/  LDL.LU.64 R22, [R1+0x380] ;  /* 0x0003800001167983 */ /* 0x000ee80000300a00 */
[----:B------:R0:W-:Y:S02]  /*db8e0*/  @P2 STG.E.U8 desc[UR42][R20.64], R7 ;  /* 0x0000000714002986 */ /* 0x0001e4000c10112a */
[----:B0-----:R-:W-:Y:S02]  /*db8f0*/  PRMT R7, R27, 0x7771, RZ ;  /* 0x000077711b077816 */ /* 0x001fe400000000ff */
[----:B------:R-:W3:Y:S04]  /*db900*/  LDL.LU.64 R20, [R1+0x378] ;  /* 0x0003780001147983 */ /* 0x000ee80000300a00 */
[----:B------:R0:W-:Y:S01]  /*db910*/  @P6 STG.E.U8 desc[UR42][R18.64], R7 ;  /* 0x0000000712006986 */ /* 0x0001e2000c10112a */
[----:B------:R-:W-:-:S02]  /*db920*/  ISETP.NE.AND P6, PT, R0, RZ, PT ;  /* 0x000000ff0000720c */ /* 0x000fc40003fc5270 */
[C---:B------:R-:W-:Y:S01]  /*db930*/  PRMT R0, R27.reuse, 0x7772, RZ ;  /* 0x000077721b007816 */ /* 0x040fe200000000ff */
[----:B0-----:R-:W3:Y:S10]  /*db940*/  LDL.LU.64 R18, [R1+0x368] ;  /* 0x0003680001127983 */ /* 0x001ef40000300a00 */
[----:B------:R0:W-:Y:S02]  /*db950*/  @P6 STG.E.U8 desc[UR42][R14.64], R0 ;  /* 0x000000000e006986 */ /* 0x0001e4000c10112a */
[----:B0-----:R-:W-:-:S02]  /*db960*/  PRMT R0, R27, 0x7773, RZ ;  /* 0x000077731b007816 */ /* 0x001fc400000000ff */
[----:B------:R-:W3:Y:S04]  /*db970*/  LDL.LU.64 R14, [R1+0x360] ;  /* 0x00036000010e7983 */ /* 0x000ee80000300a00 */
[----:B------:R-:W3:Y:S04]  /*db980*/  LDL.LU R12, [R1+0x58] ;  /* 0x00005800010c7983 */ /* 0x000ee80000300800 */
[----:B--2---:R0:W-:Y:S01]  /*db990*/  @P0 STG.E.U8 desc[UR42][R16.64], R0 ;  /* 0x0000000010000986 */ /* 0x0041e2000c10112a */
[----:B------:R-:W-:-:S03]  /*db9a0*/  ISETP.NE.AND P0, PT, R6, RZ, PT ;  /* 0x000000ff0600720c */ /* 0x000fc60003f05270 */
[----:B0-----:R-:W2:Y:S04]  /*db9b0*/  LDL.LU.64 R16, [R1+0x350] ;  /* 0x0003500001107983 */ /* 0x001ea80000300a00 */
[----:B------:R-:W2:Y:S01]  /*db9c0*/  LDL.LU.64 R6, [R1+0x398] ;  /* 0x0003980001067983 */ /* 0x000ea20000300a00 */
[----:B----4-:R-:W-:Y:S02]  /*db9d0*/  PRMT R0, R26, 0x7770, RZ ;  /* 0x000077701a007816 */ /* 0x010fe400000000ff */
[C---:B------:R-:W-:Y:S02]  /*db9e0*/  LOP3.LUT P1, RZ, R28.reuse, 0x1000, RZ, 0xc0, !PT ;  /* 0x000010001cff7812 */ /* 0x040fe4000782c0ff */
[C---:B------:R-:W-:Y:S02]  /*db9f0*/  LOP3.LUT P5, RZ, R28.reuse, 0x800, RZ, 0xc0, !PT ;  /* 0x000008001cff7812 */ /* 0x040fe400078ac0ff */
[----:B------:R-:W-:Y:S01]  /*dba00*/  LOP3.LUT P3, RZ, R28, 0x400, RZ, 0xc0, !PT ;  /* 0x000004001cff7812 */ /* 0x000fe2000786c0ff */
[----:B---3--:R0:W-:Y:S01]  /*dba10*/  @P0 STG.E.U8 desc[UR42][R8.64], R0 ;  /* 0x0000000008000986 */ /* 0x0081e2000c10112a */
[----:B------:R-:W-:-:S02]  /*dba20*/  ISETP.NE.AND P0, PT, R5, RZ, PT ;  /* 0x000000ff0500720c */ /* 0x000fc40003f05270 */
[----:B0-----:R-:W-:Y:S01]  /*dba30*/  PRMT R0, R26, 0x7771, RZ ;  /* 0x000077711a007816 */ /* 0x001fe200000000ff */
[----:B------:R-:W3:Y:S10]  /*dba40*/  LDL.LU.64 R8, [R1+0x358] ;  /* 0x0003580001087983 */ /* 0x000ef40000300a00 */
[----:B------:R0:W-:Y:S01]  /*dba50*/  @P0 STG.E.U8 desc[UR42][R10.64], R0 ;  /* 0x000000000a000986 */ /* 0x0001e2000c10112a */
[----:B------:R-:W-:-:S02]  /*dba60*/  ISETP.NE.AND P0, PT, R4, RZ, PT ;  /* 0x000000ff0400720c */ /* 0x000fc40003f05270 */
[----:B0-----:R-:W-:Y:S01]  /*dba70*/  PRMT R0, R26, 0x7772, RZ ;  /* 0x000077721a007816 */ /* 0x001fe200000000ff */
[----:B------:R-:W4:Y:S01]  /*dba80*/  LDL.LU.64 R10, [R1+0x370] ;  /* 0x00037000010a7983 */ /* 0x000f220000300a00 */
[----:B------:R-:W-:-:S09]  /*dba90*/  LOP3.LUT P4, RZ, R28, 0x200, RZ, 0xc0, !PT ;  /* 0x000002001cff7812 */ /* 0x000fd2000788c0ff */
[----:B--2---:R0:W-:Y:S01]  /*dbaa0*/  @P0 STG.E.U8 desc[UR42][R6.64], R0 ;  /* 0x0000000006000986 */ /* 0x0041e2000c10112a */
[----:B------:R-:W-:Y:S02]  /*dbab0*/  ISETP.NE.AND P0, PT, R3, RZ, PT ;  /* 0x000000ff0300720c */ /* 0x000fe40003f05270 */
[----:B0-----:R-:W-:-:S11]  /*dbac0*/  PRMT R0, R26, 0x7773, RZ ;  /* 0x000077731a007816 */ /* 0x001fd600000000ff */
[----:B------:R0:W-:Y:S01]  /*dbad0*/  @P0 STG.E.U8 desc[UR42][R24.64], R0 ;  /* 0x0000000018000986 */ /* 0x0001e2000c10112a */
[----:B------:R-:W-:Y:S02]  /*dbae0*/  ISETP.NE.AND P0, PT, R2, RZ, PT ;  /* 0x000000ff0200720c */ /* 0x000fe40003f05270 */
        /* <DEDUP_REMOVED lines=9> */
[----:B0-----:R-:W2:Y:S01]  /*dbb80*/  LDL.LU.64 R14, [R1+0x3a8] ;  /* 0x0003a800010e7983 */ /* 0x001ea20000300a00 */
[----:B------:R-:W-:-:S03]  /*dbb90*/  PRMT R0, R12, 0x7770, RZ ;  /* 0x000077700c007816 */ /* 0x000fc600000000ff */
[----:B------:R-:W2:Y:S04]  /*dbba0*/  LDL.LU R22, [R1+0x7c] ;  /* 0x00007c0001167983 */ /* 0x000ea80000300800 */
[----:B------:R0:W-:Y:S04]  /*dbbb0*/  @P4 STG.E.U8 desc[UR42][R16.64], R0 ;  /* 0x0000000010004986 */ /* 0x0001e8000c10112a */
[----:B0-----:R-:W2:Y:S01]  /*dbbc0*/  LDL.LU.64 R16, [R1+0x3a0] ;  /* 0x0003a00001107983 */ /* 0x001ea20000300a00 */
[C---:B------:R-:W-:Y:S02]  /*dbbd0*/  LOP3.LUT P2, RZ, R28.reuse, 0x100, RZ, 0xc0, !PT ;  /* 0x000001001cff7812 */ /* 0x040fe4000784c0ff */
[----:B------:R-:W-:Y:S01]  /*dbbe0*/  LOP3.LUT P6, RZ, R28, 0x80, RZ, 0xc0, !PT ;  /* 0x000000801cff7812 */ /* 0x000fe200078cc0ff */
[----:B------:R-:W2:Y:S01]  /*dbbf0*/  LDL.LU.64 R26, [R1+0x3b8] ;  /* 0x0003b800011a7983 */ /* 0x000ea20000300a00 */
[----:B------:R-:W-:-:S02]  /*dbc00*/  PRMT R0, R12, 0x7771, RZ ;  /* 0x000077710c007816 */ /* 0x000fc400000000ff */
[----:B------:R-:W-:Y:S01]  /*dbc10*/  PRMT R2, R12, 0x7772, RZ ;  /* 0x000077720c027816 */ /* 0x000fe200000000ff */
[----:B------:R-:W2:Y:S04]  /*dbc20*/  LDL.LU.64 R24, [R1+0x438] ;  /* 0x0004380001187983 */ /* 0x000ea80000300a00 */
[----:B------:R-:W2:Y:S04]  /*dbc30*/  LDL.LU.64 R20, [R1+0x430] ;  /* 0x0004300001147983 */ /* 0x000ea80000300a00 */
[----:B---3--:R0:W-:Y:S04]  /*dbc40*/  @P2 STG.E.U8 desc[UR42][R8.64], R0 ;  /* 0x0000000008002986 */ /* 0x0081e8000c10112a */
[----:B----4-:R1:W-:Y:S04]  /*dbc50*/  @P6 STG.E.U8 desc[UR42][R10.64], R2 ;  /* 0x000000020a006986 */ /* 0x0103e8000c10112a */
[----:B0-----:R-:W3:Y:S04]  /*dbc60*/  LDL.LU.64 R8, [R1+0x3c8] ;  /* 0x0003c80001087983 */ /* 0x001ee80000300a00 */
[----:B-1----:R-:W4:Y:S04]  /*dbc70*/  LDL.LU.64 R10, [R1+0x440] ;  /* 0x00044000010a7983 */ /* 0x002f280000300a00 */
[----:B------:R-:W3:Y:S01]  /*dbc80*/  LDL.LU R18, [R1+0x5c] ;  /* 0x00005c0001127983 */ /* 0x000ee20000300800 */
[----:B------:R-:W-:-:S02]  /*dbc90*/  LOP3.LUT P0, RZ, R28, 0x40, RZ, 0xc0, !PT ;  /* 0x000000401cff7812 */ /* 0x000fc4000780c0ff */
[----:B------:R-:W-:Y:S02]  /*dbca0*/  PRMT R7, R12, 0x7773, RZ ;  /* 0x000077730c077816 */ /* 0x000fe400000000ff */
[----:B------:R-:W-:Y:S02]  /*dbcb0*/  LOP3.LUT P1, RZ, R28, 0x20, RZ, 0xc0, !PT ;  /* 0x000000201cff7812 */ /* 0x000fe4000782c0ff */
[----:B--2---:R-:W-:-:S04]  /*dbcc0*/  LOP3.LUT P6, RZ, R29, 0x4000000, RZ, 0xc0, !PT ;  /* 0x040000001dff7812 */ /* 0x004fc800078cc0ff */
[----:B------:R-:W-:Y:S02]  /*dbcd0*/  P2R R2, PR, RZ, 0x40 ;  /* 0x00000040ff027803 */ /* 0x000fe40000000000 */
[----:B------:R-:W-:-:S04]  /*dbce0*/  LOP3.LUT P6, RZ, R29, 0x8000000, RZ, 0xc0, !PT ;  /* 0x080000001dff7812 */ /* 0x000fc800078cc0ff */
[----:B------:R-:W-:Y:S01]  /*dbcf0*/  P2R R3, PR, RZ, 0x40 ;  /* 0x00000040ff037803 */ /* 0x000fe20000000000 */
[----:B------:R0:W-:Y:S04]  /*dbd00*/  @P0 STG.E.U8 desc[UR42][R14.64], R7 ;  /* 0x000000070e000986 */ /* 0x0001e8000c10112a */
[----:B------:R1:W-:Y:S04]  /*dbd10*/  STL.64 [R1+0x3510], R2 ;  /* 0x0035100201007387 */ /* 0x0003e80000100a00 */
[----:B0-----:R-:W2:Y:S04]  /*dbd20*/  LDL.LU.64 R14, [R1+0x458] ;  /* 0x00045800010e7983 */ /* 0x001ea80000300a00 */
[----:B-1----:R-:W2:Y:S01]  /*dbd30*/  LDL.LU.64 R2, [R1+0x450] ;  /* 0x0004500001027983 */ /* 0x002ea20000300a00 */
[----:B------:R-:W-:-:S05]  /*dbd40*/  PRMT R7, R22, 0x7770, RZ ;  /* 0x0000777016077816 */ /* 0x000fca00000000ff */
[----:B------:R0:W-:Y:S04]  /*dbd50*/  @P1 STG.E.U8 desc[UR42][R16.64], R7 ;  /* 0x0000000710001986 */ /* 0x0001e8000c10112a */
[----:B0-----:R-:W2:Y:S04]  /*dbd60*/  LDL.LU.64 R16, [R1+0x448] ;  /* 0x0004480001107983 */ /* 0x001ea80000300a00 */
[----:B------:R-:W2:Y:S01]  /*dbd70*/  LDL.LU R12, [R1+0x40] ;  /* 0x00004000010c7983 */ /* 0x000ea20000300800 */
[C---:B------:R-:W-:Y:S02]  /*dbd80*/  LOP3.LUT P5, RZ, R28.reuse, 0x10, RZ, 0xc0, !PT ;  /* 0x000000101cff7812 */ /* 0x040fe400078ac0ff */
[----:B------:R-:W-:-:S02]  /*dbd90*/  LOP3.LUT P3, RZ, R28, 0x8, RZ, 0xc0, !PT ;  /* 0x000000081cff7812 */ /* 0x000fc4000786c0ff */
[----:B------:R-:W-:Y:S02]  /*dbda0*/  PRMT R7, R22, 0x7771, RZ ;  /* 0x0000777116077816 */ /* 0x000fe400000000ff */
[C---:B------:R-:W-:Y:S02]  /*dbdb0*/  LOP3.LUT P4, RZ, R28.reuse, 0x4, RZ, 0xc0, !PT ;  /* 0x000000041cff7812 */ /* 0x040fe4000788c0ff */
[----:B------:R-:W-:Y:S02]  /*dbdc0*/  LOP3.LUT P2, RZ, R28, 0x1, RZ, 0xc0, !PT ;  /* 0x000000011cff7812 */ /* 0x000fe4000784c0ff */
[----:B------:R-:W-:Y:S01]  /*dbdd0*/  LOP3.LUT P6, RZ, R29, 0x10000000, RZ, 0xc0, !PT ;  /* 0x100000001dff7812 */ /* 0x000fe200078cc0ff */
[----:B------:R-:W2:Y:S01]  /*dbde0*/  LDL.LU R19, [R1+0x18] ;  /* 0x0000180001137983 */ /* 0x000ea20000300800 */
[----:B------:R-:W-:-:S03]  /*dbdf0*/  P2R R0, PR, RZ, 0x4 ;  /* 0x00000004ff007803 */ /* 0x000fc60000000000 */
[----:B------:R0:W-:Y:S01]  /*dbe00*/  @P5 STG.E.U8 desc[UR42][R26.64], R7 ;  /* 0x000000071a005986 */ /* 0x0001e2000c10112a */
[----:B------:R-:W-:Y:S02]  /*dbe10*/  LOP3.LUT P2, RZ, R28, 0x2, RZ, 0xc0, !PT ;  /* 0x000000021cff7812 */ /* 0x000fe4000784c0ff */
[----:B0-----:R-:W-:Y:S02]  /*dbe20*/  PRMT R7, R22, 0x7772, RZ ;  /* 0x0000777216077816 */ /* 0x001fe400000000ff */
[----:B------:R-:W-:Y:S01]  /*dbe30*/  P2R R4, PR, RZ, 0x40 ;  /* 0x00000040ff047803 */ /* 0x000fe20000000000 */
[----:B------:R-:W2:Y:S04]  /*dbe40*/  LDL.LU.64 R26, [R1+0x488] ;  /* 0x00048800011a7983 */ /* 0x000ea80000300a00 */
[----:B------:R0:W-:Y:S01]  /*dbe50*/  @P3 STG.E.U8 desc[UR42][R24.64], R7 ;  /* 0x0000000718003986 */ /* 0x0001e2000c10112a */
[----:B------:R-:W-:-:S02]  /*dbe60*/  LOP3.LUT P6, RZ, R29, 0x20000000, RZ, 0xc0, !PT ;  /* 0x200000001dff7812 */ /* 0x000fc400078cc0ff */
[----:B0-----:R-:W-:Y:S01]  /*dbe70*/  PRMT R7, R22, 0x7773, RZ ;  /* 0x0000777316077816 */ /* 0x001fe200000000ff */
[----:B------:R-:W2:Y:S01]  /*dbe80*/  LDL.LU.64 R24, [R1+0x4a0] ;  /* 0x0004a00001187983 */ /* 0x000ea20000300a00 */
[----:B------:R-:W-:-:S03]  /*dbe90*/  P2R R5, PR, RZ, 0x40 ;  /* 0x00000040ff057803 */ /* 0x000fc60000000000 */
[----:B------:R3:W-:Y:S01]  /*dbea0*/  @P4 STG.E.U8 desc[UR42][R20.64], R7 ;  /* 0x0000000714004986 */ /* 0x0007e2000c10112a */
[----:B------:R-:W-:-:S03]  /*dbeb0*/  LOP3.LUT P6, RZ, R29, 0x40000000, RZ, 0xc0, !PT ;  /* 0x400000001dff7812 */ /* 0x000fc600078cc0ff */
[----:B------:R-:W2:Y:S01]  /*dbec0*/  LDL.LU.64 R22, [R1+0x4b8] ;  /* 0x0004b80001167983 */ /* 0x000ea20000300a00 */
[----:B---3--:R-:W-:-:S05]  /*dbed0*/  PRMT R7, R18, 0x7770, RZ ;  /* 0x0000777012077816 */ /* 0x008fca00000000ff */
[----:B------:R0:W-:Y:S01]  /*dbee0*/  @P2 STG.E.U8 desc[UR42][R8.64], R7 ;  /* 0x0000000708002986 */ /* 0x0001e2000c10112a */
[----:B------:R-:W-:Y:S02]  /*dbef0*/  ISETP.NE.AND P2, PT, R0, RZ, PT ;  /* 0x000000ff0000720c */ /* 0x000fe40003f45270 */
[----:B------:R-:W-:Y:S02]  /*dbf00*/  P2R R6, PR, RZ, 0x40 ;  /* 0x00000040ff067803 */ /* 0x000fe40000000000 */
[----:B------:R-:W-:Y:S02]  /*dbf10*/  LOP3.LUT P6, RZ, R29, 0x80000000, RZ, 0xc0, !PT ;  /* 0x800000001dff7812 */ /* 0x000fe400078cc0ff */
[C---:B------:R-:W-:Y:S01]  /*dbf20*/  PRMT R0, R18.reuse, 0x7771, RZ ;  /* 0x0000777112007816 */ /* 0x040fe200000000ff */
[----:B0-----:R-:W3:Y:S06]  /*dbf30*/  LDL.LU.64 R8, [R1+0x530] ;  /* 0x0005300001087983 */ /* 0x001eec0000300a00 */
[----:B----4-:R0:W-:Y:S02]  /*dbf40*/  @P2 STG.E.U8 desc[UR42][R10.64], R0 ;  /* 0x000000000a002986 */ /* 0x0101e4000c10112a */
[----:B0-----:R-:W-:-:S02]  /*dbf50*/  PRMT R0, R18, 0x7772, RZ ;  /* 0x0000777212007816 */ /* 0x001fc400000000ff */
[----:B------:R-:W4:Y:S04]  /*dbf60*/  LDL.LU.64 R10, [R1+0x528] ;  /* 0x00052800010a7983 */ /* 0x000f280000300a00 */
[----:B------:R-:W3:Y:S04]  /*dbf70*/  LDL.LU R20, [R1+0x44] ;  /* 0x0000440001147983 */ /* 0x000ee80000300800 */
[----:B--2---:R0:W-:Y:S01]  /*dbf80*/  @P6 STG.E.U8 desc[UR42][R14.64], R0 ;  /* 0x000000000e006986 */ /* 0x0041e2000c10112a */
[----:B------:R-:W-:Y:S02]  /*dbf90*/  ISETP.NE.AND P6, PT, R6, RZ, PT ;  /* 0x000000ff0600720c */ /* 0x000fe40003fc5270 */
[----:B0-----:R-:W-:Y:S01]  /*dbfa0*/  PRMT R0, R18, 0x7773, RZ ;  /* 0x0000777312007816 */ /* 0x001fe200000000ff */
[----:B------:R-:W2:Y:S04]  /*dbfb0*/  LDL.LU.64 R14, [R1+0x520] ;  /* 0x00052000010e7983 */ /* 0x000ea80000300a00 */
[----:B------:R-:W2:Y:S06]  /*dbfc0*/  LDL.LU.64 R6, [R1+0x490] ;  /* 0x0004900001067983 */ /* 0x000eac0000300a00 */
[----:B------:R0:W-:Y:S01]  /*dbfd0*/  @P6 STG.E.U8 desc[UR42][R2.64], R0 ;  /* 0x0000000002006986 */ /* 0x0001e2000c10112a */
[----:B------:R-:W-:-:S02]  /*dbfe0*/  ISETP.NE.AND P6, PT, R5, RZ, PT ;  /* 0x000000ff0500720c */ /* 0x000fc40003fc5270 */
[----:B0-----:R-:W-:Y:S01]  /*dbff0*/  PRMT R0, R12, 0x7770, RZ ;  /* 0x000077700c007816 */ /* 0x001fe200000000ff */
[----:B------:R-:W2:Y:S10]  /*dc000*/  LDL.LU.64 R2, [R1+0x3510] ;  /* 0x0035100001027983 */ /* 0x000eb40000300a00 */
[----:B------:R0:W-:Y:S01]  /*dc010*/  @P6 STG.E.U8 desc[UR42][R16.64], R0 ;  /* 0x0000000010006986 */ /* 0x0001e2000c10112a */
[----:B------:R-:W-:-:S03]  /*dc020*/  ISETP.NE.AND P6, PT, R4, RZ, PT ;  /* 0x000000ff0400720c */ /* 0x000fc60003fc5270 */
[----:B0-----:R-:W2:Y:S04]  /*dc030*/  LDL.LU.64 R16, [R1+0x550] ;  /* 0x0005500001107983 */ /* 0x001ea80000300a00 */
[----:B------:R-:W2:Y:S01]  /*dc040*/  LDL.LU.64 R4, [R1+0x478] ;  /* 0x0004780001047983 */ /* 0x000ea20000300a00 */
[----:B------:R-:W-:Y:S02]  /*dc050*/  PRMT R0, R12, 0x7771, RZ ;  /* 0x000077710c007816 */ /* 0x000fe400000000ff */
[C---:B------:R-:W-:Y:S02]  /*dc060*/  LOP3.LUT P0, RZ, R29.reuse, 0x2000000, RZ, 0xc0, !PT ;  /* 0x020000001dff7812 */ /* 0x040fe4000780c0ff */
[C---:B------:R-:W-:Y:S02]  /*dc070*/  LOP3.LUT P1, RZ, R29.reuse, 0x1000000, RZ, 0xc0, !PT ;  /* 0x010000001dff7812 */ /* 0x040fe4000782c0ff */
[----:B------:R-:W-:-:S02]  /*dc080*/  LOP3.LUT P5, RZ, R29, 0x800000, RZ, 0xc0, !PT ;  /* 0x008000001dff7812 */ /* 0x000fc400078ac0ff */
[C---:B------:R-:W-:Y:S02]  /*dc090*/  LOP3.LUT P3, RZ, R29.reuse, 0x400000, RZ, 0xc0, !PT ;  /* 0x004000001dff7812 */ /* 0x040fe4000786c0ff */
[C---:B------:R-:W-:Y:S02]  /*dc0a0*/  LOP3.LUT P4, RZ, R29.reuse, 0x200000, RZ, 0xc0, !PT ;  /* 0x002000001dff7812 */ /* 0x040fe4000788c0ff */
[----:B------:R-:W-:Y:S01]  /*dc0b0*/  LOP3.LUT P2, RZ, R29, 0x100000, RZ, 0xc0, !PT ;  /* 0x001000001dff7812 */ /* 0x000fe2000784c0ff */
[----:B--2---:R0:W-:Y:S01]  /*dc0c0*/  @P6 STG.E.U8 desc[UR42][R4.64], R0 ;  /* 0x0000000004006986 */ /* 0x0041e2000c10112a */
[----:B------:R-:W-:Y:S02]  /*dc0d0*/  ISETP.NE.AND P6, PT, R3, RZ, PT ;  /* 0x000000ff0300720c */ /* 0x000fe40003fc5270 */
[----:B0-----:R-:W-:-:S11]  /*dc0e0*/  PRMT R0, R12, 0x7772, RZ ;  /* 0x000077720c007816 */ /* 0x001fd600000000ff */
[----:B------:R-:W-:Y:S04]  /*dc0f0*/  @P6 STG.E.U8 desc[UR42][R6.64], R0 ;  /* 0x0000000006006986 */ /* 0x000fe8000c10112a */
[----:B------:R-:W0:Y:S01]  /*dc100*/  LDS.128 R4, [R19] ;  /* 0x0000000013047984 */ /* 0x000e220000000c00 */
[----:B------:R-:W-:Y:S02]  /*dc110*/  ISETP.NE.AND P6, PT, R2, RZ, PT ;  /* 0x000000ff0200720c */ /* 0x000fe40003fc5270 */
[----:B------:R-:W-:-:S11]  /*dc120*/  PRMT R2, R12, 0x7773, RZ ;  /* 0x000077730c027816 */ /* 0x000fd600000000ff */
[----:B------:R-:W-:Y:S01]  /*dc130*/  @P6 STG.E.U8 desc[UR42][R26.64], R2 ;  /* 0x000000021a006986 */ /* 0x000fe2000c10112a */
[----:B0-----:R-:W-:-:S05]  /*dc140*/  PRMT R0, R4, 0x7770, RZ ;  /* 0x0000777004007816 */ /* 0x001fca00000000ff */
[----:B------:R0:W-:Y:S02]  /*dc150*/  @P0 STG.E.U8 desc[UR42][R24.64], R0 ;  /* 0x0000000018000986 */ /* 0x0001e4000c10112a */
[----:B0-----:R-:W-:-:S05]  /*dc160*/  PRMT R0, R4, 0x7771, RZ ;  /* 0x0000777104007816 */ /* 0x001fca00000000ff */
[----:B------:R0:W-:Y:S02]  /*dc170*/  @P1 STG.E.U8 desc[UR42][R22.64], R0 ;  /* 0x0000000016001986 */ /* 0x0001e4000c10112a */
[C---:B0-----:R-:W-:Y:S02]  /*dc180*/  PRMT R0, R4.reuse, 0x7772, RZ ;  /* 0x0000777204007816 */ /* 0x041fe400000000ff */
[----:B------:R-:W-:-:S03]  /*dc190*/  PRMT R4, R4, 0x7773, RZ ;  /* 0x0000777304047816 */ /* 0x000fc600000000ff */
[----:B---3--:R0:W-:Y:S04]  /*dc1a0*/  @P5 STG.E.U8 desc[UR42][R8.64], R0 ;  /* 0x0000000008005986 */ /* 0x0081e8000c10112a */
[----:B----4-:R-:W-:Y:S04]  /*dc1b0*/  @P3 STG.E.U8 desc[UR42][R10.64], R4 ;  /* 0x000000040a003986 */ /* 0x010fe8000c10112a */
[----:B------:R-:W-:Y:S04]  /*dc1c0*/  STL.64 [R1+0x3500], R6 ;  /* 0x0035000601007387 */ /* 0x000fe80000100a00 */
[----:B------:R1:W-:Y:S01]  /*dc1d0*/  STL [R1+0x34f8], R19 ;  /* 0x0034f81301007387 */ /* 0x0003e20000100800 */
[----:B0-----:R-:W-:-:S03]  /*dc1e0*/  PRMT R0, R20, 0x7770, RZ ;  /* 0x0000777014007816 */ /* 0x001fc600000000ff */
[----:B-1----:R-:W2:Y:S04]  /*dc1f0*/  LDL.LU.64 R18, [R1+0x5a8] ;  /* 0x0005a80001127983 */ /* 0x002ea80000300a00 */
[----:B------:R-:W3:Y:S04]  /*dc200*/  LDL.LU.64 R24, [R1+0x5a0] ;  /* 0x0005a00001187983 */ /* 0x000ee80000300a00 */
[----:B------:R0:W-:Y:S02]  /*dc210*/  @P4 STG.E.U8 desc[UR42][R14.64], R0 ;  /* 0x000000000e004986 */ /* 0x0001e4000c10112a */
[----:B0-----:R-:W-:-:S02]  /*dc220*/  PRMT R0, R20, 0x7771, RZ ;  /* 0x0000777114007816 */ /* 0x001fc400000000ff */
[----:B------:R-:W4:Y:S04]  /*dc230*/  LDL.LU.64 R14, [R1+0x598] ;  /* 0x00059800010e7983 */ /* 0x000f280000300a00 */
[----:B------:R0:W-:Y:S04]  /*dc240*/  @P2 STG.E.U8 desc[UR42][R16.64], R0 ;  /* 0x0000000010002986 */ /* 0x0001e8000c10112a */
[----:B0-----:R-:W2:Y:S01]  /*dc250*/  LDL.LU.64 R16, [R1+0x608] ;  /* 0x0006080001107983 */ /* 0x001ea20000300a00 */
[C---:B------:R-:W-:Y:S02]  /*dc260*/  LOP3.LUT P0, RZ, R29.reuse, 0x80000, RZ, 0xc0, !PT ;  /* 0x000800001dff7812 */ /* 0x040fe4000780c0ff */
[----:B------:R-:W-:-:S02]  /*dc270*/  LOP3.LUT P1, RZ, R29, 0x40000, RZ, 0xc0, !PT ;  /* 0x000400001dff7812 */ /* 0x000fc4000782c0ff */
[----:B------:R-:W-:Y:S02]  /*dc280*/  PRMT R12, R20, 0x7772, RZ ;  /* 0x00007772140c7816 */ /* 0x000fe400000000ff */
[C---:B------:R-:W-:Y:S02]  /*dc290*/  LOP3.LUT P3, RZ, R29.reuse, 0x20000, RZ, 0xc0, !PT ;  /* 0x000200001dff7812 */ /* 0x040fe4000786c0ff */
[----:B------:R-:W-:-:S04]  /*dc2a0*/  LOP3.LUT P5, RZ, R29, 0x8000, RZ, 0xc0, !PT ;  /* 0x000080001dff7812 */ /* 0x000fc800078ac0ff */
[----:B------:R-:W-:Y:S02]  /*dc2b0*/  P2R R11, PR, RZ, 0x20 ;  /* 0x00000020ff0b7803 */ /* 0x000fe40000000000 */
[----:B------:R-:W-:Y:S01]  /*dc2c0*/  LOP3.LUT P5, RZ, R29, 0x10000, RZ, 0xc0, !PT ;  /* 0x000100001dff7812 */ /* 0x000fe200078ac0ff */
[----:B--2---:R0:W-:Y:S04]  /*dc2d0*/  STL.64 [R1+0x3508], R16 ;  /* 0x0035081001007387 */ /* 0x0041e80000100a00 */
[----:B0-----:R-:W2:Y:S04]  /*dc2e0*/  LDL.LU.64 R16, [R1+0x5b8] ;  /* 0x0005b80001107983 */ /* 0x001ea80000300a00 */
[----:B------:R0:W-:Y:S04]  /*dc2f0*/  @P0 STG.E.U8 desc[UR42][R18.64], R12 ;  /* 0x0000000c12000986 */ /* 0x0001e8000c10112a */
[----:B------:R-:W2:Y:S04]  /*dc300*/  LDL.LU.64 R6, [R1+0x600] ;  /* 0x0006000001067983 */ /* 0x000ea80000300a00 */
[----:B------:R-:W2:Y:S04]  /*dc310*/  LDL.LU.64 R26, [R1+0x5f8] ;  /* 0x0005f800011a7983 */ /* 0x000ea80000300a00 */
[----:B------:R-:W2:Y:S04]  /*dc320*/  LDL.LU.64 R22, [R1+0x610] ;  /* 0x0006100001167983 */ /* 0x000ea80000300a00 */
[----:B------:R-:W2:Y:S01]  /*dc330*/  LDL.LU R21, [R1+0x48] ;  /* 0x0000480001157983 */ /* 0x000ea20000300800 */
[----:B0-----:R-:W-:-:S05]  /*dc340*/  PRMT R12, R20, 0x7773, RZ ;  /* 0x00007773140c7816 */ /* 0x001fca00000000ff */
[----:B---3--:R0:W-:Y:S02]  /*dc350*/  @P1 STG.E.U8 desc[UR42][R24.64], R12 ;  /* 0x0000000c18001986 */ /* 0x0081e4000c10112a */
[C---:B0-----:R-:W-:Y:S02]  /*dc360*/  PRMT R12, R5.reuse, 0x7770, RZ ;  /* 0x00007770050c7816 */ /* 0x041fe400000000ff */
[----:B------:R-:W3:Y:S04]  /*dc370*/  LDL.LU.64 R24, [R1+0x638] ;  /* 0x0006380001187983 */ /* 0x000ee80000300a00 */
[----:B------:R-:W3:Y:S04]  /*dc380*/  LDL.LU.64 R18, [R1+0x630] ;  /* 0x0006300001127983 */ /* 0x000ee80000300a00 */
[----:B----4-:R0:W-:Y:S02]  /*dc390*/  @P3 STG.E.U8 desc[UR42][R14.64], R12 ;  /* 0x0000000c0e003986 */ /* 0x0101e4000c10112a */
[----:B0-----:R-:W-:-:S02]  /*dc3a0*/  PRMT R12, R5, 0x7771, RZ ;  /* 0x00007771050c7816 */ /* 0x001fc400000000ff */
[----:B------:R-:W4:Y:S04]  /*dc3b0*/  LDL.LU.64 R14, [R1+0x628] ;  /* 0x00062800010e7983 */ /* 0x000f280000300a00 */
[----:B--2---:R0:W-:Y:S04]  /*dc3c0*/  @P5 STG.E.U8 desc[UR42][R16.64], R12 ;  /* 0x0000000c10005986 */ /* 0x0041e8000c10112a */
[----:B0-----:R-:W2:Y:S01]  /*dc3d0*/  LDL.LU.64 R16, [R1+0x3508] ;  /* 0x0035080001107983 */ /* 0x001ea20000300a00 */
        /* <DEDUP_REMOVED lines=12> */
[----:B------:R-:W-:Y:S02]  /*dc4a0*/  LOP3.LUT P6, RZ, R29, 0x2000, RZ, 0xc0, !PT ;  /* 0x000020001dff7812 */ /* 0x000fe400078cc0ff */
[----:B------:R-:W-:Y:S02]  /*dc4b0*/  ISETP.NE.AND P5, PT, R11, RZ, PT ;  /* 0x000000ff0b00720c */ /* 0x000fe40003fa5270 */
[----:B------:R-:W-:Y:S02]  /*dc4c0*/  P2R R10, PR, RZ, 0x40 ;  /* 0x00000040ff0a7803 */ /* 0x000fe40000000000 */
[----:B------:R-:W-:Y:S02]  /*dc4d0*/  LOP3.LUT P6, RZ, R29, 0x4000, RZ, 0xc0, !PT ;  /* 0x000040001dff7812 */ /* 0x000fe400078cc0ff */
[----:B------:R-:W-:-:S02]  /*dc4e0*/  PRMT R11, R5, 0x7772, RZ ;  /* 0x00007772050b7816 */ /* 0x000fc400000000ff */
[----:B------:R-:W-:-:S05]  /*dc4f0*/  PRMT R5, R5, 0x7773, RZ ;  /* 0x0000777305057816 */ /* 0x000fca00000000ff */
[----:B--2---:R0:W-:Y:S04]  /*dc500*/  @P5 STG.E.U8 desc[UR42][R16.64], R11 ;  /* 0x0000000b10005986 */ /* 0x0041e8000c10112a */
[----:B------:R1:W-:Y:S04]  /*dc510*/  @P6 STG.E.U8 desc[UR42][R6.64], R5 ;  /* 0x0000000506006986 */ /* 0x0003e8000c10112a */
[----:B0-----:R-:W2:Y:S04]  /*dc520*/  LDL.LU.64 R16, [R1+0x648] ;  /* 0x0006480001107983 */ /* 0x001ea80000300a00 */
[----:B-1----:R-:W2:Y:S01]  /*dc530*/  LDL.LU.64 R6, [R1+0x3500] ;  /* 0x0035000001067983 */ /* 0x002ea20000300a00 */
[----:B------:R-:W-:-:S02]  /*dc540*/  ISETP.NE.AND P6, PT, R10, RZ, PT ;  /* 0x000000ff0a00720c */ /* 0x000fc40003fc5270 */
[----:B------:R-:W-:Y:S01]  /*dc550*/  PRMT R5, R21, 0x7770, RZ ;  /* 0x0000777015057816 */ /* 0x000fe200000000ff */
[----:B------:R-:W4:Y:S04]  /*dc560*/  LDL.LU.64 R10, [R1+0x660] ;  /* 0x00066000010a7983 */ /* 0x000f280000300a00 */
[----:B------:R-:W4:Y:S06]  /*dc570*/  LDL.LU R20, [R1+0x4c] ;  /* 0x00004c0001147983 */ /* 0x000f2c0000300800 */
[----:B------:R0:W-:Y:S01]  /*dc580*/  @P6 STG.E.U8 desc[UR42][R26.64], R5 ;  /* 0x000000051a006986 */ /* 0x0001e2000c10112a */
[----:B------:R-:W-:-:S02]  /*dc590*/  ISETP.NE.AND P6, PT, R9, RZ, PT ;  /* 0x000000ff0900720c */ /* 0x000fc40003fc5270 */
[----:B0-----:R-:W-:Y:S01]  /*dc5a0*/  PRMT R5, R21, 0x7771, RZ ;  /* 0x0000777115057816 */ /* 0x001fe200000000ff */
[----:B------:R-:W4:Y:S10]  /*dc5b0*/  LDL.LU R26, [R1+0x10ac] ;  /* 0x0010ac00011a7983 */ /* 0x000f340000300800 */
[----:B------:R0:W-:Y:S01]  /*dc5c0*/  @P6 STG.E.U8 desc[UR42][R22.64], R5 ;  /* 0x0000000516006986 */ /* 0x0001e2000c10112a */
[----:B------:R-:W-:-:S03]  /*dc5d0*/  ISETP.NE.AND P6, PT, R8, RZ, PT ;  /* 0x000000ff0800720c */ /* 0x000fc60003fc5270 */
[----:B0-----:R-:W4:Y:S04]  /*dc5e0*/  LDL.LU.64 R22, [R1+0x670] ;  /* 0x0006700001167983 */ /* 0x001f280000300a00 */
[----:B------:R-:W4:Y:S01]  /*dc5f0*/  LDL.LU.64 R8, [R1+0x668] ;  /* 0x0006680001087983 */ /* 0x000f220000300a00 */
[----:B------:R-:W-:-:S05]  /*dc600*/  PRMT R5, R21, 0x7772, RZ ;  /* 0x0000777215057816 */ /* 0x000fca00000000ff */
[----:B---3--:R0:W-:Y:S01]  /*dc610*/  @P6 STG.E.U8 desc[UR42][R24.64], R5 ;  /* 0x0000000518006986 */ /* 0x0081e2000c10112a */
[----:B------:R-:W-:Y:S02]  /*dc620*/  ISETP.NE.AND P6, PT, R4, RZ, PT ;  /* 0x000000ff0400720c */ /* 0x000fe40003fc5270 */
[----:B------:R-:W-:Y:S01]  /*dc630*/  PRMT R4, R21, 0x7773, RZ ;  /* 0x0000777315047816 */ /* 0x000fe200000000ff */
[----:B0-----:R-:W3:Y:S10]  /*dc640*/  LDL.LU.64 R24, [R1+0x688] ;  /* 0x0006880001187983 */ /* 0x001ef40000300a00 */
[----:B------:R0:W-:Y:S04]  /*dc650*/  @P6 STG.E.U8 desc[UR42][R18.64], R4 ;  /* 0x0000000412006986 */ /* 0x0001e8000c10112a */
[----:B0-----:R-:W3:Y:S04]  /*dc660*/  LDL.LU R19, [R1+0x34f8] ;  /* 0x0034f80001137983 */ /* 0x001ee80000300800 */
[----:B------:R-:W3:Y:S01]  /*dc670*/  LDL.LU.64 R4, [R1+0x658] ;  /* 0x0006580001047983 */ /* 0x000ee20000300a00 */
[----:B------:R-:W-:-:S03]  /*dc680*/  ISETP.NE.AND P6, PT, R3, RZ, PT ;  /* 0x000000ff0300720c */ /* 0x000fc60003fc5270 */
[----:B------:R-:W3:Y:S01]  /*dc690*/  LDL.LU R12, [R1+0x10a8] ;  /* 0x0010a800010c7983 */ /* 0x000ee20000300800 */
[----:B--2---:R-:W-:-:S09]  /*dc6a0*/  PRMT R3, R6, 0x7770, RZ ;  /* 0x0000777006037816 */ /* 0x004fd200000000ff */
[----:B----4-:R0:W-:Y:S01]  /*dc6b0*/  @P6 STG.E.U8 desc[UR42][R14.64], R3 ;  /* 0x000000030e006986 */ /* 0x0101e2000c10112a */
[----:B------:R-:W-:Y:S02]  /*dc6c0*/  ISETP.NE.AND P6, PT, R2, RZ, PT ;  /* 0x000000ff0200720c */ /* 0x000fe40003fc5270 */
[----:B------:R-:W-:Y:S01]  /*dc6d0*/  PRMT R2, R6, 0x7771, RZ ;  /* 0x0000777106027816 */ /* 0x000fe200000000ff */
[----:B0-----:R-:W2:Y:S04]  /*dc6e0*/  LDL.LU.64 R14, [R1+0x680] ;  /* 0x00068000010e7983 */ /* 0x001ea80000300a00 */
[----:B------:R-:W4:Y:S06]  /*dc6f0*/  LDL.LU R28, [R1+0x1f94] ;  /* 0x001f9400011c7983 */ /* 0x000f2c0000300800 */
[----:B------:R0:W-:Y:S04]  /*dc700*/  @P6 STG.E.U8 desc[UR42][R16.64], R2 ;  /* 0x0000000210006986 */ /* 0x0001e8000c10112a */
[----:B0-----:R-:W4:Y:S01]  /*dc710*/  LDL.LU.64 R16, [R1+0x678] ;  /* 0x0006780001107983 */ /* 0x001f220000300a00 */
[----:B------:R-:W-:-:S02]  /*dc720*/  ISETP.NE.AND P6, PT, R0, RZ, PT ;  /* 0x000000ff0000720c */ /* 0x000fc40003fc5270 */
[----:B------:R-:W-:Y:S01]  /*dc730*/  PRMT R0, R6, 0x7772, RZ ;  /* 0x0000777206007816 */ /* 0x000fe200000000ff */
[----:B------:R-:W4:Y:S10]  /*dc740*/  LDL.LU R27, [R1+0x1f90] ;  /* 0x001f9000011b7983 */ /* 0x000f340000300800 */
[----:B------:R0:W-:Y:S01]  /*dc750*/  @P6 STG.E.U8 desc[UR42][R8.64], R0 ;  /* 0x0000000008006986 */ /* 0x0001e2000c10112a */
[----:B------:R-:W-:-:S03]  /*dc760*/  LOP3.LUT P0, RZ, R29, 0x40, RZ, 0xc0, !PT ;  /* 0x000000401dff7812 */ /* 0x000fc6000780c0ff */
[----:B0-----:R-:W4:Y:S01]  /*dc770*/  LDL.LU.64 R8, [R1+0x6e0] ;  /* 0x0006e00001087983 */ /* 0x001f220000300a00 */
[C---:B------:R-:W-:Y:S02]  /*dc780*/  LOP3.LUT P1, RZ, R29.reuse, 0x20, RZ, 0xc0, !PT ;  /* 0x000000201dff7812 */ /* 0x040fe4000782c0ff */
[----:B------:R-:W-:Y:S02]  /*dc790*/  PRMT R6, R6, 0x7773, RZ ;  /* 0x0000777306067816 */ /* 0x000fe400000000ff */
[----:B------:R-:W-:Y:S02]  /*dc7a0*/  LOP3.LUT P2, RZ, R29, 0x10, RZ, 0xc0, !PT ;  /* 0x000000101dff7812 */ /* 0x000fe4000784c0ff */
[----:B------:R-:W-:-:S03]  /*dc7b0*/  PRMT R0, R20, 0x7770, RZ ;  /* 0x0000777014007816 */ /* 0x000fc600000000ff */
[----:B------:R0:W-:Y:S04]  /*dc7c0*/  @P0 STG.E.U8 desc[UR42][R10.64], R6 ;  /* 0x000000060a000986 */ /* 0x0001e8000c10112a */
[----:B0-----:R-:W4:Y:S04]  /*dc7d0*/  LDL.LU.64 R10, [R1+0x700] ;  /* 0x00070000010a7983 */ /* 0x001f280000300a00 */
[----:B---3--:R0:W-:Y:S01]  /*dc7e0*/  @P1 STG.E.U8 desc[UR42][R4.64], R0 ;  /* 0x0000000004001986 */ /* 0x0081e2000c10112a */
[----:B------:R-:W-:Y:S02]  /*dc7f0*/  LOP3.LUT P3, RZ, R29, 0x8, RZ, 0xc0, !PT ;  /* 0x000000081dff7812 */ /* 0x000fe4000786c0ff */
[----:B0-----:R-:W-:-:S05]  /*dc800*/  PRMT R0, R20, 0x7771, RZ ;  /* 0x0000777114007816 */ /* 0x001fca00000000ff */
[----:B------:R0:W-:Y:S04]  /*dc810*/  @P2 STG.E.U8 desc[UR42][R22.64], R0 ;  /* 0x0000000016002986 */ /* 0x0001e8000c10112a */
[----:B0-----:R-:W3:Y:S01]  /*dc820*/  LDL.LU.64 R22, [R1+0x6f8] ;  /* 0x0006f80001167983 */ /* 0x001ee20000300a00 */
[----:B------:R-:W-:-:S03]  /*dc830*/  PRMT R0, R20, 0x7772, RZ ;  /* 0x0000777214007816 */ /* 0x000fc600000000ff */
[----:B------:R-:W3:Y:S01]  /*dc840*/  LDL.LU R18, [R1+0x210] ;  /* 0x0002100001127983 */ /* 0x000ee20000300800 */
[----:B------:R-:W-:-:S03]  /*dc850*/  LOP3.LUT P4, RZ, R29, 0x4, RZ, 0xc0, !PT ;  /* 0x000000041dff7812 */ /* 0x000fc6000788c0ff */
[----:B------:R0:W-:Y:S01]  /*dc860*/  @P3 STG.E.U8 desc[UR42][R24.64], R0 ;  /* 0x0000000018003986 */ /* 0x0001e2000c10112a */
[----:B------:R-:W-:Y:S01]  /*dc870*/  ISETP.LT.AND P4, PT, R26, UR4, !P4 ;  /* 0x000000041a007c0c */ /* 0x000fe2000e781270 */
[----:B------:R-:W1:Y:S02]  /*dc880*/  LDCU UR4, c[0x0][0x398] ;  /* 0x00007300ff0477ac */ /* 0x000e640008000800 */
[----:B0-----:R-:W3:Y:S01]  /*dc890*/  LDL.LU.64 R24, [R1+0x6f0] ;  /* 0x0006f00001187983 */ /* 0x001ee20000300a00 */
[----:B------:R-:W-:Y:S02]  /*dc8a0*/  PRMT R0, R20, 0x7773, RZ ;  /* 0x0000777314007816 */ /* 0x000fe400000000ff */
[----:B------:R-:W-:-:S07]  /*dc8b0*/  LOP3.LUT P5, RZ, R29, 0x2, RZ, 0xc0, !PT ;  /* 0x000000021dff7812 */ /* 0x000fce00078ac0ff */
[----:B--2---:R0:W-:Y:S01]  /*dc8c0*/  @P4 STG.E.U8 desc[UR42][R14.64], R0 ;  /* 0x000000000e004986 */ /* 0x0041e2000c10112a */
[----:B-1----:R-:W-:Y:S01]  /*dc8d0*/  ISETP.LT.AND P4, PT, R12, UR4, !P5 ;  /* 0x000000040c007c0c */ /* 0x002fe2000ef81270 */
[----:B------:R-:W1:Y:S02]  /*dc8e0*/  LDCU UR4, c[0x0][0x398] ;  /* 0x00007300ff0477ac */ /* 0x000e640008000800 */
[----:B0-----:R-:W2:Y:S01]  /*dc8f0*/  LDL.LU.64 R14, [R1+0x710] ;  /* 0x00071000010e7983 */ /* 0x001ea20000300a00 */
[----:B------:R-:W-:-:S03]  /*dc900*/  PRMT R0, R7, 0x7770, RZ ;  /* 0x0000777007007816 */ /* 0x000fc600000000ff */
[----:B------:R-:W2:Y:S06]  /*dc910*/  LDL.LU R20, [R1+0x4] ;  /* 0x0000040001147983 */ /* 0x000eac0000300800 */
[----:B----4-:R0:W-:Y:S04]  /*dc920*/  @P4 STG.E.U8 desc[UR42][R16.64], R0 ;  /* 0x0000000010004986 */ /* 0x0101e8000c10112a */
[----:B0-----:R-:W4:Y:S01]  /*dc930*/  LDL.LU.64 R16, [R1+0x720] ;  /* 0x0007200001107983 */ /* 0x001f220000300a00 */
[----:B-1----:R-:W-:Y:S01]  /*dc940*/  ISETP.LT.AND P4, PT, R28, UR4, !P5 ;  /* 0x000000041c007c0c */ /* 0x002fe2000ef81270 */
[----:B------:R-:W0:Y:S01]  /*dc950*/  LDCU UR4, c[0x0][0x398] ;  /* 0x00007300ff0477ac */ /* 0x000e220008000800 */
[----:B------:R-:W-:-:S11]  /*dc960*/  PRMT R0, R7, 0x7771, RZ ;  /* 0x0000777107007816 */ /* 0x000fd600000000ff */
[----:B------:R1:W-:Y:S01]  /*dc970*/  @P4 STG.E.U8 desc[UR42][R8.64], R0 ;  /* 0x0000000008004986 */ /* 0x0003e2000c10112a */
[----:B0-----:R-:W-:Y:S01]  /*dc980*/  ISETP.LT.AND P4, PT, R27, UR4, !P5 ;  /* 0x000000041b007c0c */ /* 0x001fe2000ef81270 */
[----:B------:R-:W0:Y:S02]  /*dc990*/  LDCU UR4, c[0x0][0x398] ;  /* 0x00007300ff0477ac */ /* 0x000e240008000800 */
[----:B-1----:R-:W4:Y:S01]  /*dc9a0*/  LDL.LU.64 R8, [R1+0x718] ;  /* 0x0007180001087983 */ /* 0x002f220000300a00 */
[----:B------:R-:W-:-:S09]  /*dc9b0*/  PRMT R0, R7, 0x7772, RZ ;  /* 0x0000777207007816 */ /* 0x000fd200000000ff */
[----:B------:R1:W-:Y:S01]  /*dc9c0*/  @P4 STG.E.U8 desc[UR42][R10.64], R0 ;  /* 0x000000000a004986 */ /* 0x0003e2000c10112a */
[----:B0-----:R-:W-:Y:S01]  /*dc9d0*/  ISETP.LT.AND P5, PT, R26, UR4, !P5 ;  /* 0x000000041a007c0c */ /* 0x001fe2000efa1270 */
[----:B------:R-:W0:Y:S02]  /*dc9e0*/  LDCU UR4, c[0x0][0x398] ;  /* 0x00007300ff0477ac */ /* 0x000e240008000800 */
[----:B-1----:R-:W4:Y:S01]  /*dc9f0*/  LDL.LU.64 R10, [R1+0x738] ;  /* 0x00073800010a7983 */ /* 0x002f220000300a00 */
[----:B------:R-:W-:Y:S02]  /*dca00*/  PRMT R7, R7, 0x7773, RZ ;  /* 0x0000777307077816 */ /* 0x000fe400000000ff */
[----:B------:R-:W-:-:S07]  /*dca10*/  LOP3.LUT P6, RZ, R29, 0x1, RZ, 0xc0, !PT ;  /* 0x000000011dff7812 */ /* 0x000fce00078cc0ff */
[----:B---3--:R1:W-:Y:S01]  /*dca20*/  @P5 STG.E.U8 desc[UR42][R22.64], R7 ;  /* 0x0000000716005986 */ /* 0x0083e2000c10112a */
[----:B0-----:R-:W-:Y:S01]  /*dca30*/  ISETP.LT.AND P5, PT, R12, UR4, !P6 ;  /* 0x000000040c007c0c */ /* 0x001fe2000f7a1270 */
[----:B------:R-:W0:Y:S01]  /*dca40*/  LDCU UR4, c[0x0][0x398] ;  /* 0x00007300ff0477ac */ /* 0x000e220008000800 */
[----:B------:R-:W-:Y:S02]  /*dca50*/  PRMT R0, R18, 0x7770, RZ ;  /* 0x0000777012007816 */ /* 0x000fe400000000ff */
[C---:B------:R-:W-:Y:S02]  /*dca60*/  LOP3.LUT P0, RZ, R13.reuse, 0x10, RZ, 0xc0, !PT ;  /* 0x000000100dff7812 */ /* 0x040fe4000780c0ff */
[C---:B------:R-:W-:Y:S02]  /*dca70*/  LOP3.LUT P1, RZ, R13.reuse, 0x8, RZ, 0xc0, !PT ;  /* 0x000000080dff7812 */ /* 0x040fe4000782c0ff */
[C---:B------:R-:W-:Y:S02]  /*dca80*/  LOP3.LUT P2, RZ, R13.reuse, 0x4, RZ, 0xc0, !PT ;  /* 0x000000040dff7812 */ /* 0x040fe4000784c0ff */
[----:B------:R-:W-:-:S02]  /*dca90*/  LOP3.LUT P3, RZ, R13, 0x2, RZ, 0xc0, !PT ;  /* 0x000000020dff7812 */ /* 0x000fc4000786c0ff */
[----:B------:R-:W-:Y:S01]  /*dcaa0*/  LOP3.LUT P4, RZ, R13, 0x1, RZ, 0xc0, !PT ;  /* 0x000000010dff7812 */ /* 0x000fe2000788c0ff */
[----:B------:R-:W3:Y:S04]  /*dcab0*/  LDS.128 R4, [R19+0x400] ;  /* 0x0004000013047984 */ /* 0x000ee80000000c00 */
[----:B-1----:R-:W4:Y:S04]  /*dcac0*/  LDL.LU.64 R22, [R1+0x748] ;  /* 0x0007480001167983 */ /* 0x002f280000300a00 */
[----:B------:R1:W-:Y:S01]  /*dcad0*/  @P5 STG.E.U8 desc[UR42][R24.64], R0 ;  /* 0x0000000018005986 */ /* 0x0003e2000c10112a */
[----:B0-----:R-:W-:Y:S01]  /*dcae0*/  ISETP.LT.AND P5, PT, R28, UR4, !P6 ;  /* 0x000000041c007c0c */ /* 0x001fe2000f7a1270 */
[----:B------:R-:W0:Y:S01]  /*dcaf0*/  LDCU UR4, c[0x0][0x398] ;  /* 0x00007300ff0477ac */ /* 0x000e220008000800 */
[C---:B-1----:R-:W-:Y:S01]  /*dcb00*/  PRMT R0, R18.reuse, 0x7771, RZ ;  /* 0x0000777112007816 */ /* 0x042fe200000000ff */
[----:B------:R-:W4:Y:S10]  /*dcb10*/  LDL.LU.64 R24, [R1+0x768] ;  /* 0x0007680001187983 */ /* 0x000f340000300a00 */
[----:B--2---:R1:W-:Y:S01]  /*dcb20*/  @P5 STG.E.U8 desc[UR42][R14.64], R0 ;  /* 0x000000000e005986 */ /* 0x0043e2000c10112a */
[----:B0-----:R-:W-:Y:S01]  /*dcb30*/  ISETP.LT.AND P5, PT, R27, UR4, !P6 ;  /* 0x000000041b007c0c */ /* 0x001fe2000f7a1270 */
[----:B------:R-:W0:Y:S02]  /*dcb40*/  LDCU UR4, c[0x0][0x398] ;  /* 0x00007300ff0477ac */ /* 0x000e240008000800 */
[----:B-1----:R-:W2:Y:S01]  /*dcb50*/  LDL.LU.64 R14, [R1+0x760] ;  /* 0x00076000010e7983 */ /* 0x002ea20000300a00 */
[----:B------:R-:W-:-:S03]  /*dcb60*/  PRMT R0, R18, 0x7772, RZ ;  /* 0x0000777212007816 */ /* 0x000fc600000000ff */
[----:B------:R-:W2:Y:S06]  /*dcb70*/  LDL.LU R13, [R1+0x214] ;  /* 0x00021400010d7983 */ /* 0x000eac0000300800 */
[----:B----4-:R1:W-:Y:S04]  /*dcb80*/  @P5 STG.E.U8 desc[UR42][R16.64], R0 ;  /* 0x0000000010005986 */ /* 0x0103e8000c10112a */
[----:B-1----:R-:W4:Y:S01]  /*dcb90*/  LDL.LU.64 R16, [R1+0x758] ;  /* 0x0007580001107983 */ /* 0x002f220000300a00 */
[----:B0-----:R-:W-:Y:S01]  /*dcba0*/  ISETP.LT.AND P6, PT, R26, UR4, !P6 ;  /* 0x000000041a007c0c */ /* 0x001fe2000f7c1270 */
[----:B------:R-:W0:Y:S01]  /*dcbb0*/  LDCU UR4, c[0x0][0x398] ;  /* 0x00007300ff0477ac */ /* 0x000e220008000800 */
[----:B------:R-:W-:-:S02]  /*dcbc0*/  PRMT R0, R18, 0x7773, RZ ;  /* 0x0000777312007816 */ /* 0x000fc400000000ff */
[----:B------:R-:W4:Y:S09]  /*dcbd0*/  LDL.LU.64 R18, [R1+0x770] ;  /* 0x0007700001127983 */ /* 0x000f320000300a00 */
[----:B------:R3:W-:Y:S01]  /*dcbe0*/  @P6 STG.E.U8 desc[UR42][R8.64], R0 ;  /* 0x0000000008006986 */ /* 0x0007e2000c10112a */
[----:B0-----:R-:W-:Y:S01]  /*dcbf0*/  ISETP.LT.AND P6, PT, R12, UR4, !P0 ;  /* 0x000000040c007c0c */ /* 0x001fe2000c7c1270 */
[----:B------:R-:W0:Y:S01]  /*dcc00*/  LDCU UR4, c[0x0][0x398] ;  /* 0x00007300ff0477ac */ /* 0x000e220008000800 */
[----:B---3--:R-:W-:-:S11]  /*dcc10*/  PRMT R0, R4, 0x7770, RZ ;  /* 0x0000777004007816 */ /* 0x008fd600000000ff */
[----:B------:R1:W-:Y:S01]  /*dcc20*/  @P6 STG.E.U8 desc[UR42][R10.64], R0 ;  /* 0x000000000a006986 */ /* 0x0003e2000c10112a */
[----:B0-----:R-:W-:Y:S01]  /*dcc30*/  ISETP.LT.AND P6, PT, R28, UR4, !P0 ;  /* 0x000000041c007c0c */ /* 0x001fe2000c7c1270 */
[----:B------:R-:W0:Y:S01]  /*dcc40*/  LDCU UR4, c[0x0][0x398] ;  /* 0x00007300ff0477ac */ /* 0x000e220008000800 */
[----:B-1----:R-:W-:-:S11]  /*dcc50*/  PRMT R0, R4, 0x7771, RZ ;  /* 0x0000777104007816 */ /* 0x002fd600000000ff */
[----:B------:R1:W-:Y:S01]  /*dcc60*/  @P6 STG.E.U8 desc[UR42][R22.64], R0 ;  /* 0x0000000016006986 */ /* 0x0003e2000c10112a */
[----:B0-----:R-:W-:Y:S01]  /*dcc70*/  ISETP.LT.AND P6, PT, R27, UR4, !P0 ;  /* 0x000000041b007c0c */ /* 0x001fe2000c7c1270 */
[----:B------:R-:W0:Y:S01]  /*dcc80*/  LDCU UR4, c[0x0][0x398] ;  /* 0x00007300ff0477ac */ /* 0x000e220008000800 */
[----:B------:R-:W-:Y:S01]  /*dcc90*/  LOP3.LUT P5, RZ, R20, 0x80000000, RZ, 0xc0, !PT ;  /* 0x8000000014ff7812 */ /* 0x000fe200078ac0ff */
[----:B-1----:R-:W3:Y:S01]  /*dcca0*/  LDL.LU.64 R22, [R1+0x788] ;  /* 0x0007880001167983 */ /* 0x002ee20000300a00 */
[----:B------:R-:W-:Y:S02]  /*dccb0*/  PRMT R0, R4, 0x7772, RZ ;  /* 0x0000777204007816 */ /* 0x000fe400000000ff */
[----:B0-----:R-:W-:Y:S02]  /*dccc0*/  ISETP.LT.AND P0, PT, R26, UR4, !P0 ;  /* 0x000000041a007c0c */ /* 0x001fe4000c701270 */
[----:B------:R-:W-:-:S05]  /*dccd0*/  PRMT R4, R4, 0x7773, RZ ;  /* 0x0000777304047816 */ /* 0x000fca00000000ff */
[----:B------:R0:W-:Y:S01]  /*dcce0*/  @P6 STG.E.U8 desc[UR42][R24.64], R0 ;  /* 0x0000000018006986 */ /* 0x0001e2000c10112a */
[----:B------:R-:W-:-:S03]  /*dccf0*/  LOP3.LUT P6, RZ, R20, 0x40000000, RZ, 0xc0, !PT ;  /* 0x4000000014ff7812 */ /* 0x000fc600078cc0ff */
[----:B------:R-:W3:Y:S01]  /*dcd00*/  LDL.LU.64 R20, [R1+0x780] ;  /* 0x0007800001147983 */ /* 0x000ee20000300a00 */
[----:B------:R-:W1:Y:S03]  /*dcd10*/  LDCU UR4, c[0x0][0x398] ;  /* 0x00007300ff0477ac */ /* 0x000e660008000800 */
[----:B--2---:R2:W-:Y:S01]  /*dcd20*/  @P0 STG.E.U8 desc[UR42][R14.64], R4 ;  /* 0x000000040e000986 */ /* 0x0045e2000c10112a */
[----:B------:R-:W-:Y:S02]  /*dcd30*/  ISETP.LT.AND P0, PT, R12, UR5, !P1 ;  /* 0x000000050c007c0c */ /* 0x000fe4000cf01270 */
[C---:B0-----:R-:W-:Y:S01]  /*dcd40*/  PRMT R0, R13.reuse, 0x7770, RZ ;  /* 0x000077700d007816 */ /* 0x041fe200000000ff */
[----:B------:R-:W0:Y:S01]  /*dcd50*/  LDCU UR5, c[0x0][0x398] ;  /* 0x00007300ff0577ac */ /* 0x000e220008000800 */
[----:B--2---:R-:W2:Y:S09]  /*dcd60*/  LDL.LU.64 R14, [R1+0x778] ;  /* 0x00077800010e7983 */ /* 0x004eb20000300a00 */
[----:B----4-:R4:W-:Y:S04]  /*dcd70*/  @P0 STG.E.U8 desc[UR42][R16.64], R0 ;  /* 0x0000000010000986 */ /* 0x0109e8000c10112a */
[----:B----4-:R-:W4:Y:S04]  /*dcd80*/  LDL.LU.64 R16, [R1+0x7c8] ;  /* 0x0007c80001107983 */ /* 0x010f280000300a00 */
[----:B------:R-:W4:Y:S04]  /*dcd90*/  LDL.LU.64 R8, [R1+0x7f0] ;  /* 0x0007f00001087983 */ /* 0x000f280000300a00 */
[----:B------:R-:W4:Y:S01]  /*dcda0*/  LDL.LU.64 R10, [R1+0x7e0] ;  /* 0x0007e000010a7983 */ /* 0x000f220000300a00 */
[----:B-1----:R-:W-:Y:S01]  /*dcdb0*/  ISETP.LT.AND P0, PT, R28, UR4, !P1 ;  /* 0x000000041c007c0c */ /* 0x002fe2000cf01270 */
[----:B------:R-:W1:Y:S01]  /*dcdc0*/  LDCU UR4, c[0x0][0x398] ;  /* 0x00007300ff0477ac */ /* 0x000e620008000800 */
[----:B------:R-:W-:-:S11]  /*dcdd0*/  PRMT R0, R13, 0x7771, RZ ;  /* 0x000077710d007816 */ /* 0x000fd600000000ff */
[----:B------:R1:W-:Y:S01]  /*dcde0*/  @P0 STG.E.U8 desc[UR42][R18.64], R0 ;  /* 0x0000000012000986 */ /* 0x0003e2000c10112a */
[----:B0-----:R-:W-:Y:S01]  /*dcdf0*/  ISETP.LT.AND P0, PT, R27, UR5, !P1 ;  /* 0x000000051b007c0c */ /* 0x001fe2000cf01270 */
[----:B------:R-:W0:Y:S01]  /*dce00*/  LDCU UR5, c[0x0][0x398] ;  /* 0x00007300ff0577ac */ /* 0x000e220008000800 */
[----:B-1----:R-:W-:Y:S01]  /*dce10*/  ISETP.LT.AND P1, PT, R26, UR4, !P1 ;  /* 0x000000041a007c0c */ /* 0x002fe2000cf21270 */
[----:B------:R-:W1:Y:S01]  /*dce20*/  LDCU UR4, c[0x0][0x398] ;  /* 0x00007300ff0477ac */ /* 0x000e620008000800 */
[C---:B------:R-:W-:Y:S01]  /*dce30*/  PRMT R0, R13.reuse, 0x7772, RZ ;  /* 0x000077720d007816 */ /* 0x040fe200000000ff */
[----:B------:R-:W4:Y:S04]  /*dce40*/  LDL.LU R19, [R1+0x218] ;  /* 0x0002180001137983 */ /* 0x000f280000300800 */
[----:B------:R-:W4:Y:S04]  /*dce50*/  LDL.LU.64 R24, [R1+0x7d8] ;  /* 0x0007d80001187983 */ /* 0x000f280000300a00 */
[----:B---3--:R3:W-:Y:S01]  /*dce60*/  @P0 STG.E.U8 desc[UR42][R22.64], R0 ;  /* 0x0000000016000986 */ /* 0x0087e2000c10112a */
[----:B------:R-:W-:Y:S01]  /*dce70*/  ISETP.LT.AND P0, PT, R12, UR6, !P2 ;  /* 0x000000060c007c0c */ /* 0x000fe2000d701270 */
[----:B------:R-:W1:Y:S01]  /*dce80*/  LDCU UR6, c[0x0][0x398] ;  /* 0x00007300ff0677ac */ /* 0x000e620008000800 */
[----:B---3--:R-:W-:Y:S01]  /*dce90*/  PRMT R0, R13, 0x7773, RZ ;  /* 0x000077730d007816 */ /* 0x008fe200000000ff */
[----:B------:R-:W3:Y:S04]  /*dcea0*/  LDL.LU.64 R22, [R1+0x808] ;  /* 0x0008080001167983 */ /* 0x000ee80000300a00 */
[----:B------:R1:W-:Y:S01]  /*dceb0*/  @P1 STG.E.U8 desc[UR42][R20.64], R0 ;  /* 0x0000000014001986 */ /* 0x0003e2000c10112a */
[----:B0-----:R-:W-:Y:S01]  /*dcec0*/  ISETP.LT.AND P1, PT, R28, UR5, !P2 ;  /* 0x000000051c007c0c */ /* 0x001fe2000d721270 */
[----:B------:R-:W0:Y:S01]  /*dced0*/  LDCU UR5, c[0x0][0x398] ;  /* 0x00007300ff0577ac */ /* 0x000e220008000800 */
[----:B-1----:R-:W-:Y:S01]  /*dcee0*/  PRMT R0, R5, 0x7770, RZ ;  /* 0x0000777005007816 */ /* 0x002fe200000000ff */
[----:B------:R-:W3:Y:S04]  /*dcef0*/  LDL.LU.64 R20, [R1+0x800] ;  /* 0x0008000001147983 */ /* 0x000ee80000300a00 */
[----:B--2---:R1:W-:Y:S01]  /*dcf00*/  @P0 STG.E.U8 desc[UR42][R14.64], R0 ;  /* 0x000000000e000986 */ /* 0x0043e2000c10112a */
[----:B------:R-:W-:-:S02]  /*dcf10*/  ISETP.LT.AND P0, PT, R27, UR7, !P2 ;  /* 0x000000071b007c0c */ /* 0x000fc4000d701270 */
[----:B------:R-:W-:Y:S01]  /*dcf20*/  ISETP.LT.AND P2, PT, R26, UR8, !P2 ;  /* 0x000000081a007c0c */ /* 0x000fe2000d741270 */
[----:B------:R-:W2:Y:S01]  /*dcf30*/  LDCU UR7, c[0x0][0x398] ;  /* 0x00007300ff0777ac */ /* 0x000ea20008000800 */
[----:B------:R-:W0:Y:S01]  /*dcf40*/  LDCU UR8, c[0x0][0x398] ;  /* 0x00007300ff0877ac */ /* 0x000e220008000800 */
[C---:B-1----:R-:W-:Y:S01]  /*dcf50*/  PRMT R0, R5.reuse, 0x7771, RZ ;  /* 0x0000777105007816 */ /* 0x042fe200000000ff */
[----:B------:R-:W2:Y:S04]  /*dcf60*/  LDL.LU.64 R14, [R1+0x810] ;  /* 0x00081000010e7983 */ /* 0x000ea80000300a00 */
[----:B----4-:R1:W-:Y:S02]  /*dcf70*/  @P1 STG.E.U8 desc[UR42][R16.64], R0 ;  /* 0x0000000010001986 */ /* 0x0103e4000c10112a */
[----:B-1----:R-:W-:-:S02]  /*dcf80*/  PRMT R0, R5, 0x7772, RZ ;  /* 0x0000777205007816 */ /* 0x002fc400000000ff */
[----:B------:R-:W-:Y:S01]  /*dcf90*/  PRMT R5, R5, 0x7773, RZ ;  /* 0x0000777305057816 */ /* 0x000fe200000000ff */
[----:B------:R-:W4:Y:S04]  /*dcfa0*/  LDL.LU.64 R16, [R1+0x7f8] ;  /* 0x0007f80001107983 */ /* 0x000f280000300a00 */
[----:B------:R-:W-:Y:S04]  /*dcfb0*/  @P0 STG.E.U8 desc[UR42][R8.64], R0 ;  /* 0x0000000008000986 */ /* 0x000fe8000c10112a */
[----:B------:R1:W-:Y:S04]  /*dcfc0*/  @P2 STG.E.U8 desc[UR42][R10.64], R5 ;  /* 0x000000050a002986 */ /* 0x0003e8000c10112a */
[----:B-1----:R-:W2:Y:S01]  /*dcfd0*/  LDL.LU.64 R4, [R1+0x7c0] ;  /* 0x0007c00001047983 */ /* 0x002ea20000300a00 */
[----:B------:R-:W-:-:S02]  /*dcfe0*/  ISETP.LT.AND P1, PT, R12, UR4, !P3 ;  /* 0x000000040c007c0c */ /* 0x000fc4000df21270 */
[----:B------:R-:W-:Y:S02]  /*dcff0*/  ISETP.LT.AND P0, PT, R28, UR9, !P3 ;  /* 0x000000091c007c0c */ /* 0x000fe4000df01270 */
[----:B------:R-:W-:Y:S02]  /*dd000*/  ISETP.LT.AND P2, PT, R27, UR6, !P3 ;  /* 0x000000061b007c0c */ /* 0x000fe4000df41270 */
[C---:B------:R-:W-:Y:S02]  /*dd010*/  PRMT R0, R19.reuse, 0x7770, RZ ;  /* 0x0000777013007816 */ /* 0x040fe400000000ff */
[----:B------:R-:W-:Y:S02]  /*dd020*/  ISETP.LT.AND P3, PT, R26, UR10, !P3 ;  /* 0x0000000a1a007c0c */ /* 0x000fe4000df61270 */
[C---:B------:R-:W-:Y:S01]  /*dd030*/  PRMT R2, R19.reuse, 0x7772, RZ ;  /* 0x0000777213027816 */ /* 0x040fe200000000ff */
[----:B------:R-:W1:Y:S01]  /*dd040*/  LDCU UR4, c[0x0][0x398] ;  /* 0x00007300ff0477ac */ /* 0x000e620008000800 */
[----:B------:R-:W0:Y:S01]  /*dd050*/  LDCU UR6, c[0x0][0x398] ;  /* 0x00007300ff0677ac */ /* 0x000e220008000800 */
[----:B------:R-:W0:Y:S01]  /*dd060*/  LDCU UR9, c[0x0][0x398] ;  /* 0x00007300ff0977ac */ /* 0x000e220008000800 */
[----:B------:R-:W0:Y:S01]  /*dd070*/  LDCU UR10, c[0x0][0x398] ;  /* 0x00007300ff0a77ac */ /* 0x000e220008000800 */
[----:B------:R-:W-:Y:S04]  /*dd080*/  @P1 STG.E.U8 desc[UR42][R24.64], R0 ;  /* 0x0000000018001986 */ /* 0x000fe8000c10112a */
[----:B--2---:R2:W-:Y:S04]  /*dd090*/  STL.64 [R1+0x34f0], R4 ;  /* 0x0034f00401007387 */ /* 0x0045e80000100a00 */
[----:B--2---:R-:W2:Y:S01]  /*dd0a0*/  LDL.LU.64 R4, [R1+0x828] ;  /* 0x0008280001047983 */ /* 0x004ea20000300a00 */
[----:B------:R-:W-:-:S02]  /*dd0b0*/  PRMT R0, R19, 0x7771, RZ ;  /* 0x0000777113007816 */ /* 0x000fc400000000ff */
[----:B0-----:R-:W-:Y:S01]  /*dd0c0*/  ISETP.LT.AND P1, PT, R12, UR5, !P4 ;  /* 0x000000050c007c0c */ /* 0x001fe2000e721270 */
[----:B------:R-:W2:Y:S04]  /*dd0d0*/  LDL.LU.64 R8, [R1+0x5f0] ;  /* 0x0005f00001087983 */ /* 0x000ea80000300a00 */
[----:B------:R-:W2:Y:S04]  /*dd0e0*/  LDL.LU.64 R10, [R1+0x568] ;  /* 0x00056800010a7983 */ /* 0x000ea80000300a00 */
[----:B---3--:R0:W-:Y:S04]  /*dd0f0*/  @P0 STG.E.U8 desc[UR42][R22.64], R0 ;  /* 0x0000000016000986 */ /* 0x0081e8000c10112a */
[----:B------:R3:W-:Y:S01]  /*dd100*/  @P2 STG.E.U8 desc[UR42][R20.64], R2 ;  /* 0x0000000214002986 */ /* 0x0007e2000c10112a */
[----:B------:R-:W-:-:S03]  /*dd110*/  ISETP.LT.AND P2, PT, R28, UR11, !P4 ;  /* 0x0000000b1c007c0c */ /* 0x000fc6000e741270 */
[----:B------:R-:W2:Y:S04]  /*dd120*/  LDL.LU R13, [R1+0x21c] ;  /* 0x00021c00010d7983 */ /* 0x000ea80000300800 */
[----:B------:R-:W2:Y:S01]  /*dd130*/  LDL.LU.64 R24, [R1+0x470] ;  /* 0x0004700001187983 */ /* 0x000ea20000300a00 */
[----:B------:R-:W1:Y:S01]  /*dd140*/  LDCU UR5, c[0x0][0x398] ;  /* 0x00007300ff0577ac */ /* 0x000e620008000800 */
[----:B0-----:R-:W-:Y:S02]  /*dd150*/  PRMT R0, R19, 0x7773, RZ ;  /* 0x0000777313007816 */ /* 0x001fe400000000ff */
[C---:B---3--:R-:W-:Y:S01]  /*dd160*/  PRMT R2, R6.reuse, 0x7770, RZ ;  /* 0x0000777006027816 */ /* 0x048fe200000000ff */
[----:B------:R-:W3:Y:S04]  /*dd170*/  LDL.LU.64 R22, [R1+0x308] ;  /* 0x0003080001167983 */ /* 0x000ee80000300a00 */
[----:B------:R0:W-:Y:S04]  /*dd180*/  @P3 STG.E.U8 desc[UR42][R14.64], R0 ;  /* 0x000000000e003986 */ /* 0x0001e8000c10112a */
[----:B------:R-:W3:Y:S04]  /*dd190*/  LDL.LU.64 R20, [R1+0x2f0] ;  /* 0x0002f00001147983 */ /* 0x000ee80000300a00 */
[----:B------:R-:W3:Y:S04]  /*dd1a0*/  LDL.LU.64 R18, [R1+0x4b0] ;  /* 0x0004b00001127983 */ /* 0x000ee80000300a00 */
[----:B----4-:R4:W-:Y:S01]  /*dd1b0*/  @P1 STG.E.U8 desc[UR42][R16.64], R2 ;  /* 0x0000000210001986 */ /* 0x0109e2000c10112a */
[----:B0-----:R-:W-:-:S03]  /*dd1c0*/  PRMT R0, R6, 0x7771, RZ ;  /* 0x0000777106007816 */ /* 0x001fc600000000ff */
[----:B------:R-:W3:Y:S04]  /*dd1d0*/  LDL.LU.64 R14, [R1+0x388] ;  /* 0x00038800010e7983 */ /* 0x000ee80000300a00 */
[----:B----4-:R-:W4:Y:S04]  /*dd1e0*/  LDL.LU.64 R16, [R1+0x300] ;  /* 0x0003000001107983 */ /* 0x010f280000300a00 */
[----:B--2---:R0:W-:Y:S04]  /*dd1f0*/  @P2 STG.E.U8 desc[UR42][R4.64], R0 ;  /* 0x0000000004002986 */ /* 0x0041e8000c10112a */
[----:B0-----:R-:W2:Y:S01]  /*dd200*/  LDL.LU.64 R4, [R1+0x34f0] ;  /* 0x0034f00001047983 */ /* 0x001ea20000300a00 */
[----:B------:R-:W-:Y:S01]  /*dd210*/  ISETP.LT.AND P0, PT, R27, UR7, !P4 ;  /* 0x000000071b007c0c */ /* 0x000fe2000e701270 */
[----:B------:R-:W0:Y:S01]  /*dd220*/  LDCU UR7, c[0x0][0x398] ;  /* 0x00007300ff0777ac */ /* 0x000e220008000800 */
[----:B------:R-:W-:-:S02]  /*dd230*/  ISETP.LT.AND P4, PT, R26, UR8, !P4 ;  /* 0x000000081a007c0c */ /* 0x000fc4000e781270 */
[----:B-1----:R-:W-:Y:S02]  /*dd240*/  ISETP.LT.AND P3, PT, R12, UR4, !P5 ;  /* 0x000000040c007c0c */ /* 0x002fe4000ef61270 */
[C---:B------:R-:W-:Y:S02]  /*dd250*/  PRMT R2, R6.reuse, 0x7772, RZ ;  /* 0x0000777206027816 */ /* 0x040fe400000000ff */
[----:B------:R-:W-:Y:S02]  /*dd260*/  PRMT R6, R6, 0x7773, RZ ;  /* 0x0000777306067816 */ /* 0x000fe400000000ff */
[----:B------:R-:W-:Y:S02]  /*dd270*/  PRMT R3, R13, 0x7770, RZ ;  /* 0x000077700d037816 */ /* 0x000fe400000000ff */
[----:B------:R-:W-:Y:S02]  /*dd280*/  ISETP.LT.AND P1, PT, R12, UR5, !P6 ;  /* 0x000000050c007c0c */ /* 0x000fe4000f721270 */
[----:B------:R-:W-:-:S02]  /*dd290*/  ISETP.LT.AND P2, PT, R28, UR10, !P6 ;  /* 0x0000000a1c007c0c */ /* 0x000fc4000f741270 */
[----:B------:R-:W-:Y:S01]  /*dd2a0*/  PRMT R0, R13, 0x7771, RZ ;  /* 0x000077710d007816 */ /* 0x000fe200000000ff */
[----:B--2---:R1:W-:Y:S01]  /*dd2b0*/  @P0 STG.E.U8 desc[UR42][R4.64], R2 ;  /* 0x0000000204000986 */ /* 0x0043e2000c10112a */
[----:B------:R-:W-:-:S03]  /*dd2c0*/  ISETP.LT.AND P0, PT, R28, UR12, !P5 ;  /* 0x0000000c1c007c0c */ /* 0x000fc6000ef01270 */
[----:B------:R2:W-:Y:S01]  /*dd2d0*/  @P4 STG.E.U8 desc[UR42][R8.64], R6 ;  /* 0x0000000608004986 */ /* 0x0005e2000c10112a */
[C---:B------:R-:W-:Y:S02]  /*dd2e0*/  ISETP.LT.AND P4, PT, R27.reuse, UR6, !P5 ;  /* 0x000000061b007c0c */ /* 0x040fe4000ef81270 */
[C---:B------:R-:W-:Y:S01]  /*dd2f0*/  ISETP.LT.AND P5, PT, R26.reuse, UR9, !P5 ;  /* 0x000000091a007c0c */ /* 0x040fe2000efa1270 */
[----:B------:R3:W-:Y:S01]  /*dd300*/  @P3 STG.E.U8 desc[UR42][R10.64], R3 ;  /* 0x000000030a003986 */ /* 0x0007e2000c10112a */
[----:B0-----:R-:W-:Y:S02]  /*dd310*/  ISETP.LT.AND P3, PT, R27, UR7, !P6 ;  /* 0x000000071b007c0c */ /* 0x001fe4000f761270 */
[----:B------:R-:W-:Y:S02]  /*dd320*/  ISETP.LT.AND P6, PT, R26, UR7, !P6 ;  /* 0x000000071a007c0c */ /* 0x000fe4000f7c1270 */
[C---:B-1----:R-:W-:Y:S02]  /*dd330*/  PRMT R2, R13.reuse, 0x7772, RZ ;  /* 0x000077720d027816 */ /* 0x042fe400000000ff */
[----:B------:R-:W-:-:S02]  /*dd340*/  PRMT R4, R13, 0x7773, RZ ;  /* 0x000077730d047816 */ /* 0x000fc400000000ff */
[C---:B------:R-:W-:Y:S02]  /*dd350*/  PRMT R5, R7.reuse, 0x7770, RZ ;  /* 0x0000777007057816 */ /* 0x040fe400000000ff */
[C---:B--2---:R-:W-:Y:S02]  /*dd360*/  PRMT R8, R7.reuse, 0x7771, RZ ;  /* 0x0000777107087816 */ /* 0x044fe400000000ff */
[C---:B------:R-:W-:Y:S01]  /*dd370*/  PRMT R6, R7.reuse, 0x7772, RZ ;  /* 0x0000777207067816 */ /* 0x040fe200000000ff */
[----:B------:R0:W-:Y:S04]  /*dd380*/  @P0 STG.E.U8 desc[UR42][R24.64], R0 ;  /* 0x0000000018000986 */ /* 0x0001e8000c10112a */
[----:B---3--:R0:W-:Y:S04]  /*dd390*/  @P4 STG.E.U8 desc[UR42][R22.64], R2 ;  /* 0x0000000216004986 */ /* 0x0081e8000c10112a */
[----:B------:R0:W-:Y:S04]  /*dd3a0*/  @P5 STG.E.U8 desc[UR42][R20.64], R4 ;  /* 0x0000000414005986 */ /* 0x0001e8000c10112a */
[----:B------:R0:W-:Y:S04]  /*dd3b0*/  @P1 STG.E.U8 desc[UR42][R18.64], R5 ;  /* 0x0000000512001986 */ /* 0x0001e8000c10112a */
[----:B------:R0:W-:Y:S04]  /*dd3c0*/  @P2 STG.E.U8 desc[UR42][R14.64], R8 ;  /* 0x000000080e002986 */ /* 0x0001e8000c10112a */
[----:B----4-:R0:W-:Y:S01]  /*dd3d0*/  @P3 STG.E.U8 desc[UR42][R16.64], R6 ;  /* 0x0000000610003986 */ /* 0x0101e2000c10112a */
[----:B------:R-:W-:Y:S01]  /*dd3e0*/  PRMT R7, R7, 0x7773, RZ ;  /* 0x0000777307077816 */ /* 0x000fe200000000ff */
[----:B------:R-:W-:Y:S06]  /*dd3f0*/  @!P6 EXIT ;  /* 0x000000000000e94d */ /* 0x000fec0003800000 */
[----:B0-----:R-:W2:Y:S04]  /*dd400*/  LDL.LU.64 R16, [R1+0x2f8] ;  /* 0x0002f80001107983 */ /* 0x001ea80000300a00 */
[----:B--2---:R-:W-:Y:S01]  /*dd410*/  STG.E.U8 desc[UR42][R16.64], R7 ;  /* 0x0000000710007986 */ /* 0x004fe2000c10112a */
[----:B------:R-:W-:Y:S05]  /*dd420*/  EXIT ;  /* 0x000000000000794d */ /* 0x000fea0003800000 */
.L_x_3:
[----:B------:R-:W-:-:S00]  /*dd430*/  BRA `(.L_x_3) ;  /* 0xfffffffc00fc7947 */ /* 0x000fc0000383ffff */
[----:B------:R-:W-:-:S00]  /*dd440*/  NOP ;  /* 0x0000000000007918 */ /* 0x000fc00000000000 */
        /* <DEDUP_REMOVED lines=11> */
.L_x_4:


//--------------------- .nv.shared.matmul_kernel  --------------------------
	.section	.nv.shared.matmul_kernel,"aw",@nobits
	.sectionflags	@""
	.align	16
	.zero		1024


//--------------------- .nv.shared.reserved.0     --------------------------
	.section	.nv.shared.reserved.0,"aw",@nobits
	.weak		__nv_reservedSMEM_offset_0_alias
	.size		__nv_reservedSMEM_offset_0_alias, 0, 64
	.other		__nv_reservedSMEM_offset_0_alias,@"STO_CUDA_RESERVED_SHARED STV_DEFAULT"
__nv_reservedSMEM_offset_0_alias:
	.zero		0
	.zero		64


//--------------------- .nv.constant0.matmul_kernel --------------------------
	.section	.nv.constant0.matmul_kernel,"a",@progbits
	.sectionflags	@""
	.align	4
.nv.constant0.matmul_kernel:
	.zero		976


//--------------------- SYMBOLS --------------------------

	.type		.nv.reservedSmem.offset0,@object
	.size		.nv.reservedSmem.offset0,0x4
	.type		.nv.reservedSmem.cap,@object
	.size		.nv.reservedSmem.cap,0x4
